// auto-generated by cutlass_sweep.grouped_gemm — config: {"arch": "sm_100", "cluster_m": 2, "cluster_n": 1, "dtype": "e4m3", "schedule": "2sm", "tile_k": 64, "tile_m": 128, "tile_n": 256}
#include "cutlass/cutlass.h"
#include "cutlass/gemm/group_array_problem_shape.hpp"
#include "cutlass/gemm/collective/collective_builder.hpp"
#include "cutlass/gemm/device/gemm_universal_adapter.h"
#include "cutlass/gemm/kernel/gemm_universal.hpp"
#include "cutlass/epilogue/collective/collective_builder.hpp"

using Elem = cutlass::float_e4m3_t;
using Acc  = float;
using ElemC = cutlass::half_t;
using TileShape    = cute::Shape<cute::_128, cute::_256, cute::_64>;
using ClusterShape = cute::Shape<cute::_2, cute::_1, cute::_1>;
using ProblemShape = cutlass::gemm::GroupProblemShape<cute::Shape<int,int,int>>;

using CollectiveEpilogue = typename cutlass::epilogue::collective::CollectiveBuilder<
    cutlass::arch::Sm100, cutlass::arch::OpClassTensorOp,
    TileShape, ClusterShape,
    cutlass::epilogue::collective::EpilogueTileAuto,
    Acc, Acc,
    ElemC, cutlass::layout::ColumnMajor *, 128 / cutlass::sizeof_bits<ElemC>::value,
    ElemC, cutlass::layout::ColumnMajor *, 128 / cutlass::sizeof_bits<ElemC>::value,
    cutlass::epilogue::PtrArrayTmaWarpSpecialized2Sm
  >::CollectiveOp;

using CollectiveMainloop = typename cutlass::gemm::collective::CollectiveBuilder<
    cutlass::arch::Sm100, cutlass::arch::OpClassTensorOp,
    Elem, cutlass::layout::RowMajor *, 128 / cutlass::sizeof_bits<Elem>::value,
    Elem, cutlass::layout::ColumnMajor *, 128 / cutlass::sizeof_bits<Elem>::value,
    Acc,
    TileShape, ClusterShape,
    cutlass::gemm::collective::StageCountAutoCarveout<
        static_cast<int>(sizeof(typename CollectiveEpilogue::SharedStorage))>,
    cutlass::gemm::KernelPtrArrayTmaWarpSpecialized2SmSm100
  >::CollectiveOp;

using GemmKernel = cutlass::gemm::kernel::GemmUniversal<
    ProblemShape, CollectiveMainloop, CollectiveEpilogue>;
using Gemm = cutlass::gemm::device::GemmUniversalAdapter<GemmKernel>;

auto* _anchor = &cutlass::device_kernel<GemmKernel>;


// ===== COMPILED SASS (sm_100a) =====

	.target	sm_100a

	.elftype	@"ET_EXEC"


//--------------------- .note.nv.tkinfo           --------------------------
	.section	.note.nv.tkinfo,"",@"SHT_NOTE"
	.sectionflags	@"SHF_NOTE_NV_TKINFO"
	.tkinfo
        /*0018*/ 	.word	0x00000002
        /*0030*/ 	.string	""
        /*0030*/ 	.string	"ptxas"
        /*0030*/ 	.string	"Cuda compilation tools, release 13.0, V13.0.88"
        /*0030*/ 	.string	"Build cuda_13.0.r13.0/compiler.36424714_0"
        /*0030*/ 	.string	"-arch sm_100a -m 64 "



//--------------------- .note.nv.cuinfo           --------------------------
	.section	.note.nv.cuinfo,"",@"SHT_NOTE"
	.sectionflags	@"SHF_NOTE_NV_CUINFO"
        /*0018*/ 	.short	0x0002
        /*001a*/ 	.short	0x0064
        /*001c*/ 	.short	0x0082
	.zero		2


//--------------------- .nv.info                  --------------------------
	.section	.nv.info,"",@"SHT_CUDA_INFO"
	.align	4


	//----- nvinfo : EIATTR_REGCOUNT
	.align		4
        /*0000*/ 	.byte	0x04, 0x2f
        /*0002*/ 	.short	(.L_19 - .L_18)
	.align		4
.L_18:
        /*0004*/ 	.word	index@(_ZN7cutlass13device_kernelINS_4gemm6kernel13GemmUniversalINS1_17GroupProblemShapeIN4cute5tupleIJiiiEEEEENS1_10collective13CollectiveMmaINS1_40MainloopSm100ArrayTmaUmmaWarpSpecializedILi15ELi8ELi4ENS6_IJNS5_1CILi2EEENSC_ILi1EEESE_EEEEENS6_IJNSC_ILi128EEENSC_ILi256EEENSC_ILi64EEEEEENS_12float_e4m3_tEPNS6_IJlSE_NSC_ILi0EEEEEESL_SO_NS5_8TiledMMAINS5_8MMA_AtomIJNS5_10MMA_TraitsINS5_25SM100_MMA_F8F6F4_2x1SM_SSEJSL_SL_fSH_SI_NS5_17integral_constantINS5_4UMMA5MajorELSV_0EEESW_NST_INSU_7ScaleInELSX_0EEESY_EEEEEENS5_6LayoutINS6_IJSE_SE_SE_EEENS6_IJSM_SM_SM_EEEEENS6_IJNS5_10UnderscoreES15_S15_EEEEENS5_18SM100_TMA_2SM_LOADENS5_14ComposedLayoutINS5_7SwizzleILi2ELi4ELi3EEENS5_18smem_ptr_flag_bitsILi8EEENS11_INS6_IJNSC_ILi8EEESJ_EEENS6_IJSJ_SE_EEEEEEEvNS5_8identityES18_S1I_vS1J_EENS_8epilogue10collective18CollectiveEpilogueINS1L_31Sm100PtrArrayTmaWarpSpecializedILi4ELi2ELi32ELb1ELb0EEEJNS6_IJSJ_SI_SJ_EEENS6_IJNS11_ISJ_SE_EENS11_INS6_IJNSC_ILi32EEESD_EEENS6_IJSE_SH_EEEEEEEENS_6half_tEPNS6_IJSE_lSM_EEES1X_S1Z_NS1L_6fusion15FusionCallbacksIS1P_NS20_17LinearCombinationIS1X_fS1X_fLNS_15FloatRoundStyleE2EEES1Q_S1W_JEEENS5_5SM1004TMEM4LOAD26SM100_TMEM_LOAD_16dp256b4xENS5_13SM90_TMA_LOADENS19_INS1A_ILi3ELi4ELi3EEENS1C_ILi16EEENS11_INS6_IJSJ_S1E_EEENS6_IJSE_SJ_EEEEEEENS5_17SM75_U16x8_LDSM_TENS5_14SM90_TMA_STOREES2G_NS5_17SM90_U16x8_STSM_TENS5_39AutoVectorizingCopyWithAssumedAlignmentILi128EEEEEEvvEEEEvNT_6ParamsE)
        /*0008*/ 	.word	0x000000a8


	//----- nvinfo : EIATTR_FRAME_SIZE
	.align		4
.L_19:
        /*000c*/ 	.byte	0x04, 0x11
        /*000e*/ 	.short	(.L_21 - .L_20)
	.align		4
.L_20:
        /*0010*/ 	.word	index@($__internal_3_$__cuda_sm20_div_u64)
        /*0014*/ 	.word	0x00000000


	//----- nvinfo : EIATTR_FRAME_SIZE
	.align		4
.L_21:
        /*0018*/ 	.byte	0x04, 0x11
        /*001a*/ 	.short	(.L_23 - .L_22)
	.align		4
.L_22:
        /*001c*/ 	.word	index@($__internal_2_$__cuda_sm10x_tcgen05_guardrail_trap_unallocated_columns_being_dealloced)
        /*0020*/ 	.word	0x00000000


	//----- nvinfo : EIATTR_FRAME_SIZE
	.align		4
.L_23:
        /*0024*/ 	.byte	0x04, 0x11
        /*0026*/ 	.short	(.L_25 - .L_24)
	.align		4
.L_24:
        /*0028*/ 	.word	index@($__internal_1_$__cuda_sm10x_tcgen05_guardrail_trap_phase_invalid_during_alloc)
        /*002c*/ 	.word	0x00000000


	//----- nvinfo : EIATTR_FRAME_SIZE
	.align		4
.L_25:
        /*0030*/ 	.byte	0x04, 0x11
        /*0032*/ 	.short	(.L_27 - .L_26)
	.align		4
.L_26:
        /*0034*/ 	.word	index@($__internal_0_$__cuda_sm10x_tcgen05_guardrail_trap_col_being_dealloced_not_returned_by_alloc)
        /*0038*/ 	.word	0x00000000


	//----- nvinfo : EIATTR_FRAME_SIZE
	.align		4
.L_27:
        /*003c*/ 	.byte	0x04, 0x11
        /*003e*/ 	.short	(.L_29 - .L_28)
	.align		4
.L_28:
        /*0040*/ 	.word	index@(_ZN7cutlass13device_kernelINS_4gemm6kernel13GemmUniversalINS1_17GroupProblemShapeIN4cute5tupleIJiiiEEEEENS1_10collective13CollectiveMmaINS1_40MainloopSm100ArrayTmaUmmaWarpSpecializedILi15ELi8ELi4ENS6_IJNS5_1CILi2EEENSC_ILi1EEESE_EEEEENS6_IJNSC_ILi128EEENSC_ILi256EEENSC_ILi64EEEEEENS_12float_e4m3_tEPNS6_IJlSE_NSC_ILi0EEEEEESL_SO_NS5_8TiledMMAINS5_8MMA_AtomIJNS5_10MMA_TraitsINS5_25SM100_MMA_F8F6F4_2x1SM_SSEJSL_SL_fSH_SI_NS5_17integral_constantINS5_4UMMA5MajorELSV_0EEESW_NST_INSU_7ScaleInELSX_0EEESY_EEEEEENS5_6LayoutINS6_IJSE_SE_SE_EEENS6_IJSM_SM_SM_EEEEENS6_IJNS5_10UnderscoreES15_S15_EEEEENS5_18SM100_TMA_2SM_LOADENS5_14ComposedLayoutINS5_7SwizzleILi2ELi4ELi3EEENS5_18smem_ptr_flag_bitsILi8EEENS11_INS6_IJNSC_ILi8EEESJ_EEENS6_IJSJ_SE_EEEEEEEvNS5_8identityES18_S1I_vS1J_EENS_8epilogue10collective18CollectiveEpilogueINS1L_31Sm100PtrArrayTmaWarpSpecializedILi4ELi2ELi32ELb1ELb0EEEJNS6_IJSJ_SI_SJ_EEENS6_IJNS11_ISJ_SE_EENS11_INS6_IJNSC_ILi32EEESD_EEENS6_IJSE_SH_EEEEEEEENS_6half_tEPNS6_IJSE_lSM_EEES1X_S1Z_NS1L_6fusion15FusionCallbacksIS1P_NS20_17LinearCombinationIS1X_fS1X_fLNS_15FloatRoundStyleE2EEES1Q_S1W_JEEENS5_5SM1004TMEM4LOAD26SM100_TMEM_LOAD_16dp256b4xENS5_13SM90_TMA_LOADENS19_INS1A_ILi3ELi4ELi3EEENS1C_ILi16EEENS11_INS6_IJSJ_S1E_EEENS6_IJSE_SJ_EEEEEEENS5_17SM75_U16x8_LDSM_TENS5_14SM90_TMA_STOREES2G_NS5_17SM90_U16x8_STSM_TENS5_39AutoVectorizingCopyWithAssumedAlignmentILi128EEEEEEvvEEEEvNT_6ParamsE)
        /*0044*/ 	.word	0x00000000


	//----- nvinfo : EIATTR_MIN_STACK_SIZE
	.align		4
.L_29:
        /*0048*/ 	.byte	0x04, 0x12
        /*004a*/ 	.short	(.L_31 - .L_30)
	.align		4
.L_30:
        /*004c*/ 	.word	index@(_ZN7cutlass13device_kernelINS_4gemm6kernel13GemmUniversalINS1_17GroupProblemShapeIN4cute5tupleIJiiiEEEEENS1_10collective13CollectiveMmaINS1_40MainloopSm100ArrayTmaUmmaWarpSpecializedILi15ELi8ELi4ENS6_IJNS5_1CILi2EEENSC_ILi1EEESE_EEEEENS6_IJNSC_ILi128EEENSC_ILi256EEENSC_ILi64EEEEEENS_12float_e4m3_tEPNS6_IJlSE_NSC_ILi0EEEEEESL_SO_NS5_8TiledMMAINS5_8MMA_AtomIJNS5_10MMA_TraitsINS5_25SM100_MMA_F8F6F4_2x1SM_SSEJSL_SL_fSH_SI_NS5_17integral_constantINS5_4UMMA5MajorELSV_0EEESW_NST_INSU_7ScaleInELSX_0EEESY_EEEEEENS5_6LayoutINS6_IJSE_SE_SE_EEENS6_IJSM_SM_SM_EEEEENS6_IJNS5_10UnderscoreES15_S15_EEEEENS5_18SM100_TMA_2SM_LOADENS5_14ComposedLayoutINS5_7SwizzleILi2ELi4ELi3EEENS5_18smem_ptr_flag_bitsILi8EEENS11_INS6_IJNSC_ILi8EEESJ_EEENS6_IJSJ_SE_EEEEEEEvNS5_8identityES18_S1I_vS1J_EENS_8epilogue10collective18CollectiveEpilogueINS1L_31Sm100PtrArrayTmaWarpSpecializedILi4ELi2ELi32ELb1ELb0EEEJNS6_IJSJ_SI_SJ_EEENS6_IJNS11_ISJ_SE_EENS11_INS6_IJNSC_ILi32EEESD_EEENS6_IJSE_SH_EEEEEEEENS_6half_tEPNS6_IJSE_lSM_EEES1X_S1Z_NS1L_6fusion15FusionCallbacksIS1P_NS20_17LinearCombinationIS1X_fS1X_fLNS_15FloatRoundStyleE2EEES1Q_S1W_JEEENS5_5SM1004TMEM4LOAD26SM100_TMEM_LOAD_16dp256b4xENS5_13SM90_TMA_LOADENS19_INS1A_ILi3ELi4ELi3EEENS1C_ILi16EEENS11_INS6_IJSJ_S1E_EEENS6_IJSE_SJ_EEEEEEENS5_17SM75_U16x8_LDSM_TENS5_14SM90_TMA_STOREES2G_NS5_17SM90_U16x8_STSM_TENS5_39AutoVectorizingCopyWithAssumedAlignmentILi128EEEEEEvvEEEEvNT_6ParamsE)
        /*0050*/ 	.word	0x00000000
.L_31:


//--------------------- .nv.compat                --------------------------
	.section	.nv.compat,"",@"SHT_CUDA_COMPAT_INFO"
	.align	4
        /*0000*/ 	.byte	0x02, 0x09, 0x01, 0x00, 0x02, 0x02, 0x02, 0x00, 0x02, 0x05, 0x05, 0x00, 0x03, 0x07, 0x01, 0x01
        /*0010*/ 	.byte	0x02, 0x03, 0x03, 0x00, 0x02, 0x06, 0x01, 0x00, 0x04, 0x0b, 0x08, 0x00, 0x09, 0x00, 0x00, 0x00
        /*0020*/ 	.byte	0x00, 0x00, 0x00, 0x00


//--------------------- .nv.info._ZN7cutlass13device_kernelINS_4gemm6kernel13GemmUniversalINS1_17GroupProblemShapeIN4cute5tupleIJiiiEEEEENS1_10collective13CollectiveMmaINS1_40MainloopSm100ArrayTmaUmmaWarpSpecializedILi15ELi8ELi4ENS6_IJNS5_1CILi2EEENSC_ILi1EEESE_EEEEENS6_IJNSC_ILi128EEENSC_ILi256EEENSC_ILi64EEEEEENS_12float_e4m3_tEPNS6_IJlSE_NSC_ILi0EEEEEESL_SO_NS5_8TiledMMAINS5_8MMA_AtomIJNS5_10MMA_TraitsINS5_25SM100_MMA_F8F6F4_2x1SM_SSEJSL_SL_fSH_SI_NS5_17integral_constantINS5_4UMMA5MajorELSV_0EEESW_NST_INSU_7ScaleInELSX_0EEESY_EEEEEENS5_6LayoutINS6_IJSE_SE_SE_EEENS6_IJSM_SM_SM_EEEEENS6_IJNS5_10UnderscoreES15_S15_EEEEENS5_18SM100_TMA_2SM_LOADENS5_14ComposedLayoutINS5_7SwizzleILi2ELi4ELi3EEENS5_18smem_ptr_flag_bitsILi8EEENS11_INS6_IJNSC_ILi8EEESJ_EEENS6_IJSJ_SE_EEEEEEEvNS5_8identityES18_S1I_vS1J_EENS_8epilogue10collective18CollectiveEpilogueINS1L_31Sm100PtrArrayTmaWarpSpecializedILi4ELi2ELi32ELb1ELb0EEEJNS6_IJSJ_SI_SJ_EEENS6_IJNS11_ISJ_SE_EENS11_INS6_IJNSC_ILi32EEESD_EEENS6_IJSE_SH_EEEEEEEENS_6half_tEPNS6_IJSE_lSM_EEES1X_S1Z_NS1L_6fusion15FusionCallbacksIS1P_NS20_17LinearCombinationIS1X_fS1X_fLNS_15FloatRoundStyleE2EEES1Q_S1W_JEEENS5_5SM1004TMEM4LOAD26SM100_TMEM_LOAD_16dp256b4xENS5_13SM90_TMA_LOADENS19_INS1A_ILi3ELi4ELi3EEENS1C_ILi16EEENS11_INS6_IJSJ_S1E_EEENS6_IJSE_SJ_EEEEEEENS5_17SM75_U16x8_LDSM_TENS5_14SM90_TMA_STOREES2G_NS5_17SM90_U16x8_STSM_TENS5_39AutoVectorizingCopyWithAssumedAlignmentILi128EEEEEEvvEEEEvNT_6ParamsE --------------------------
	.section	.nv.info._ZN7cutlass13device_kernelINS_4gemm6kernel13GemmUniversalINS1_17GroupProblemShapeIN4cute5tupleIJiiiEEEEENS1_10collective13CollectiveMmaINS1_40MainloopSm100ArrayTmaUmmaWarpSpecializedILi15ELi8ELi4ENS6_IJNS5_1CILi2EEENSC_ILi1EEESE_EEEEENS6_IJNSC_ILi128EEENSC_ILi256EEENSC_ILi64EEEEEENS_12float_e4m3_tEPNS6_IJlSE_NSC_ILi0EEEEEESL_SO_NS5_8TiledMMAINS5_8MMA_AtomIJNS5_10MMA_TraitsINS5_25SM100_MMA_F8F6F4_2x1SM_SSEJSL_SL_fSH_SI_NS5_17integral_constantINS5_4UMMA5MajorELSV_0EEESW_NST_INSU_7ScaleInELSX_0EEESY_EEEEEENS5_6LayoutINS6_IJSE_SE_SE_EEENS6_IJSM_SM_SM_EEEEENS6_IJNS5_10UnderscoreES15_S15_EEEEENS5_18SM100_TMA_2SM_LOADENS5_14ComposedLayoutINS5_7SwizzleILi2ELi4ELi3EEENS5_18smem_ptr_flag_bitsILi8EEENS11_INS6_IJNSC_ILi8EEESJ_EEENS6_IJSJ_SE_EEEEEEEvNS5_8identityES18_S1I_vS1J_EENS_8epilogue10collective18CollectiveEpilogueINS1L_31Sm100PtrArrayTmaWarpSpecializedILi4ELi2ELi32ELb1ELb0EEEJNS6_IJSJ_SI_SJ_EEENS6_IJNS11_ISJ_SE_EENS11_INS6_IJNSC_ILi32EEESD_EEENS6_IJSE_SH_EEEEEEEENS_6half_tEPNS6_IJSE_lSM_EEES1X_S1Z_NS1L_6fusion15FusionCallbacksIS1P_NS20_17LinearCombinationIS1X_fS1X_fLNS_15FloatRoundStyleE2EEES1Q_S1W_JEEENS5_5SM1004TMEM4LOAD26SM100_TMEM_LOAD_16dp256b4xENS5_13SM90_TMA_LOADENS19_INS1A_ILi3ELi4ELi3EEENS1C_ILi16EEENS11_INS6_IJSJ_S1E_EEENS6_IJSE_SJ_EEEEEEENS5_17SM75_U16x8_LDSM_TENS5_14SM90_TMA_STOREES2G_NS5_17SM90_U16x8_STSM_TENS5_39AutoVectorizingCopyWithAssumedAlignmentILi128EEEEEEvvEEEEvNT_6ParamsE,"",@"SHT_CUDA_INFO"
	.sectionflags	@""
	.align	4


	//----- nvinfo : EIATTR_CUDA_API_VERSION
	.align		4
        /*0000*/ 	.byte	0x04, 0x37
        /*0002*/ 	.short	(.L_33 - .L_32)
.L_32:
        /*0004*/ 	.word	0x00000082


	//----- nvinfo : EIATTR_KPARAM_INFO
	.align		4
.L_33:
        /*0008*/ 	.byte	0x04, 0x17
        /*000a*/ 	.short	(.L_35 - .L_34)
.L_34:
        /*000c*/ 	.word	0x00000000
        /*0010*/ 	.short	0x0000
        /*0012*/ 	.short	0x0000
        /*0014*/ 	.byte	0x00, 0xf0, 0x01, 0x24


	//----- nvinfo : EIATTR_AT_ENTRY_FRAGMENTS
	.align		4
.L_35:
        /*0018*/ 	.byte	0x04, 0x4f
        /*001a*/ 	.short	(.L_37 - .L_36)


	//   ....[0]....
.L_36:
        /*001c*/ 	.word	0x00000007


	//----- nvinfo : EIATTR_RESERVED_SMEM_USED
	.align		4
.L_37:
        /*0020*/ 	.byte	0x01, 0x41
	.zero		2


	//----- nvinfo : EIATTR_SPARSE_MMA_MASK
	.align		4
        /*0024*/ 	.byte	0x03, 0x50
        /*0026*/ 	.short	0x0000


	//----- nvinfo : EIATTR_TCGEN05_2CTA_USED
	.align		4
        /*0028*/ 	.byte	0x01, 0x52
	.zero		2


	//----- nvinfo : EIATTR_MAXREG_COUNT
	.align		4
        /*002c*/ 	.byte	0x03, 0x1b
        /*002e*/ 	.short	0x00a8


	//----- nvinfo : EIATTR_NUM_BARRIERS
	.align		4
        /*0030*/ 	.byte	0x02, 0x4c
        /*0032*/ 	.byte	0x07
	.zero		1


	//----- nvinfo : EIATTR_EXTERNS
	.align		4
        /*0034*/ 	.byte	0x04, 0x0f
        /*0036*/ 	.short	(.L_39 - .L_38)


	//   ....[0]....
	.align		4
.L_38:
        /*0038*/ 	.word	index@(__assertfail)


	//----- nvinfo : EIATTR_MERCURY_ISA_VERSION
	.align		4
.L_39:
        /*003c*/ 	.byte	0x03, 0x5f
        /*003e*/ 	.short	0x0101


	//----- nvinfo : EIATTR_INT_WARP_WIDE_INSTR_OFFSETS
	.align		4
        /*0040*/ 	.byte	0x04, 0x31
        /*0042*/ 	.short	(.L_41 - .L_40)


	//   ....[0]....
.L_40:
        /*0044*/ 	.word	0x000012b0


	//   ....[1]....
        /*0048*/ 	.word	0x00001340


	//   ....[2]....
        /*004c*/ 	.word	0x00011fc0


	//   ....[3]....
        /*0050*/ 	.word	0x00011fe0


	//   ....[4]....
        /*0054*/ 	.word	0x00012010


	//----- nvinfo : EIATTR_COOP_GROUP_MASK_REGIDS
	.align		4
.L_41:
        /*0058*/ 	.byte	0x04, 0x29
        /*005a*/ 	.short	(.L_43 - .L_42)


	//   ....[0]....
.L_42:
        /*005c*/ 	.word	0xffffffff


	//   ....[1]....
        /*0060*/ 	.word	0xffffffff


	//   ....[2]....
        /*0064*/ 	.word	0xffffffff


	//   ....[3]....
        /*0068*/ 	.word	0xffffffff


	//   ....[4]....
        /*006c*/ 	.word	0xffffffff


	//   ....[5]....
        /*0070*/ 	.word	0xffffffff


	//   ....[6]....
        /*0074*/ 	.word	0xffffffff


	//   ....[7]....
        /*0078*/ 	.word	0xffffffff


	//   ....[8]....
        /*007c*/ 	.word	0xffffffff


	//   ....[9]....
        /*0080*/ 	.word	0xffffffff


	//   ....[10]....
        /*0084*/ 	.word	0xffffffff


	//   ....[11]....
        /*0088*/ 	.word	0xffffffff


	//   ....[12]....
        /*008c*/ 	.word	0xffffffff


	//   ....[13]....
        /*0090*/ 	.word	0xffffffff


	//   ....[14]....
        /*0094*/ 	.word	0xffffffff


	//   ....[15]....
        /*0098*/ 	.word	0xffffffff


	//   ....[16]....
        /*009c*/ 	.word	0xffffffff


	//   ....[17]....
        /*00a0*/ 	.word	0xffffffff


	//   ....[18]....
        /*00a4*/ 	.word	0xffffffff


	//   ....[19]....
        /*00a8*/ 	.word	0xffffffff


	//   ....[20]....
        /*00ac*/ 	.word	0xffffffff


	//   ....[21]....
        /*00b0*/ 	.word	0xffffffff


	//   ....[22]....
        /*00b4*/ 	.word	0xffffffff


	//   ....[23]....
        /*00b8*/ 	.word	0xffffffff


	//   ....[24]....
        /*00bc*/ 	.word	0xffffffff


	//   ....[25]....
        /*00c0*/ 	.word	0xffffffff


	//   ....[26]....
        /*00c4*/ 	.word	0xffffffff


	//   ....[27]....
        /*00c8*/ 	.word	0xffffffff


	//   ....[28]....
        /*00cc*/ 	.word	0xffffffff


	//   ....[29]....
        /*00d0*/ 	.word	0xffffffff


	//   ....[30]....
        /*00d4*/ 	.word	0xffffffff


	//   ....[31]....
        /*00d8*/ 	.word	0xffffffff


	//   ....[32]....
        /*00dc*/ 	.word	0xffffffff


	//   ....[33]....
        /*00e0*/ 	.word	0xffffffff


	//   ....[34]....
        /*00e4*/ 	.word	0xffffffff


	//   ....[35]....
        /*00e8*/ 	.word	0xffffffff


	//   ....[36]....
        /*00ec*/ 	.word	0xffffffff


	//   ....[37]....
        /*00f0*/ 	.word	0xffffffff


	//   ....[38]....
        /*00f4*/ 	.word	0xffffffff


	//   ....[39]....
        /*00f8*/ 	.word	0xffffffff


	//   ....[40]....
        /*00fc*/ 	.word	0xffffffff


	//   ....[41]....
        /*0100*/ 	.word	0xffffffff


	//   ....[42]....
        /*0104*/ 	.word	0xffffffff


	//   ....[43]....
        /*0108*/ 	.word	0xffffffff


	//   ....[44]....
        /*010c*/ 	.word	0xffffffff


	//   ....[45]....
        /*0110*/ 	.word	0xffffffff


	//   ....[46]....
        /*0114*/ 	.word	0xffffffff


	//   ....[47]....
        /*0118*/ 	.word	0xffffffff


	//   ....[48]....
        /*011c*/ 	.word	0xffffffff


	//   ....[49]....
        /*0120*/ 	.word	0xffffffff


	//   ....[50]....
        /*0124*/ 	.word	0xffffffff


	//   ....[51]....
        /*0128*/ 	.word	0xffffffff


	//   ....[52]....
        /*012c*/ 	.word	0xffffffff


	//   ....[53]....
        /*0130*/ 	.word	0xffffffff


	//   ....[54]....
        /*0134*/ 	.word	0xffffffff


	//   ....[55]....
        /*0138*/ 	.word	0xffffffff


	//   ....[56]....
        /*013c*/ 	.word	0xffffffff


	//   ....[57]....
        /*0140*/ 	.word	0xffffffff


	//   ....[58]....
        /*0144*/ 	.word	0xffffffff


	//   ....[59]....
        /*0148*/ 	.word	0xffffffff


	//   ....[60]....
        /*014c*/ 	.word	0xffffffff


	//   ....[61]....
        /*0150*/ 	.word	0xffffffff


	//   ....[62]....
        /*0154*/ 	.word	0xffffffff


	//   ....[63]....
        /*0158*/ 	.word	0xffffffff


	//   ....[64]....
        /*015c*/ 	.word	0xffffffff


	//   ....[65]....
        /*0160*/ 	.word	0xffffffff


	//   ....[66]....
        /*0164*/ 	.word	0xffffffff


	//   ....[67]....
        /*0168*/ 	.word	0xffffffff


	//   ....[68]....
        /*016c*/ 	.word	0xffffffff


	//   ....[69]....
        /*0170*/ 	.word	0xffffffff


	//   ....[70]....
        /*0174*/ 	.word	0xffffffff


	//   ....[71]....
        /*0178*/ 	.word	0xffffffff


	//   ....[72]....
        /*017c*/ 	.word	0xffffffff


	//   ....[73]....
        /*0180*/ 	.word	0xffffffff


	//   ....[74]....
        /*0184*/ 	.word	0xffffffff


	//   ....[75]....
        /*0188*/ 	.word	0xffffffff


	//   ....[76]....
        /*018c*/ 	.word	0xffffffff


	//   ....[77]....
        /*0190*/ 	.word	0xffffffff


	//   ....[78]....
        /*0194*/ 	.word	0xffffffff


	//   ....[79]....
        /*0198*/ 	.word	0xffffffff


	//   ....[80]....
        /*019c*/ 	.word	0xffffffff


	//   ....[81]....
        /*01a0*/ 	.word	0xffffffff


	//   ....[82]....
        /*01a4*/ 	.word	0xffffffff


	//   ....[83]....
        /*01a8*/ 	.word	0xffffffff


	//   ....[84]....
        /*01ac*/ 	.word	0xffffffff


	//   ....[85]....
        /*01b0*/ 	.word	0xffffffff


	//   ....[86]....
        /*01b4*/ 	.word	0xffffffff


	//   ....[87]....
        /*01b8*/ 	.word	0xffffffff


	//   ....[88]....
        /*01bc*/ 	.word	0xffffffff


	//   ....[89]....
        /*01c0*/ 	.word	0xffffffff


	//   ....[90]....
        /*01c4*/ 	.word	0xffffffff


	//   ....[91]....
        /*01c8*/ 	.word	0xffffffff


	//   ....[92]....
        /*01cc*/ 	.word	0xffffffff


	//   ....[93]....
        /*01d0*/ 	.word	0xffffffff


	//   ....[94]....
        /*01d4*/ 	.word	0xffffffff


	//   ....[95]....
        /*01d8*/ 	.word	0xffffffff


	//   ....[96]....
        /*01dc*/ 	.word	0xffffffff


	//   ....[97]....
        /*01e0*/ 	.word	0xffffffff


	//   ....[98]....
        /*01e4*/ 	.word	0xffffffff


	//   ....[99]....
        /*01e8*/ 	.word	0xffffffff


	//   ....[100]....
        /*01ec*/ 	.word	0xffffffff


	//   ....[101]....
        /*01f0*/ 	.word	0xffffffff


	//   ....[102]....
        /*01f4*/ 	.word	0xffffffff


	//   ....[103]....
        /*01f8*/ 	.word	0xffffffff


	//   ....[104]....
        /*01fc*/ 	.word	0xffffffff


	//   ....[105]....
        /*0200*/ 	.word	0xffffffff


	//   ....[106]....
        /*0204*/ 	.word	0xffffffff


	//   ....[107]....
        /*0208*/ 	.word	0xffffffff


	//   ....[108]....
        /*020c*/ 	.word	0xffffffff


	//   ....[109]....
        /*0210*/ 	.word	0xffffffff


	//   ....[110]....
        /*0214*/ 	.word	0xffffffff


	//   ....[111]....
        /*0218*/ 	.word	0xffffffff


	//   ....[112]....
        /*021c*/ 	.word	0xffffffff


	//   ....[113]....
        /*0220*/ 	.word	0xffffffff


	//   ....[114]....
        /*0224*/ 	.word	0xffffffff


	//   ....[115]....
        /*0228*/ 	.word	0xffffffff


	//   ....[116]....
        /*022c*/ 	.word	0xffffffff


	//   ....[117]....
        /*0230*/ 	.word	0xffffffff


	//   ....[118]....
        /*0234*/ 	.word	0xffffffff


	//   ....[119]....
        /*0238*/ 	.word	0xffffffff


	//   ....[120]....
        /*023c*/ 	.word	0xffffffff


	//----- nvinfo : EIATTR_COOP_GROUP_INSTR_OFFSETS
	.align		4
.L_43:
        /*0240*/ 	.byte	0x04, 0x28
        /*0242*/ 	.short	(.L_45 - .L_44)


	//   ....[0]....
.L_44:
        /*0244*/ 	.word	0x000000b0


	//   ....[1]....
        /*0248*/ 	.word	0x00000520


	//   ....[2]....
        /*024c*/ 	.word	0x00000730


	//   ....[3]....
        /*0250*/ 	.word	0x00000740


	//   ....[4]....
        /*0254*/ 	.word	0x00000a70


	//   ....[5]....
        /*0258*/ 	.word	0x00000c00


	//   ....[6]....
        /*025c*/ 	.word	0x00000cf0


	//   ....[7]....
        /*0260*/ 	.word	0x00000f00


	//   ....[8]....
        /*0264*/ 	.word	0x00001110


	//   ....[9]....
        /*0268*/ 	.word	0x000013b0


	//   ....[10]....
        /*026c*/ 	.word	0x00002750


	//   ....[11]....
        /*0270*/ 	.word	0x00002780


	//   ....[12]....
        /*0274*/ 	.word	0x00002800


	//   ....[13]....
        /*0278*/ 	.word	0x00002810


	//   ....[14]....
        /*027c*/ 	.word	0x00002860


	//   ....[15]....
        /*0280*/ 	.word	0x00002870


	//   ....[16]....
        /*0284*/ 	.word	0x000028b0


	//   ....[17]....
        /*0288*/ 	.word	0x000028d0


	//   ....[18]....
        /*028c*/ 	.word	0x00002910


	//   ....[19]....
        /*0290*/ 	.word	0x00002930


	//   ....[20]....
        /*0294*/ 	.word	0x000029e0


	//   ....[21]....
        /*0298*/ 	.word	0x00002af0


	//   ....[22]....
        /*029c*/ 	.word	0x00002b20


	//   ....[23]....
        /*02a0*/ 	.word	0x000030f0


	//   ....[24]....
        /*02a4*/ 	.word	0x00003100


	//   ....[25]....
        /*02a8*/ 	.word	0x00003150


	//   ....[26]....
        /*02ac*/ 	.word	0x00003160


	//   ....[27]....
        /*02b0*/ 	.word	0x000031b0


	//   ....[28]....
        /*02b4*/ 	.word	0x000031c0


	//   ....[29]....
        /*02b8*/ 	.word	0x00003210


	//   ....[30]....
        /*02bc*/ 	.word	0x00003220


	//   ....[31]....
        /*02c0*/ 	.word	0x00003280


	//   ....[32]....
        /*02c4*/ 	.word	0x00003290


	//   ....[33]....
        /*02c8*/ 	.word	0x00003320


	//   ....[34]....
        /*02cc*/ 	.word	0x00003370


	//   ....[35]....
        /*02d0*/ 	.word	0x000033f0


	//   ....[36]....
        /*02d4*/ 	.word	0x00003410


	//   ....[37]....
        /*02d8*/ 	.word	0x00003420


	//   ....[38]....
        /*02dc*/ 	.word	0x00003430


	//   ....[39]....
        /*02e0*/ 	.word	0x00003440


	//   ....[40]....
        /*02e4*/ 	.word	0x00003450


	//   ....[41]....
        /*02e8*/ 	.word	0x00004040


	//   ....[42]....
        /*02ec*/ 	.word	0x00004ab0


	//   ....[43]....
        /*02f0*/ 	.word	0x00005eb0


	//   ....[44]....
        /*02f4*/ 	.word	0x00005ee0


	//   ....[45]....
        /*02f8*/ 	.word	0x00005f60


	//   ....[46]....
        /*02fc*/ 	.word	0x00005f70


	//   ....[47]....
        /*0300*/ 	.word	0x00005fb0


	//   ....[48]....
        /*0304*/ 	.word	0x00005fd0


	//   ....[49]....
        /*0308*/ 	.word	0x00006020


	//   ....[50]....
        /*030c*/ 	.word	0x00006030


	//   ....[51]....
        /*0310*/ 	.word	0x00006080


	//   ....[52]....
        /*0314*/ 	.word	0x00006090


	//   ....[53]....
        /*0318*/ 	.word	0x00006130


	//   ....[54]....
        /*031c*/ 	.word	0x00006220


	//   ....[55]....
        /*0320*/ 	.word	0x00006250


	//   ....[56]....
        /*0324*/ 	.word	0x00006810


	//   ....[57]....
        /*0328*/ 	.word	0x00006840


	//   ....[58]....
        /*032c*/ 	.word	0x00006890


	//   ....[59]....
        /*0330*/ 	.word	0x000068a0


	//   ....[60]....
        /*0334*/ 	.word	0x000068f0


	//   ....[61]....
        /*0338*/ 	.word	0x00006900


	//   ....[62]....
        /*033c*/ 	.word	0x00006950


	//   ....[63]....
        /*0340*/ 	.word	0x00006960


	//   ....[64]....
        /*0344*/ 	.word	0x000069b0


	//   ....[65]....
        /*0348*/ 	.word	0x000069c0


	//   ....[66]....
        /*034c*/ 	.word	0x00006a60


	//   ....[67]....
        /*0350*/ 	.word	0x00006ab0


	//   ....[68]....
        /*0354*/ 	.word	0x00006b30


	//   ....[69]....
        /*0358*/ 	.word	0x00006b50


	//   ....[70]....
        /*035c*/ 	.word	0x00006b60


	//   ....[71]....
        /*0360*/ 	.word	0x00006b70


	//   ....[72]....
        /*0364*/ 	.word	0x00006b80


	//   ....[73]....
        /*0368*/ 	.word	0x00006b90


	//   ....[74]....
        /*036c*/ 	.word	0x00007aa0


	//   ....[75]....
        /*0370*/ 	.word	0x00007ad0


	//   ....[76]....
        /*0374*/ 	.word	0x00007b50


	//   ....[77]....
        /*0378*/ 	.word	0x00007b60


	//   ....[78]....
        /*037c*/ 	.word	0x00007ba0


	//   ....[79]....
        /*0380*/ 	.word	0x00007bc0


	//   ....[80]....
        /*0384*/ 	.word	0x00007c00


	//   ....[81]....
        /*0388*/ 	.word	0x00007c20


	//   ....[82]....
        /*038c*/ 	.word	0x00007c70


	//   ....[83]....
        /*0390*/ 	.word	0x00007c90


	//   ....[84]....
        /*0394*/ 	.word	0x00007d20


	//   ....[85]....
        /*0398*/ 	.word	0x00007e10


	//   ....[86]....
        /*039c*/ 	.word	0x00007e40


	//   ....[87]....
        /*03a0*/ 	.word	0x00008400


	//   ....[88]....
        /*03a4*/ 	.word	0x00008430


	//   ....[89]....
        /*03a8*/ 	.word	0x00008480


	//   ....[90]....
        /*03ac*/ 	.word	0x00008490


	//   ....[91]....
        /*03b0*/ 	.word	0x000084e0


	//   ....[92]....
        /*03b4*/ 	.word	0x000084f0


	//   ....[93]....
        /*03b8*/ 	.word	0x00008540


	//   ....[94]....
        /*03bc*/ 	.word	0x00008550


	//   ....[95]....
        /*03c0*/ 	.word	0x000085a0


	//   ....[96]....
        /*03c4*/ 	.word	0x000085b0


	//   ....[97]....
        /*03c8*/ 	.word	0x00008650


	//   ....[98]....
        /*03cc*/ 	.word	0x000086a0


	//   ....[99]....
        /*03d0*/ 	.word	0x00008720


	//   ....[100]....
        /*03d4*/ 	.word	0x00008740


	//   ....[101]....
        /*03d8*/ 	.word	0x00008750


	//   ....[102]....
        /*03dc*/ 	.word	0x00008760


	//   ....[103]....
        /*03e0*/ 	.word	0x00008770


	//   ....[104]....
        /*03e4*/ 	.word	0x00008780


	//   ....[105]....
        /*03e8*/ 	.word	0x000094d0


	//   ....[106]....
        /*03ec*/ 	.word	0x0000a310


	//   ....[107]....
        /*03f0*/ 	.word	0x0000a6f0


	//   ....[108]....
        /*03f4*/ 	.word	0x0000abf0


	//   ....[109]....
        /*03f8*/ 	.word	0x0000eff0


	//   ....[110]....
        /*03fc*/ 	.word	0x0000f440


	//   ....[111]....
        /*0400*/ 	.word	0x0000f690


	//   ....[112]....
        /*0404*/ 	.word	0x0000f830


	//   ....[113]....
        /*0408*/ 	.word	0x00010010


	//   ....[114]....
        /*040c*/ 	.word	0x000104f0


	//   ....[115]....
        /*0410*/ 	.word	0x000108c0


	//   ....[116]....
        /*0414*/ 	.word	0x00010c90


	//   ....[117]....
        /*0418*/ 	.word	0x00011180


	//   ....[118]....
        /*041c*/ 	.word	0x000111b0


	//   ....[119]....
        /*0420*/ 	.word	0x00011ec0


	//   ....[120]....
        /*0424*/ 	.word	0x000120d0


	//----- nvinfo : EIATTR_REG_RECONFIG
	.align		4
.L_45:
        /*0428*/ 	.byte	0x01, 0x54
	.zero		2


	//----- nvinfo : EIATTR_VRC_CTA_INIT_COUNT
	.align		4
        /*042c*/ 	.byte	0x02, 0x4a
        /*042e*/ 	.byte	0x80
	.zero		1


	//----- nvinfo : EIATTR_SYSCALL_OFFSETS
	.align		4
        /*0430*/ 	.byte	0x04, 0x46
        /*0432*/ 	.short	(.L_47 - .L_46)


	//   ....[0]....
.L_46:
        /*0434*/ 	.word	0x0000afb0


	//   ....[1]....
        /*0438*/ 	.word	0x0000b0a0


	//   ....[2]....
        /*043c*/ 	.word	0x0000b7f0


	//   ....[3]....
        /*0440*/ 	.word	0x0000b960


	//   ....[4]....
        /*0444*/ 	.word	0x0000c660


	//   ....[5]....
        /*0448*/ 	.word	0x0000c7d0


	//   ....[6]....
        /*044c*/ 	.word	0x0000d460


	//   ....[7]....
        /*0450*/ 	.word	0x0000d5d0


	//   ....[8]....
        /*0454*/ 	.word	0x0000e2a0


	//   ....[9]....
        /*0458*/ 	.word	0x0000e410


	//----- nvinfo : EIATTR_MBARRIER_INSTR_OFFSETS
	.align		4
.L_47:
        /*045c*/ 	.byte	0x04, 0x39
        /*045e*/ 	.short	(.L_49 - .L_48)


	//   ....[0]....
.L_48:
        /*0460*/ 	.word	0x00000870
        /*0464*/ 	.word	0x000000ff
        /*0468*/ 	.word	0x00000000
        /*046c*/ 	.short	0x0100
        /*046e*/ 	.byte	0x05
	.zero		1


	//   ....[1]....
        /*0470*/ 	.word	0x00000880
        /*0474*/ 	.word	0x000000ff
        /*0478*/ 	.word	0x00000078
        /*047c*/ 	.short	0x0100
        /*047e*/ 	.byte	0x05
	.zero		1


	//   ....[2]....
        /*0480*/ 	.word	0x00000890
        /*0484*/ 	.word	0x000000ff
        /*0488*/ 	.word	0x00000008
        /*048c*/ 	.short	0x0100
        /*048e*/ 	.byte	0x05
	.zero		1


	//   ....[3]....
        /*0490*/ 	.word	0x000008a0
        /*0494*/ 	.word	0x000000ff
        /*0498*/ 	.word	0x00000080
        /*049c*/ 	.short	0x0100
        /*049e*/ 	.byte	0x05
	.zero		1


	//   ....[4]....
        /*04a0*/ 	.word	0x000008b0
        /*04a4*/ 	.word	0x000000ff
        /*04a8*/ 	.word	0x00000010
        /*04ac*/ 	.short	0x0100
        /*04ae*/ 	.byte	0x05
	.zero		1


	//   ....[5]....
        /*04b0*/ 	.word	0x000008c0
        /*04b4*/ 	.word	0x000000ff
        /*04b8*/ 	.word	0x00000088
        /*04bc*/ 	.short	0x0100
        /*04be*/ 	.byte	0x05
	.zero		1


	//   ....[6]....
        /*04c0*/ 	.word	0x000008d0
        /*04c4*/ 	.word	0x000000ff
        /*04c8*/ 	.word	0x00000018
        /*04cc*/ 	.short	0x0100
        /*04ce*/ 	.byte	0x05
	.zero		1


	//   ....[7]....
        /*04d0*/ 	.word	0x000008e0
        /*04d4*/ 	.word	0x000000ff
        /*04d8*/ 	.word	0x00000090
        /*04dc*/ 	.short	0x0100
        /*04de*/ 	.byte	0x05
	.zero		1


	//   ....[8]....
        /*04e0*/ 	.word	0x000008f0
        /*04e4*/ 	.word	0x000000ff
        /*04e8*/ 	.word	0x00000020
        /*04ec*/ 	.short	0x0100
        /*04ee*/ 	.byte	0x05
	.zero		1


	//   ....[9]....
        /*04f0*/ 	.word	0x00000900
        /*04f4*/ 	.word	0x000000ff
        /*04f8*/ 	.word	0x00000098
        /*04fc*/ 	.short	0x0100
        /*04fe*/ 	.byte	0x05
	.zero		1


	//   ....[10]....
        /*0500*/ 	.word	0x00000910
        /*0504*/ 	.word	0x000000ff
        /*0508*/ 	.word	0x00000028
        /*050c*/ 	.short	0x0100
        /*050e*/ 	.byte	0x05
	.zero		1


	//   ....[11]....
        /*0510*/ 	.word	0x00000920
        /*0514*/ 	.word	0x000000ff
        /*0518*/ 	.word	0x000000a0
        /*051c*/ 	.short	0x0100
        /*051e*/ 	.byte	0x05
	.zero		1


	//   ....[12]....
        /*0520*/ 	.word	0x00000930
        /*0524*/ 	.word	0x000000ff
        /*0528*/ 	.word	0x00000030
        /*052c*/ 	.short	0x0100
        /*052e*/ 	.byte	0x05
	.zero		1


	//   ....[13]....
        /*0530*/ 	.word	0x00000940
        /*0534*/ 	.word	0x000000ff
        /*0538*/ 	.word	0x000000a8
        /*053c*/ 	.short	0x0100
        /*053e*/ 	.byte	0x05
	.zero		1


	//   ....[14]....
        /*0540*/ 	.word	0x00000950
        /*0544*/ 	.word	0x000000ff
        /*0548*/ 	.word	0x00000038
        /*054c*/ 	.short	0x0100
        /*054e*/ 	.byte	0x05
	.zero		1


	//   ....[15]....
        /*0550*/ 	.word	0x00000960
        /*0554*/ 	.word	0x000000ff
        /*0558*/ 	.word	0x000000b0
        /*055c*/ 	.short	0x0100
        /*055e*/ 	.byte	0x05
	.zero		1


	//   ....[16]....
        /*0560*/ 	.word	0x00000970
        /*0564*/ 	.word	0x000000ff
        /*0568*/ 	.word	0x00000040
        /*056c*/ 	.short	0x0100
        /*056e*/ 	.byte	0x05
	.zero		1


	//   ....[17]....
        /*0570*/ 	.word	0x00000980
        /*0574*/ 	.word	0x000000ff
        /*0578*/ 	.word	0x000000b8
        /*057c*/ 	.short	0x0100
        /*057e*/ 	.byte	0x05
	.zero		1


	//   ....[18]....
        /*0580*/ 	.word	0x00000990
        /*0584*/ 	.word	0x000000ff
        /*0588*/ 	.word	0x00000048
        /*058c*/ 	.short	0x0100
        /*058e*/ 	.byte	0x05
	.zero		1


	//   ....[19]....
        /*0590*/ 	.word	0x000009a0
        /*0594*/ 	.word	0x000000ff
        /*0598*/ 	.word	0x000000c0
        /*059c*/ 	.short	0x0100
        /*059e*/ 	.byte	0x05
	.zero		1


	//   ....[20]....
        /*05a0*/ 	.word	0x000009b0
        /*05a4*/ 	.word	0x000000ff
        /*05a8*/ 	.word	0x00000050
        /*05ac*/ 	.short	0x0100
        /*05ae*/ 	.byte	0x05
	.zero		1


	//   ....[21]....
        /*05b0*/ 	.word	0x000009c0
        /*05b4*/ 	.word	0x000000ff
        /*05b8*/ 	.word	0x000000c8
        /*05bc*/ 	.short	0x0100
        /*05be*/ 	.byte	0x05
	.zero		1


	//   ....[22]....
        /*05c0*/ 	.word	0x000009d0
        /*05c4*/ 	.word	0x000000ff
        /*05c8*/ 	.word	0x00000058
        /*05cc*/ 	.short	0x0100
        /*05ce*/ 	.byte	0x05
	.zero		1


	//   ....[23]....
        /*05d0*/ 	.word	0x000009e0
        /*05d4*/ 	.word	0x000000ff
        /*05d8*/ 	.word	0x000000d0
        /*05dc*/ 	.short	0x0100
        /*05de*/ 	.byte	0x05
	.zero		1


	//   ....[24]....
        /*05e0*/ 	.word	0x000009f0
        /*05e4*/ 	.word	0x000000ff
        /*05e8*/ 	.word	0x00000060
        /*05ec*/ 	.short	0x0100
        /*05ee*/ 	.byte	0x05
	.zero		1


	//   ....[25]....
        /*05f0*/ 	.word	0x00000a00
        /*05f4*/ 	.word	0x000000ff
        /*05f8*/ 	.word	0x000000d8
        /*05fc*/ 	.short	0x0100
        /*05fe*/ 	.byte	0x05
	.zero		1


	//   ....[26]....
        /*0600*/ 	.word	0x00000a10
        /*0604*/ 	.word	0x000000ff
        /*0608*/ 	.word	0x00000068
        /*060c*/ 	.short	0x0100
        /*060e*/ 	.byte	0x05
	.zero		1


	//   ....[27]....
        /*0610*/ 	.word	0x00000a20
        /*0614*/ 	.word	0x000000ff
        /*0618*/ 	.word	0x000000e0
        /*061c*/ 	.short	0x0100
        /*061e*/ 	.byte	0x05
	.zero		1


	//   ....[28]....
        /*0620*/ 	.word	0x00000a30
        /*0624*/ 	.word	0x000000ff
        /*0628*/ 	.word	0x00000070
        /*062c*/ 	.short	0x0100
        /*062e*/ 	.byte	0x05
	.zero		1


	//   ....[29]....
        /*0630*/ 	.word	0x00000a40
        /*0634*/ 	.word	0x000000ff
        /*0638*/ 	.word	0x000000e8
        /*063c*/ 	.short	0x0100
        /*063e*/ 	.byte	0x05
	.zero		1


	//   ....[30]....
        /*0640*/ 	.word	0x00000b70
        /*0644*/ 	.word	0x000000ff
        /*0648*/ 	.word	0x000000f0
        /*064c*/ 	.short	0x0100
        /*064e*/ 	.byte	0x06
	.zero		1


	//   ....[31]....
        /*0650*/ 	.word	0x00000b80
        /*0654*/ 	.word	0x000000ff
        /*0658*/ 	.word	0x00000110
        /*065c*/ 	.short	0x0100
        /*065e*/ 	.byte	0x06
	.zero		1


	//   ....[32]....
        /*0660*/ 	.word	0x00000b90
        /*0664*/ 	.word	0x000000ff
        /*0668*/ 	.word	0x000000f8
        /*066c*/ 	.short	0x0100
        /*066e*/ 	.byte	0x06
	.zero		1


	//   ....[33]....
        /*0670*/ 	.word	0x00000ba0
        /*0674*/ 	.word	0x000000ff
        /*0678*/ 	.word	0x00000118
        /*067c*/ 	.short	0x0100
        /*067e*/ 	.byte	0x06
	.zero		1


	//   ....[34]....
        /*0680*/ 	.word	0x00000bb0
        /*0684*/ 	.word	0x000000ff
        /*0688*/ 	.word	0x00000100
        /*068c*/ 	.short	0x0100
        /*068e*/ 	.byte	0x06
	.zero		1


	//   ....[35]....
        /*0690*/ 	.word	0x00000bc0
        /*0694*/ 	.word	0x000000ff
        /*0698*/ 	.word	0x00000120
        /*069c*/ 	.short	0x0100
        /*069e*/ 	.byte	0x06
	.zero		1


	//   ....[36]....
        /*06a0*/ 	.word	0x00000bd0
        /*06a4*/ 	.word	0x000000ff
        /*06a8*/ 	.word	0x00000108
        /*06ac*/ 	.short	0x0100
        /*06ae*/ 	.byte	0x06
	.zero		1


	//   ....[37]....
        /*06b0*/ 	.word	0x00000be0
        /*06b4*/ 	.word	0x000000ff
        /*06b8*/ 	.word	0x00000128
        /*06bc*/ 	.short	0x0100
        /*06be*/ 	.byte	0x06
	.zero		1


	//   ....[38]....
        /*06c0*/ 	.word	0x00000cc0
        /*06c4*/ 	.word	0x000000ff
        /*06c8*/ 	.word	0x00000130
        /*06cc*/ 	.short	0x0100
        /*06ce*/ 	.byte	0x05
	.zero		1


	//   ....[39]....
        /*06d0*/ 	.word	0x00000cd0
        /*06d4*/ 	.word	0x000000ff
        /*06d8*/ 	.word	0x00000138
        /*06dc*/ 	.short	0x0100
        /*06de*/ 	.byte	0x05
	.zero		1


	//   ....[40]....
        /*06e0*/ 	.word	0x00000df0
        /*06e4*/ 	.word	0x000000ff
        /*06e8*/ 	.word	0x00000140
        /*06ec*/ 	.short	0x0100
        /*06ee*/ 	.byte	0x06
	.zero		1


	//   ....[41]....
        /*06f0*/ 	.word	0x00000e00
        /*06f4*/ 	.word	0x000000ff
        /*06f8*/ 	.word	0x00000180
        /*06fc*/ 	.short	0x0100
        /*06fe*/ 	.byte	0x06
	.zero		1


	//   ....[42]....
        /*0700*/ 	.word	0x00000e10
        /*0704*/ 	.word	0x000000ff
        /*0708*/ 	.word	0x00000148
        /*070c*/ 	.short	0x0100
        /*070e*/ 	.byte	0x06
	.zero		1


	//   ....[43]....
        /*0710*/ 	.word	0x00000e20
        /*0714*/ 	.word	0x000000ff
        /*0718*/ 	.word	0x00000188
        /*071c*/ 	.short	0x0100
        /*071e*/ 	.byte	0x06
	.zero		1


	//   ....[44]....
        /*0720*/ 	.word	0x00000e30
        /*0724*/ 	.word	0x000000ff
        /*0728*/ 	.word	0x00000150
        /*072c*/ 	.short	0x0100
        /*072e*/ 	.byte	0x06
	.zero		1


	//   ....[45]....
        /*0730*/ 	.word	0x00000e40
        /*0734*/ 	.word	0x000000ff
        /*0738*/ 	.word	0x00000190
        /*073c*/ 	.short	0x0100
        /*073e*/ 	.byte	0x06
	.zero		1


	//   ....[46]....
        /*0740*/ 	.word	0x00000e50
        /*0744*/ 	.word	0x000000ff
        /*0748*/ 	.word	0x00000158
        /*074c*/ 	.short	0x0100
        /*074e*/ 	.byte	0x06
	.zero		1


	//   ....[47]....
        /*0750*/ 	.word	0x00000e60
        /*0754*/ 	.word	0x000000ff
        /*0758*/ 	.word	0x00000198
        /*075c*/ 	.short	0x0100
        /*075e*/ 	.byte	0x06
	.zero		1


	//   ....[48]....
        /*0760*/ 	.word	0x00000e70
        /*0764*/ 	.word	0x000000ff
        /*0768*/ 	.word	0x00000160
        /*076c*/ 	.short	0x0100
        /*076e*/ 	.byte	0x06
	.zero		1


	//   ....[49]....
        /*0770*/ 	.word	0x00000e80
        /*0774*/ 	.word	0x000000ff
        /*0778*/ 	.word	0x000001a0
        /*077c*/ 	.short	0x0100
        /*077e*/ 	.byte	0x06
	.zero		1


	//   ....[50]....
        /*0780*/ 	.word	0x00000e90
        /*0784*/ 	.word	0x000000ff
        /*0788*/ 	.word	0x00000168
        /*078c*/ 	.short	0x0100
        /*078e*/ 	.byte	0x06
	.zero		1


	//   ....[51]....
        /*0790*/ 	.word	0x00000ea0
        /*0794*/ 	.word	0x000000ff
        /*0798*/ 	.word	0x000001a8
        /*079c*/ 	.short	0x0100
        /*079e*/ 	.byte	0x06
	.zero		1


	//   ....[52]....
        /*07a0*/ 	.word	0x00000eb0
        /*07a4*/ 	.word	0x000000ff
        /*07a8*/ 	.word	0x00000170
        /*07ac*/ 	.short	0x0100
        /*07ae*/ 	.byte	0x06
	.zero		1


	//   ....[53]....
        /*07b0*/ 	.word	0x00000ec0
        /*07b4*/ 	.word	0x000000ff
        /*07b8*/ 	.word	0x000001b0
        /*07bc*/ 	.short	0x0100
        /*07be*/ 	.byte	0x06
	.zero		1


	//   ....[54]....
        /*07c0*/ 	.word	0x00000ed0
        /*07c4*/ 	.word	0x000000ff
        /*07c8*/ 	.word	0x00000178
        /*07cc*/ 	.short	0x0100
        /*07ce*/ 	.byte	0x06
	.zero		1


	//   ....[55]....
        /*07d0*/ 	.word	0x00000ee0
        /*07d4*/ 	.word	0x000000ff
        /*07d8*/ 	.word	0x000001b8
        /*07dc*/ 	.short	0x0100
        /*07de*/ 	.byte	0x06
	.zero		1


	//   ....[56]....
        /*07e0*/ 	.word	0x00001000
        /*07e4*/ 	.word	0x000000ff
        /*07e8*/ 	.word	0x00000220
        /*07ec*/ 	.short	0x0100
        /*07ee*/ 	.byte	0x06
	.zero		1


	//   ....[57]....
        /*07f0*/ 	.word	0x00001010
        /*07f4*/ 	.word	0x000000ff
        /*07f8*/ 	.word	0x00000260
        /*07fc*/ 	.short	0x0100
        /*07fe*/ 	.byte	0x06
	.zero		1


	//   ....[58]....
        /*0800*/ 	.word	0x00001020
        /*0804*/ 	.word	0x000000ff
        /*0808*/ 	.word	0x00000228
        /*080c*/ 	.short	0x0100
        /*080e*/ 	.byte	0x06
	.zero		1


	//   ....[59]....
        /*0810*/ 	.word	0x00001030
        /*0814*/ 	.word	0x000000ff
        /*0818*/ 	.word	0x00000268
        /*081c*/ 	.short	0x0100
        /*081e*/ 	.byte	0x06
	.zero		1


	//   ....[60]....
        /*0820*/ 	.word	0x00001040
        /*0824*/ 	.word	0x000000ff
        /*0828*/ 	.word	0x00000230
        /*082c*/ 	.short	0x0100
        /*082e*/ 	.byte	0x06
	.zero		1


	//   ....[61]....
        /*0830*/ 	.word	0x00001050
        /*0834*/ 	.word	0x000000ff
        /*0838*/ 	.word	0x00000270
        /*083c*/ 	.short	0x0100
        /*083e*/ 	.byte	0x06
	.zero		1


	//   ....[62]....
        /*0840*/ 	.word	0x00001060
        /*0844*/ 	.word	0x000000ff
        /*0848*/ 	.word	0x00000238
        /*084c*/ 	.short	0x0100
        /*084e*/ 	.byte	0x06
	.zero		1


	//   ....[63]....
        /*0850*/ 	.word	0x00001070
        /*0854*/ 	.word	0x000000ff
        /*0858*/ 	.word	0x00000278
        /*085c*/ 	.short	0x0100
        /*085e*/ 	.byte	0x06
	.zero		1


	//   ....[64]....
        /*0860*/ 	.word	0x00001080
        /*0864*/ 	.word	0x000000ff
        /*0868*/ 	.word	0x00000240
        /*086c*/ 	.short	0x0100
        /*086e*/ 	.byte	0x06
	.zero		1


	//   ....[65]....
        /*0870*/ 	.word	0x00001090
        /*0874*/ 	.word	0x000000ff
        /*0878*/ 	.word	0x00000280
        /*087c*/ 	.short	0x0100
        /*087e*/ 	.byte	0x06
	.zero		1


	//   ....[66]....
        /*0880*/ 	.word	0x000010a0
        /*0884*/ 	.word	0x000000ff
        /*0888*/ 	.word	0x00000248
        /*088c*/ 	.short	0x0100
        /*088e*/ 	.byte	0x06
	.zero		1


	//   ....[67]....
        /*0890*/ 	.word	0x000010b0
        /*0894*/ 	.word	0x000000ff
        /*0898*/ 	.word	0x00000288
        /*089c*/ 	.short	0x0100
        /*089e*/ 	.byte	0x06
	.zero		1


	//   ....[68]....
        /*08a0*/ 	.word	0x000010c0
        /*08a4*/ 	.word	0x000000ff
        /*08a8*/ 	.word	0x00000250
        /*08ac*/ 	.short	0x0100
        /*08ae*/ 	.byte	0x06
	.zero		1


	//   ....[69]....
        /*08b0*/ 	.word	0x000010d0
        /*08b4*/ 	.word	0x000000ff
        /*08b8*/ 	.word	0x00000290
        /*08bc*/ 	.short	0x0100
        /*08be*/ 	.byte	0x06
	.zero		1


	//   ....[70]....
        /*08c0*/ 	.word	0x000010e0
        /*08c4*/ 	.word	0x000000ff
        /*08c8*/ 	.word	0x00000258
        /*08cc*/ 	.short	0x0100
        /*08ce*/ 	.byte	0x06
	.zero		1


	//   ....[71]....
        /*08d0*/ 	.word	0x000010f0
        /*08d4*/ 	.word	0x000000ff
        /*08d8*/ 	.word	0x00000298
        /*08dc*/ 	.short	0x0100
        /*08de*/ 	.byte	0x06
	.zero		1


	//   ....[72]....
        /*08e0*/ 	.word	0x00001220
        /*08e4*/ 	.word	0x000000ff
        /*08e8*/ 	.word	0x000001c0
        /*08ec*/ 	.short	0x0100
        /*08ee*/ 	.byte	0x06
	.zero		1


	//   ....[73]....
        /*08f0*/ 	.word	0x00001230
        /*08f4*/ 	.word	0x000000ff
        /*08f8*/ 	.word	0x000001e0
        /*08fc*/ 	.short	0x0100
        /*08fe*/ 	.byte	0x06
	.zero		1


	//   ....[74]....
        /*0900*/ 	.word	0x00001240
        /*0904*/ 	.word	0x000000ff
        /*0908*/ 	.word	0x000001c8
        /*090c*/ 	.short	0x0100
        /*090e*/ 	.byte	0x06
	.zero		1


	//   ....[75]....
        /*0910*/ 	.word	0x00001250
        /*0914*/ 	.word	0x000000ff
        /*0918*/ 	.word	0x000001e8
        /*091c*/ 	.short	0x0100
        /*091e*/ 	.byte	0x06
	.zero		1


	//   ....[76]....
        /*0920*/ 	.word	0x00001260
        /*0924*/ 	.word	0x000000ff
        /*0928*/ 	.word	0x000001d0
        /*092c*/ 	.short	0x0100
        /*092e*/ 	.byte	0x06
	.zero		1


	//   ....[77]....
        /*0930*/ 	.word	0x00001270
        /*0934*/ 	.word	0x000000ff
        /*0938*/ 	.word	0x000001f0
        /*093c*/ 	.short	0x0100
        /*093e*/ 	.byte	0x06
	.zero		1


	//   ....[78]....
        /*0940*/ 	.word	0x00001280
        /*0944*/ 	.word	0x000000ff
        /*0948*/ 	.word	0x000001d8
        /*094c*/ 	.short	0x0100
        /*094e*/ 	.byte	0x06
	.zero		1


	//   ....[79]....
        /*0950*/ 	.word	0x00001290
        /*0954*/ 	.word	0x000000ff
        /*0958*/ 	.word	0x000001f8
        /*095c*/ 	.short	0x0100
        /*095e*/ 	.byte	0x06
	.zero		1


	//   ....[80]....
        /*0960*/ 	.word	0x00001360
        /*0964*/ 	.word	0x000000ff
        /*0968*/ 	.word	0x00000210
        /*096c*/ 	.short	0x0100
        /*096e*/ 	.byte	0x05
	.zero		1


	//   ....[81]....
        /*0970*/ 	.word	0x00004410
        /*0974*/ 	.word	0x000000ff
        /*0978*/ 	.word	0x00000078
        /*097c*/ 	.short	0x010a
        /*097e*/ 	.byte	0x05
	.zero		1


	//   ....[82]....
        /*0980*/ 	.word	0x00004590
        /*0984*/ 	.word	0x000000ff
        /*0988*/ 	.word	0x00000078
        /*098c*/ 	.short	0x010a
        /*098e*/ 	.byte	0x09
	.zero		1


	//   ....[83]....
        /*0990*/ 	.word	0x00004730
        /*0994*/ 	.word	0x000000ff
        /*0998*/ 	.word	0x00000078
        /*099c*/ 	.short	0x010a
        /*099e*/ 	.byte	0x04
	.zero		1


	//   ....[84]....
        /*09a0*/ 	.word	0x000047d0
        /*09a4*/ 	.word	0x000000ff
        /*09a8*/ 	.word	0x00000138
        /*09ac*/ 	.short	0x0101
        /*09ae*/ 	.byte	0x0c
	.zero		1


	//   ....[85]....
        /*09b0*/ 	.word	0x000047f0
        /*09b4*/ 	.word	0x000000ff
        /*09b8*/ 	.word	0x00000078
        /*09bc*/ 	.short	0x010a
        /*09be*/ 	.byte	0x04
	.zero		1


	//   ....[86]....
        /*09c0*/ 	.word	0x00004870
        /*09c4*/ 	.word	0x000000ff
        /*09c8*/ 	.word	0x00000078
        /*09cc*/ 	.short	0x010a
        /*09ce*/ 	.byte	0x09
	.zero		1


	//   ....[87]....
        /*09d0*/ 	.word	0x00004a10
        /*09d4*/ 	.word	0x000000ff
        /*09d8*/ 	.word	0x00000078
        /*09dc*/ 	.short	0x010a
        /*09de*/ 	.byte	0x04
	.zero		1


	//   ....[88]....
        /*09e0*/ 	.word	0x00004b00
        /*09e4*/ 	.word	0x000000ff
        /*09e8*/ 	.word	0x00000220
        /*09ec*/ 	.short	0x010a
        /*09ee*/ 	.byte	0x04
	.zero		1


	//   ....[89]....
        /*09f0*/ 	.word	0x00004c90
        /*09f4*/ 	.word	0x000000ff
        /*09f8*/ 	.word	0x00000000
        /*09fc*/ 	.short	0x0101
        /*09fe*/ 	.byte	0x04
	.zero		1


	//   ....[90]....
        /*0a00*/ 	.word	0x00004d00
        /*0a04*/ 	.word	0x000000ff
        /*0a08*/ 	.word	0x00000000
        /*0a0c*/ 	.short	0x010a
        /*0a0e*/ 	.byte	0x04
	.zero		1


	//   ....[91]....
        /*0a10*/ 	.word	0x00004d90
        /*0a14*/ 	.word	0x000000ff
        /*0a18*/ 	.word	0x00000000
        /*0a1c*/ 	.short	0x010a
        /*0a1e*/ 	.byte	0x04
	.zero		1


	//   ....[92]....
        /*0a20*/ 	.word	0x00004e20
        /*0a24*/ 	.word	0x000000ff
        /*0a28*/ 	.word	0x00000000
        /*0a2c*/ 	.short	0x010a
        /*0a2e*/ 	.byte	0x04
	.zero		1


	//   ....[93]....
        /*0a30*/ 	.word	0x00004eb0
        /*0a34*/ 	.word	0x000000ff
        /*0a38*/ 	.word	0x00000000
        /*0a3c*/ 	.short	0x010a
        /*0a3e*/ 	.byte	0x04
	.zero		1


	//   ....[94]....
        /*0a40*/ 	.word	0x00004f40
        /*0a44*/ 	.word	0x000000ff
        /*0a48*/ 	.word	0x00000000
        /*0a4c*/ 	.short	0x010a
        /*0a4e*/ 	.byte	0x04
	.zero		1


	//   ....[95]....
        /*0a50*/ 	.word	0x00004fd0
        /*0a54*/ 	.word	0x000000ff
        /*0a58*/ 	.word	0x00000000
        /*0a5c*/ 	.short	0x010a
        /*0a5e*/ 	.byte	0x04
	.zero		1


	//   ....[96]....
        /*0a60*/ 	.word	0x00005060
        /*0a64*/ 	.word	0x000000ff
        /*0a68*/ 	.word	0x00000000
        /*0a6c*/ 	.short	0x010a
        /*0a6e*/ 	.byte	0x04
	.zero		1


	//   ....[97]....
        /*0a70*/ 	.word	0x000050f0
        /*0a74*/ 	.word	0x000000ff
        /*0a78*/ 	.word	0x00000000
        /*0a7c*/ 	.short	0x010a
        /*0a7e*/ 	.byte	0x04
	.zero		1


	//   ....[98]....
        /*0a80*/ 	.word	0x00005180
        /*0a84*/ 	.word	0x000000ff
        /*0a88*/ 	.word	0x00000000
        /*0a8c*/ 	.short	0x010a
        /*0a8e*/ 	.byte	0x04
	.zero		1


	//   ....[99]....
        /*0a90*/ 	.word	0x00005210
        /*0a94*/ 	.word	0x000000ff
        /*0a98*/ 	.word	0x00000000
        /*0a9c*/ 	.short	0x010a
        /*0a9e*/ 	.byte	0x04
	.zero		1


	//   ....[100]....
        /*0aa0*/ 	.word	0x000052a0
        /*0aa4*/ 	.word	0x000000ff
        /*0aa8*/ 	.word	0x00000000
        /*0aac*/ 	.short	0x010a
        /*0aae*/ 	.byte	0x04
	.zero		1


	//   ....[101]....
        /*0ab0*/ 	.word	0x00005330
        /*0ab4*/ 	.word	0x000000ff
        /*0ab8*/ 	.word	0x00000000
        /*0abc*/ 	.short	0x010a
        /*0abe*/ 	.byte	0x04
	.zero		1


	//   ....[102]....
        /*0ac0*/ 	.word	0x000053c0
        /*0ac4*/ 	.word	0x000000ff
        /*0ac8*/ 	.word	0x00000000
        /*0acc*/ 	.short	0x010a
        /*0ace*/ 	.byte	0x04
	.zero		1


	//   ....[103]....
        /*0ad0*/ 	.word	0x00005450
        /*0ad4*/ 	.word	0x000000ff
        /*0ad8*/ 	.word	0x00000000
        /*0adc*/ 	.short	0x010a
        /*0ade*/ 	.byte	0x04
	.zero		1


	//   ....[104]....
        /*0ae0*/ 	.word	0x000054f0
        /*0ae4*/ 	.word	0x00000000
        /*0ae8*/ 	.word	0x00000000
        /*0aec*/ 	.short	0x010a
        /*0aee*/ 	.byte	0xff
	.zero		1


	//   ....[105]....
        /*0af0*/ 	.word	0x00007080
        /*0af4*/ 	.word	0x000000ff
        /*0af8*/ 	.word	0x00000180
        /*0afc*/ 	.short	0x010a
        /*0afe*/ 	.byte	0x04
	.zero		1


	//   ....[106]....
        /*0b00*/ 	.word	0x00007220
        /*0b04*/ 	.word	0x000000ff
        /*0b08*/ 	.word	0x00000140
        /*0b0c*/ 	.short	0x0101
        /*0b0e*/ 	.byte	0x04
	.zero		1


	//   ....[107]....
        /*0b10*/ 	.word	0x00008ca0
        /*0b14*/ 	.word	0x000000ff
        /*0b18*/ 	.word	0x00000180
        /*0b1c*/ 	.short	0x010a
        /*0b1e*/ 	.byte	0x04
	.zero		1


	//   ....[108]....
        /*0b20*/ 	.word	0x00008e20
        /*0b24*/ 	.word	0x000000ff
        /*0b28*/ 	.word	0x00000140
        /*0b2c*/ 	.short	0x0101
        /*0b2e*/ 	.byte	0x04
	.zero		1


	//   ....[109]....
        /*0b30*/ 	.word	0x00009540
        /*0b34*/ 	.word	0x0000000f
        /*0b38*/ 	.word	0x00000138
        /*0b3c*/ 	.short	0x010a
        /*0b3e*/ 	.byte	0xff
	.zero		1


	//   ....[110]....
        /*0b40*/ 	.word	0x000097b0
        /*0b44*/ 	.word	0x000000ff
        /*0b48*/ 	.word	0x00000110
        /*0b4c*/ 	.short	0x010a
        /*0b4e*/ 	.byte	0x18
	.zero		1


	//   ....[111]....
        /*0b50*/ 	.word	0x000098d0
        /*0b54*/ 	.word	0x000000ff
        /*0b58*/ 	.word	0x000000f0
        /*0b5c*/ 	.short	0x010b
        /*0b5e*/ 	.byte	0x18
	.zero		1


	//   ....[112]....
        /*0b60*/ 	.word	0x00009940
        /*0b64*/ 	.word	0x000000ff
        /*0b68*/ 	.word	0x00000000
        /*0b6c*/ 	.short	0x0101
        /*0b6e*/ 	.byte	0x04
	.zero		1


	//   ....[113]....
        /*0b70*/ 	.word	0x00009970
        /*0b74*/ 	.word	0x000000ff
        /*0b78*/ 	.word	0x00000118
        /*0b7c*/ 	.short	0x010a
        /*0b7e*/ 	.byte	0x18
	.zero		1


	//   ....[114]....
        /*0b80*/ 	.word	0x00009aa0
        /*0b84*/ 	.word	0x000000ff
        /*0b88*/ 	.word	0x000000f8
        /*0b8c*/ 	.short	0x010b
        /*0b8e*/ 	.byte	0x18
	.zero		1


	//   ....[115]....
        /*0b90*/ 	.word	0x00009b00
        /*0b94*/ 	.word	0x000000ff
        /*0b98*/ 	.word	0x00000000
        /*0b9c*/ 	.short	0x0101
        /*0b9e*/ 	.byte	0x04
	.zero		1


	//   ....[116]....
        /*0ba0*/ 	.word	0x00009b30
        /*0ba4*/ 	.word	0x000000ff
        /*0ba8*/ 	.word	0x00000120
        /*0bac*/ 	.short	0x010a
        /*0bae*/ 	.byte	0x18
	.zero		1


	//   ....[117]....
        /*0bb0*/ 	.word	0x00009c60
        /*0bb4*/ 	.word	0x000000ff
        /*0bb8*/ 	.word	0x00000100
        /*0bbc*/ 	.short	0x010b
        /*0bbe*/ 	.byte	0x18
	.zero		1


	//   ....[118]....
        /*0bc0*/ 	.word	0x00009cc0
        /*0bc4*/ 	.word	0x000000ff
        /*0bc8*/ 	.word	0x00000000
        /*0bcc*/ 	.short	0x0101
        /*0bce*/ 	.byte	0x04
	.zero		1


	//   ....[119]....
        /*0bd0*/ 	.word	0x00009cf0
        /*0bd4*/ 	.word	0x000000ff
        /*0bd8*/ 	.word	0x00000128
        /*0bdc*/ 	.short	0x010a
        /*0bde*/ 	.byte	0x18
	.zero		1


	//   ....[120]....
        /*0be0*/ 	.word	0x00009e20
        /*0be4*/ 	.word	0x000000ff
        /*0be8*/ 	.word	0x00000108
        /*0bec*/ 	.short	0x010b
        /*0bee*/ 	.byte	0x18
	.zero		1


	//   ....[121]....
        /*0bf0*/ 	.word	0x00009ea0
        /*0bf4*/ 	.word	0x000000ff
        /*0bf8*/ 	.word	0x00000000
        /*0bfc*/ 	.short	0x0101
        /*0bfe*/ 	.byte	0x04
	.zero		1


	//   ....[122]....
        /*0c00*/ 	.word	0x00009ef0
        /*0c04*/ 	.word	0x000000ff
        /*0c08*/ 	.word	0x00000220
        /*0c0c*/ 	.short	0x010a
        /*0c0e*/ 	.byte	0x08
	.zero		1


	//   ....[123]....
        /*0c10*/ 	.word	0x0000a050
        /*0c14*/ 	.word	0x000000ff
        /*0c18*/ 	.word	0x00000000
        /*0c1c*/ 	.short	0x0101
        /*0c1e*/ 	.byte	0x08
	.zero		1


	//   ....[124]....
        /*0c20*/ 	.word	0x0000a100
        /*0c24*/ 	.word	0x000000ff
        /*0c28*/ 	.word	0x00000110
        /*0c2c*/ 	.short	0x010a
        /*0c2e*/ 	.byte	0x18
	.zero		1


	//   ....[125]....
        /*0c30*/ 	.word	0x0000a140
        /*0c34*/ 	.word	0x000000ff
        /*0c38*/ 	.word	0x00000118
        /*0c3c*/ 	.short	0x010a
        /*0c3e*/ 	.byte	0x18
	.zero		1


	//   ....[126]....
        /*0c40*/ 	.word	0x0000a180
        /*0c44*/ 	.word	0x000000ff
        /*0c48*/ 	.word	0x00000120
        /*0c4c*/ 	.short	0x010a
        /*0c4e*/ 	.byte	0x18
	.zero		1


	//   ....[127]....
        /*0c50*/ 	.word	0x0000a1e0
        /*0c54*/ 	.word	0x00000000
        /*0c58*/ 	.word	0x00000128
        /*0c5c*/ 	.short	0x010a
        /*0c5e*/ 	.byte	0xff
	.zero		1


	//   ....[128]....
        /*0c60*/ 	.word	0x0000ac90
        /*0c64*/ 	.word	0x000000ff
        /*0c68*/ 	.word	0x00000220
        /*0c6c*/ 	.short	0x010a
        /*0c6e*/ 	.byte	0x06
	.zero		1


	//   ....[129]....
        /*0c70*/ 	.word	0x0000ae20
        /*0c74*/ 	.word	0x000000ff
        /*0c78*/ 	.word	0x00000000
        /*0c7c*/ 	.short	0x0101
        /*0c7e*/ 	.byte	0x04
	.zero		1


	//   ....[130]....
        /*0c80*/ 	.word	0x0000b390
        /*0c84*/ 	.word	0x000000ff
        /*0c88*/ 	.word	0x000000f0
        /*0c8c*/ 	.short	0x010a
        /*0c8e*/ 	.byte	0x2b
	.zero		1


	//   ....[131]....
        /*0c90*/ 	.word	0x0000b3f0
        /*0c94*/ 	.word	0x00000061
        /*0c98*/ 	.word	0x000001c0
        /*0c9c*/ 	.short	0x010a
        /*0c9e*/ 	.byte	0xff
	.zero		1


	//   ....[132]....
        /*0ca0*/ 	.word	0x0000b410
        /*0ca4*/ 	.word	0x000000ff
        /*0ca8*/ 	.word	0x000000f0
        /*0cac*/ 	.short	0x010a
        /*0cae*/ 	.byte	0x2b
	.zero		1


	//   ....[133]....
        /*0cb0*/ 	.word	0x0000b6c0
        /*0cb4*/ 	.word	0x00000061
        /*0cb8*/ 	.word	0x000001c0
        /*0cbc*/ 	.short	0x010a
        /*0cbe*/ 	.byte	0xff
	.zero		1


	//   ....[134]....
        /*0cc0*/ 	.word	0x0000c300
        /*0cc4*/ 	.word	0x000000ff
        /*0cc8*/ 	.word	0x00000000
        /*0ccc*/ 	.short	0x0101
        /*0cce*/ 	.byte	0x04
	.zero		1


	//   ....[135]....
        /*0cd0*/ 	.word	0x0000c350
        /*0cd4*/ 	.word	0x000000ff
        /*0cd8*/ 	.word	0x000000f8
        /*0cdc*/ 	.short	0x010a
        /*0cde*/ 	.byte	0x2b
	.zero		1


	//   ....[136]....
        /*0ce0*/ 	.word	0x0000c380
        /*0ce4*/ 	.word	0x000000ff
        /*0ce8*/ 	.word	0x000000f8
        /*0cec*/ 	.short	0x010a
        /*0cee*/ 	.byte	0x2b
	.zero		1


	//   ....[137]....
        /*0cf0*/ 	.word	0x0000d140
        /*0cf4*/ 	.word	0x000000ff
        /*0cf8*/ 	.word	0x00000000
        /*0cfc*/ 	.short	0x0101
        /*0cfe*/ 	.byte	0x04
	.zero		1


	//   ....[138]....
        /*0d00*/ 	.word	0x0000d160
        /*0d04*/ 	.word	0x000000ff
        /*0d08*/ 	.word	0x00000100
        /*0d0c*/ 	.short	0x010a
        /*0d0e*/ 	.byte	0x2b
	.zero		1


	//   ....[139]....
        /*0d10*/ 	.word	0x0000d180
        /*0d14*/ 	.word	0x000000ff
        /*0d18*/ 	.word	0x00000100
        /*0d1c*/ 	.short	0x010a
        /*0d1e*/ 	.byte	0x2b
	.zero		1


	//   ....[140]....
        /*0d20*/ 	.word	0x0000df80
        /*0d24*/ 	.word	0x000000ff
        /*0d28*/ 	.word	0x00000000
        /*0d2c*/ 	.short	0x0101
        /*0d2e*/ 	.byte	0x04
	.zero		1


	//   ....[141]....
        /*0d30*/ 	.word	0x0000dfa0
        /*0d34*/ 	.word	0x000000ff
        /*0d38*/ 	.word	0x00000108
        /*0d3c*/ 	.short	0x010a
        /*0d3e*/ 	.byte	0x2b
	.zero		1


	//   ....[142]....
        /*0d40*/ 	.word	0x0000dfc0
        /*0d44*/ 	.word	0x000000ff
        /*0d48*/ 	.word	0x00000108
        /*0d4c*/ 	.short	0x010a
        /*0d4e*/ 	.byte	0x2b
	.zero		1


	//   ....[143]....
        /*0d50*/ 	.word	0x0000e660
        /*0d54*/ 	.word	0x00000061
        /*0d58*/ 	.word	0x00000000
        /*0d5c*/ 	.short	0x0101
        /*0d5e*/ 	.byte	0xff
	.zero		1


	//   ....[144]....
        /*0d60*/ 	.word	0x0000eee0
        /*0d64*/ 	.word	0x000000ff
        /*0d68*/ 	.word	0x00000000
        /*0d6c*/ 	.short	0x0101
        /*0d6e*/ 	.byte	0x04
	.zero		1


	//   ....[145]....
        /*0d70*/ 	.word	0x0000ef80
        /*0d74*/ 	.word	0x000000ff
        /*0d78*/ 	.word	0x00000000
        /*0d7c*/ 	.short	0x0101
        /*0d7e*/ 	.byte	0x04
	.zero		1


	//   ....[146]....
        /*0d80*/ 	.word	0x0000f890
        /*0d84*/ 	.word	0x000000ff
        /*0d88*/ 	.word	0x00000140
        /*0d8c*/ 	.short	0x010a
        /*0d8e*/ 	.byte	0x18
	.zero		1


	//   ....[147]....
        /*0d90*/ 	.word	0x0000f9d0
        /*0d94*/ 	.word	0x000000ff
        /*0d98*/ 	.word	0x00000000
        /*0d9c*/ 	.short	0x0101
        /*0d9e*/ 	.byte	0x06
	.zero		1


	//   ....[148]....
        /*0da0*/ 	.word	0x0000fa40
        /*0da4*/ 	.word	0x000000ff
        /*0da8*/ 	.word	0x00000260
        /*0dac*/ 	.short	0x010a
        /*0dae*/ 	.byte	0x18
	.zero		1


	//   ....[149]....
        /*0db0*/ 	.word	0x00010b90
        /*0db4*/ 	.word	0x000000ff
        /*0db8*/ 	.word	0x00000220
        /*0dbc*/ 	.short	0x0101
        /*0dbe*/ 	.byte	0x18
	.zero		1


	//   ....[150]....
        /*0dc0*/ 	.word	0x00010e80
        /*0dc4*/ 	.word	0x000000ff
        /*0dc8*/ 	.word	0x00000008
        /*0dcc*/ 	.short	0x010a
        /*0dce*/ 	.byte	0x06
	.zero		1


	//   ....[151]....
        /*0dd0*/ 	.word	0x00010ea0
        /*0dd4*/ 	.word	0x000000ff
        /*0dd8*/ 	.word	0x00000008
        /*0ddc*/ 	.short	0x010a
        /*0dde*/ 	.byte	0x06
	.zero		1


	//   ....[152]....
        /*0de0*/ 	.word	0x00011030
        /*0de4*/ 	.word	0x000000ff
        /*0de8*/ 	.word	0x00000008
        /*0dec*/ 	.short	0x010a
        /*0dee*/ 	.byte	0x06
	.zero		1


	//   ....[153]....
        /*0df0*/ 	.word	0x00011050
        /*0df4*/ 	.word	0x000000ff
        /*0df8*/ 	.word	0x00000008
        /*0dfc*/ 	.short	0x010a
        /*0dfe*/ 	.byte	0x06
	.zero		1


	//   ....[154]....
        /*0e00*/ 	.word	0x00011110
        /*0e04*/ 	.word	0x000000ff
        /*0e08*/ 	.word	0x00000000
        /*0e0c*/ 	.short	0x0101
        /*0e0e*/ 	.byte	0x05
	.zero		1


	//   ....[155]....
        /*0e10*/ 	.word	0x00011400
        /*0e14*/ 	.word	0x000000ff
        /*0e18*/ 	.word	0x00000000
        /*0e1c*/ 	.short	0x010a
        /*0e1e*/ 	.byte	0x04
	.zero		1


	//   ....[156]....
        /*0e20*/ 	.word	0x00011460
        /*0e24*/ 	.word	0x000000ff
        /*0e28*/ 	.word	0x000001e0
        /*0e2c*/ 	.short	0x010a
        /*0e2e*/ 	.byte	0x0a
	.zero		1


	//   ....[157]....
        /*0e30*/ 	.word	0x00011580
        /*0e34*/ 	.word	0x000000ff
        /*0e38*/ 	.word	0x00000000
        /*0e3c*/ 	.short	0x010a
        /*0e3e*/ 	.byte	0x07
	.zero		1


	//   ....[158]....
        /*0e40*/ 	.word	0x000116c0
        /*0e44*/ 	.word	0x000000ff
        /*0e48*/ 	.word	0x00000000
        /*0e4c*/ 	.short	0x010a
        /*0e4e*/ 	.byte	0x04
	.zero		1


	//   ....[159]....
        /*0e50*/ 	.word	0x000118b0
        /*0e54*/ 	.word	0x000000ff
        /*0e58*/ 	.word	0x00000220
        /*0e5c*/ 	.short	0x010a
        /*0e5e*/ 	.byte	0x04
	.zero		1


	//   ....[160]....
        /*0e60*/ 	.word	0x000119e0
        /*0e64*/ 	.word	0x000000ff
        /*0e68*/ 	.word	0x00000000
        /*0e6c*/ 	.short	0x0101
        /*0e6e*/ 	.byte	0x04
	.zero		1


	//   ....[161]....
        /*0e70*/ 	.word	0x00011b30
        /*0e74*/ 	.word	0x000000ff
        /*0e78*/ 	.word	0x000001e0
        /*0e7c*/ 	.short	0x010a
        /*0e7e*/ 	.byte	0x06
	.zero		1


	//   ....[162]....
        /*0e80*/ 	.word	0x00011bf0
        /*0e84*/ 	.word	0x000000ff
        /*0e88*/ 	.word	0x000001e0
        /*0e8c*/ 	.short	0x010a
        /*0e8e*/ 	.byte	0x07
	.zero		1


	//   ....[163]....
        /*0e90*/ 	.word	0x00011cb0
        /*0e94*/ 	.word	0x000000ff
        /*0e98*/ 	.word	0x000001e0
        /*0e9c*/ 	.short	0x010a
        /*0e9e*/ 	.byte	0x07
	.zero		1


	//   ....[164]....
        /*0ea0*/ 	.word	0x00011d70
        /*0ea4*/ 	.word	0x00000000
        /*0ea8*/ 	.word	0x000001e0
        /*0eac*/ 	.short	0x010a
        /*0eae*/ 	.byte	0xff
	.zero		1


	//   ....[165]....
        /*0eb0*/ 	.word	0x00011db0
        /*0eb4*/ 	.word	0x00000000
        /*0eb8*/ 	.word	0x000001e0
        /*0ebc*/ 	.short	0x010a
        /*0ebe*/ 	.byte	0xff
	.zero		1


	//   ....[166]....
        /*0ec0*/ 	.word	0x00011e20
        /*0ec4*/ 	.word	0x000000ff
        /*0ec8*/ 	.word	0x00000000
        /*0ecc*/ 	.short	0x0101
        /*0ece*/ 	.byte	0x06
	.zero		1


	//   ....[167]....
        /*0ed0*/ 	.word	0x00011e60
        /*0ed4*/ 	.word	0x000000ff
        /*0ed8*/ 	.word	0x00000210
        /*0edc*/ 	.short	0x010a
        /*0ede*/ 	.byte	0x05
	.zero		1


	//   ....[168]....
        /*0ee0*/ 	.word	0x00011eb0
        /*0ee4*/ 	.word	0x000000ff
        /*0ee8*/ 	.word	0x00000000
        /*0eec*/ 	.short	0x0101
        /*0eee*/ 	.byte	0x06
	.zero		1


	//   ....[169]....
        /*0ef0*/ 	.word	0x00012100
        /*0ef4*/ 	.word	0x00000000
        /*0ef8*/ 	.word	0x00000078
        /*0efc*/ 	.short	0x010a
        /*0efe*/ 	.byte	0xff
	.zero		1


	//   ....[170]....
        /*0f00*/ 	.word	0x00012160
        /*0f04*/ 	.word	0x00000000
        /*0f08*/ 	.word	0x00000078
        /*0f0c*/ 	.short	0x010a
        /*0f0e*/ 	.byte	0xff
	.zero		1


	//   ....[171]....
        /*0f10*/ 	.word	0x000121c0
        /*0f14*/ 	.word	0x00000000
        /*0f18*/ 	.word	0x00000220
        /*0f1c*/ 	.short	0x010a
        /*0f1e*/ 	.byte	0xff
	.zero		1


	//   ....[172]....
        /*0f20*/ 	.word	0x00012220
        /*0f24*/ 	.word	0x00000000
        /*0f28*/ 	.word	0x00000000
        /*0f2c*/ 	.short	0x010a
        /*0f2e*/ 	.byte	0xff
	.zero		1


	//   ....[173]....
        /*0f30*/ 	.word	0x00012280
        /*0f34*/ 	.word	0x00000000
        /*0f38*/ 	.word	0x00000000
        /*0f3c*/ 	.short	0x010a
        /*0f3e*/ 	.byte	0xff
	.zero		1


	//   ....[174]....
        /*0f40*/ 	.word	0x000122e0
        /*0f44*/ 	.word	0x00000000
        /*0f48*/ 	.word	0x00000000
        /*0f4c*/ 	.short	0x010a
        /*0f4e*/ 	.byte	0xff
	.zero		1


	//   ....[175]....
        /*0f50*/ 	.word	0x00012340
        /*0f54*/ 	.word	0x00000000
        /*0f58*/ 	.word	0x00000000
        /*0f5c*/ 	.short	0x010a
        /*0f5e*/ 	.byte	0xff
	.zero		1


	//   ....[176]....
        /*0f60*/ 	.word	0x000123a0
        /*0f64*/ 	.word	0x00000000
        /*0f68*/ 	.word	0x00000000
        /*0f6c*/ 	.short	0x010a
        /*0f6e*/ 	.byte	0xff
	.zero		1


	//   ....[177]....
        /*0f70*/ 	.word	0x00012400
        /*0f74*/ 	.word	0x00000000
        /*0f78*/ 	.word	0x00000000
        /*0f7c*/ 	.short	0x010a
        /*0f7e*/ 	.byte	0xff
	.zero		1


	//   ....[178]....
        /*0f80*/ 	.word	0x00012460
        /*0f84*/ 	.word	0x00000000
        /*0f88*/ 	.word	0x00000000
        /*0f8c*/ 	.short	0x010a
        /*0f8e*/ 	.byte	0xff
	.zero		1


	//   ....[179]....
        /*0f90*/ 	.word	0x000124c0
        /*0f94*/ 	.word	0x00000000
        /*0f98*/ 	.word	0x00000000
        /*0f9c*/ 	.short	0x010a
        /*0f9e*/ 	.byte	0xff
	.zero		1


	//   ....[180]....
        /*0fa0*/ 	.word	0x00012520
        /*0fa4*/ 	.word	0x00000000
        /*0fa8*/ 	.word	0x00000000
        /*0fac*/ 	.short	0x010a
        /*0fae*/ 	.byte	0xff
	.zero		1


	//   ....[181]....
        /*0fb0*/ 	.word	0x00012580
        /*0fb4*/ 	.word	0x00000000
        /*0fb8*/ 	.word	0x00000000
        /*0fbc*/ 	.short	0x010a
        /*0fbe*/ 	.byte	0xff
	.zero		1


	//   ....[182]....
        /*0fc0*/ 	.word	0x000125e0
        /*0fc4*/ 	.word	0x00000000
        /*0fc8*/ 	.word	0x00000000
        /*0fcc*/ 	.short	0x010a
        /*0fce*/ 	.byte	0xff
	.zero		1


	//   ....[183]....
        /*0fd0*/ 	.word	0x00012640
        /*0fd4*/ 	.word	0x00000000
        /*0fd8*/ 	.word	0x00000000
        /*0fdc*/ 	.short	0x010a
        /*0fde*/ 	.byte	0xff
	.zero		1


	//   ....[184]....
        /*0fe0*/ 	.word	0x000126a0
        /*0fe4*/ 	.word	0x00000000
        /*0fe8*/ 	.word	0x00000000
        /*0fec*/ 	.short	0x010a
        /*0fee*/ 	.byte	0xff
	.zero		1


	//   ....[185]....
        /*0ff0*/ 	.word	0x00012700
        /*0ff4*/ 	.word	0x00000000
        /*0ff8*/ 	.word	0x00000000
        /*0ffc*/ 	.short	0x010a
        /*0ffe*/ 	.byte	0xff
	.zero		1


	//   ....[186]....
        /*1000*/ 	.word	0x00012760
        /*1004*/ 	.word	0x00000011
        /*1008*/ 	.word	0x00000180
        /*100c*/ 	.short	0x010a
        /*100e*/ 	.byte	0xff
	.zero		1


	//   ....[187]....
        /*1010*/ 	.word	0x000127c0
        /*1014*/ 	.word	0x0000000b
        /*1018*/ 	.word	0x00000180
        /*101c*/ 	.short	0x010a
        /*101e*/ 	.byte	0xff
	.zero		1


	//   ....[188]....
        /*1020*/ 	.word	0x00012810
        /*1024*/ 	.word	0x0000000f
        /*1028*/ 	.word	0x00000138
        /*102c*/ 	.short	0x010a
        /*102e*/ 	.byte	0xff
	.zero		1


	//   ....[189]....
        /*1030*/ 	.word	0x00012870
        /*1034*/ 	.word	0x00000000
        /*1038*/ 	.word	0x00000110
        /*103c*/ 	.short	0x010a
        /*103e*/ 	.byte	0xff
	.zero		1


	//   ....[190]....
        /*1040*/ 	.word	0x000128d0
        /*1044*/ 	.word	0x00000000
        /*1048*/ 	.word	0x00000118
        /*104c*/ 	.short	0x010a
        /*104e*/ 	.byte	0xff
	.zero		1


	//   ....[191]....
        /*1050*/ 	.word	0x00012930
        /*1054*/ 	.word	0x00000000
        /*1058*/ 	.word	0x00000120
        /*105c*/ 	.short	0x010a
        /*105e*/ 	.byte	0xff
	.zero		1


	//   ....[192]....
        /*1060*/ 	.word	0x00012990
        /*1064*/ 	.word	0x00000000
        /*1068*/ 	.word	0x00000128
        /*106c*/ 	.short	0x010a
        /*106e*/ 	.byte	0xff
	.zero		1


	//   ....[193]....
        /*1070*/ 	.word	0x000129f0
        /*1074*/ 	.word	0x00000000
        /*1078*/ 	.word	0x00000220
        /*107c*/ 	.short	0x010a
        /*107e*/ 	.byte	0xff
	.zero		1


	//   ....[194]....
        /*1080*/ 	.word	0x00012a50
        /*1084*/ 	.word	0x00000000
        /*1088*/ 	.word	0x00000110
        /*108c*/ 	.short	0x010a
        /*108e*/ 	.byte	0xff
	.zero		1


	//   ....[195]....
        /*1090*/ 	.word	0x00012ab0
        /*1094*/ 	.word	0x00000000
        /*1098*/ 	.word	0x00000118
        /*109c*/ 	.short	0x010a
        /*109e*/ 	.byte	0xff
	.zero		1


	//   ....[196]....
        /*10a0*/ 	.word	0x00012b10
        /*10a4*/ 	.word	0x00000000
        /*10a8*/ 	.word	0x00000120
        /*10ac*/ 	.short	0x010a
        /*10ae*/ 	.byte	0xff
	.zero		1


	//   ....[197]....
        /*10b0*/ 	.word	0x00012b70
        /*10b4*/ 	.word	0x00000000
        /*10b8*/ 	.word	0x00000220
        /*10bc*/ 	.short	0x010a
        /*10be*/ 	.byte	0xff
	.zero		1


	//   ....[198]....
        /*10c0*/ 	.word	0x00012c30
        /*10c4*/ 	.word	0x00000003
        /*10c8*/ 	.word	0x000000f0
        /*10cc*/ 	.short	0x010a
        /*10ce*/ 	.byte	0xff
	.zero		1


	//   ....[199]....
        /*10d0*/ 	.word	0x00012c80
        /*10d4*/ 	.word	0x00000061
        /*10d8*/ 	.word	0x000001c0
        /*10dc*/ 	.short	0x010a
        /*10de*/ 	.byte	0xff
	.zero		1


	//   ....[200]....
        /*10e0*/ 	.word	0x00012ce0
        /*10e4*/ 	.word	0x00000003
        /*10e8*/ 	.word	0x000000f8
        /*10ec*/ 	.short	0x010a
        /*10ee*/ 	.byte	0xff
	.zero		1


	//   ....[201]....
        /*10f0*/ 	.word	0x00012d40
        /*10f4*/ 	.word	0x00000000
        /*10f8*/ 	.word	0x00000100
        /*10fc*/ 	.short	0x010a
        /*10fe*/ 	.byte	0xff
	.zero		1


	//   ....[202]....
        /*1100*/ 	.word	0x00012da0
        /*1104*/ 	.word	0x00000000
        /*1108*/ 	.word	0x00000108
        /*110c*/ 	.short	0x010a
        /*110e*/ 	.byte	0xff
	.zero		1


	//   ....[203]....
        /*1110*/ 	.word	0x00012e00
        /*1114*/ 	.word	0x00000004
        /*1118*/ 	.word	0x00000140
        /*111c*/ 	.short	0x010a
        /*111e*/ 	.byte	0xff
	.zero		1


	//   ....[204]....
        /*1120*/ 	.word	0x00012e60
        /*1124*/ 	.word	0x00000004
        /*1128*/ 	.word	0x00000260
        /*112c*/ 	.short	0x010a
        /*112e*/ 	.byte	0xff
	.zero		1


	//   ....[205]....
        /*1130*/ 	.word	0x00012ec0
        /*1134*/ 	.word	0x00000000
        /*1138*/ 	.word	0x00000008
        /*113c*/ 	.short	0x010a
        /*113e*/ 	.byte	0xff
	.zero		1


	//   ....[206]....
        /*1140*/ 	.word	0x00012fa0
        /*1144*/ 	.word	0x00000000
        /*1148*/ 	.word	0x00000008
        /*114c*/ 	.short	0x010a
        /*114e*/ 	.byte	0xff
	.zero		1


	//   ....[207]....
        /*1150*/ 	.word	0x00013000
        /*1154*/ 	.word	0x00000003
        /*1158*/ 	.word	0x000001e0
        /*115c*/ 	.short	0x010a
        /*115e*/ 	.byte	0xff
	.zero		1


	//   ....[208]....
        /*1160*/ 	.word	0x00013060
        /*1164*/ 	.word	0x00000003
        /*1168*/ 	.word	0x00000000
        /*116c*/ 	.short	0x010a
        /*116e*/ 	.byte	0xff
	.zero		1


	//   ....[209]....
        /*1170*/ 	.word	0x000130c0
        /*1174*/ 	.word	0x00000003
        /*1178*/ 	.word	0x00000220
        /*117c*/ 	.short	0x010a
        /*117e*/ 	.byte	0xff
	.zero		1


	//   ....[210]....
        /*1180*/ 	.word	0x00013120
        /*1184*/ 	.word	0x00000000
        /*1188*/ 	.word	0x000001e0
        /*118c*/ 	.short	0x010a
        /*118e*/ 	.byte	0xff
	.zero		1


	//   ....[211]....
        /*1190*/ 	.word	0x00013180
        /*1194*/ 	.word	0x00000000
        /*1198*/ 	.word	0x000001e0
        /*119c*/ 	.short	0x010a
        /*119e*/ 	.byte	0xff
	.zero		1


	//   ....[212]....
        /*11a0*/ 	.word	0x000131e0
        /*11a4*/ 	.word	0x00000000
        /*11a8*/ 	.word	0x000001e0
        /*11ac*/ 	.short	0x010a
        /*11ae*/ 	.byte	0xff
	.zero		1


	//   ....[213]....
        /*11b0*/ 	.word	0x00013240
        /*11b4*/ 	.word	0x00000000
        /*11b8*/ 	.word	0x00000210
        /*11bc*/ 	.short	0x010a
        /*11be*/ 	.byte	0xff
	.zero		1


	//----- nvinfo : EIATTR_NUM_MBARRIERS
	.align		4
.L_49:
        /*11c0*/ 	.byte	0x03, 0x38
        /*11c2*/ 	.short	0x0051


	//----- nvinfo : EIATTR_EXIT_INSTR_OFFSETS
	.align		4
        /*11c4*/ 	.byte	0x04, 0x1c
        /*11c6*/ 	.short	(.L_51 - .L_50)


	//   ....[0]....
.L_50:
        /*11c8*/ 	.word	0x00003980


	//   ....[1]....
        /*11cc*/ 	.word	0x00005520


	//   ....[2]....
        /*11d0*/ 	.word	0x00008ec0


	//   ....[3]....
        /*11d4*/ 	.word	0x0000a210


	//   ....[4]....
        /*11d8*/ 	.word	0x0000ef90


	//   ....[5]....
        /*11dc*/ 	.word	0x0000efc0


	//   ....[6]....
        /*11e0*/ 	.word	0x00010c60


	//   ....[7]....
        /*11e4*/ 	.word	0x000120e0


	//----- nvinfo : EIATTR_INDIRECT_BRANCH_TARGETS
	.align		4
.L_51:
        /*11e8*/ 	.byte	0x04, 0x34
        /*11ea*/ 	.short	(.L_53 - .L_52)


	//   ....[0]....
.L_52:
        /*11ec*/ 	.word	.L_x_328@srel
        /*11f0*/ 	.short	0x0
        /*11f2*/ 	.short	0x0
        /*11f4*/ 	.word	0xa
        /*11f8*/ 	.word	.L_x_329@srel
        /* <DEDUP_REMOVED lines=9> */


	//----- nvinfo : EIATTR_MAX_THREADS
	.align		4
.L_53:
        /*1220*/ 	.byte	0x04, 0x05
        /*1222*/ 	.short	(.L_55 - .L_54)
.L_54:
        /*1224*/ 	.word	0x00000180
        /*1228*/ 	.word	0x00000001
        /*122c*/ 	.word	0x00000001


	//----- nvinfo : EIATTR_CRS_STACK_SIZE
	.align		4
.L_55:
        /*1230*/ 	.byte	0x04, 0x1e
        /*1232*/ 	.short	(.L_57 - .L_56)
.L_56:
        /*1234*/ 	.word	0x00000000


	//----- nvinfo : EIATTR_CBANK_PARAM_SIZE
	.align		4
.L_57:
        /*1238*/ 	.byte	0x03, 0x19
        /*123a*/ 	.short	0x0900


	//----- nvinfo : EIATTR_PARAM_CBANK
	.align		4
        /*123c*/ 	.byte	0x04, 0x0a
        /*123e*/ 	.short	(.L_59 - .L_58)
	.align		4
.L_58:
        /*1240*/ 	.word	index@(.nv.constant0._ZN7cutlass13device_kernelINS_4gemm6kernel13GemmUniversalINS1_17GroupProblemShapeIN4cute5tupleIJiiiEEEEENS1_10collective13CollectiveMmaINS1_40MainloopSm100ArrayTmaUmmaWarpSpecializedILi15ELi8ELi4ENS6_IJNS5_1CILi2EEENSC_ILi1EEESE_EEEEENS6_IJNSC_ILi128EEENSC_ILi256EEENSC_ILi64EEEEEENS_12float_e4m3_tEPNS6_IJlSE_NSC_ILi0EEEEEESL_SO_NS5_8TiledMMAINS5_8MMA_AtomIJNS5_10MMA_TraitsINS5_25SM100_MMA_F8F6F4_2x1SM_SSEJSL_SL_fSH_SI_NS5_17integral_constantINS5_4UMMA5MajorELSV_0EEESW_NST_INSU_7ScaleInELSX_0EEESY_EEEEEENS5_6LayoutINS6_IJSE_SE_SE_EEENS6_IJSM_SM_SM_EEEEENS6_IJNS5_10UnderscoreES15_S15_EEEEENS5_18SM100_TMA_2SM_LOADENS5_14ComposedLayoutINS5_7SwizzleILi2ELi4ELi3EEENS5_18smem_ptr_flag_bitsILi8EEENS11_INS6_IJNSC_ILi8EEESJ_EEENS6_IJSJ_SE_EEEEEEEvNS5_8identityES18_S1I_vS1J_EENS_8epilogue10collective18CollectiveEpilogueINS1L_31Sm100PtrArrayTmaWarpSpecializedILi4ELi2ELi32ELb1ELb0EEEJNS6_IJSJ_SI_SJ_EEENS6_IJNS11_ISJ_SE_EENS11_INS6_IJNSC_ILi32EEESD_EEENS6_IJSE_SH_EEEEEEEENS_6half_tEPNS6_IJSE_lSM_EEES1X_S1Z_NS1L_6fusion15FusionCallbacksIS1P_NS20_17LinearCombinationIS1X_fS1X_fLNS_15FloatRoundStyleE2EEES1Q_S1W_JEEENS5_5SM1004TMEM4LOAD26SM100_TMEM_LOAD_16dp256b4xENS5_13SM90_TMA_LOADENS19_INS1A_ILi3ELi4ELi3EEENS1C_ILi16EEENS11_INS6_IJSJ_S1E_EEENS6_IJSE_SJ_EEEEEEENS5_17SM75_U16x8_LDSM_TENS5_14SM90_TMA_STOREES2G_NS5_17SM90_U16x8_STSM_TENS5_39AutoVectorizingCopyWithAssumedAlignmentILi128EEEEEEvvEEEEvNT_6ParamsE)
        /*1244*/ 	.short	0x0380
        /*1246*/ 	.short	0x0900


	//----- nvinfo : EIATTR_SW_WAR
	.align		4
.L_59:
        /*1248*/ 	.byte	0x04, 0x36
        /*124a*/ 	.short	(.L_61 - .L_60)
.L_60:
        /*124c*/ 	.word	0x00000008
.L_61:


//--------------------- .nv.callgraph             --------------------------
	.section	.nv.callgraph,"",@"SHT_CUDA_CALLGRAPH"
	.align	4
	.sectionentsize	8
	.align		4
        /*0000*/ 	.word	0x00000000
	.align		4
        /*0004*/ 	.word	0xffffffff
	.align		4
        /*0008*/ 	.word	index@(_ZN7cutlass13device_kernelINS_4gemm6kernel13GemmUniversalINS1_17GroupProblemShapeIN4cute5tupleIJiiiEEEEENS1_10collective13CollectiveMmaINS1_40MainloopSm100ArrayTmaUmmaWarpSpecializedILi15ELi8ELi4ENS6_IJNS5_1CILi2EEENSC_ILi1EEESE_EEEEENS6_IJNSC_ILi128EEENSC_ILi256EEENSC_ILi64EEEEEENS_12float_e4m3_tEPNS6_IJlSE_NSC_ILi0EEEEEESL_SO_NS5_8TiledMMAINS5_8MMA_AtomIJNS5_10MMA_TraitsINS5_25SM100_MMA_F8F6F4_2x1SM_SSEJSL_SL_fSH_SI_NS5_17integral_constantINS5_4UMMA5MajorELSV_0EEESW_NST_INSU_7ScaleInELSX_0EEESY_EEEEEENS5_6LayoutINS6_IJSE_SE_SE_EEENS6_IJSM_SM_SM_EEEEENS6_IJNS5_10UnderscoreES15_S15_EEEEENS5_18SM100_TMA_2SM_LOADENS5_14ComposedLayoutINS5_7SwizzleILi2ELi4ELi3EEENS5_18smem_ptr_flag_bitsILi8EEENS11_INS6_IJNSC_ILi8EEESJ_EEENS6_IJSJ_SE_EEEEEEEvNS5_8identityES18_S1I_vS1J_EENS_8epilogue10collective18CollectiveEpilogueINS1L_31Sm100PtrArrayTmaWarpSpecializedILi4ELi2ELi32ELb1ELb0EEEJNS6_IJSJ_SI_SJ_EEENS6_IJNS11_ISJ_SE_EENS11_INS6_IJNSC_ILi32EEESD_EEENS6_IJSE_SH_EEEEEEEENS_6half_tEPNS6_IJSE_lSM_EEES1X_S1Z_NS1L_6fusion15FusionCallbacksIS1P_NS20_17LinearCombinationIS1X_fS1X_fLNS_15FloatRoundStyleE2EEES1Q_S1W_JEEENS5_5SM1004TMEM4LOAD26SM100_TMEM_LOAD_16dp256b4xENS5_13SM90_TMA_LOADENS19_INS1A_ILi3ELi4ELi3EEENS1C_ILi16EEENS11_INS6_IJSJ_S1E_EEENS6_IJSE_SJ_EEEEEEENS5_17SM75_U16x8_LDSM_TENS5_14SM90_TMA_STOREES2G_NS5_17SM90_U16x8_STSM_TENS5_39AutoVectorizingCopyWithAssumedAlignmentILi128EEEEEEvvEEEEvNT_6ParamsE)
	.align		4
        /*000c*/ 	.word	index@(__assertfail)
	.align		4
        /*0010*/ 	.word	0x00000000
	.align		4
        /*0014*/ 	.word	0xfffffffe
	.align		4
        /*0018*/ 	.word	0x00000000
	.align		4
        /*001c*/ 	.word	0xfffffffd
	.align		4
        /*0020*/ 	.word	0x00000000
	.align		4
        /*0024*/ 	.word	0xfffffffc


//--------------------- .nv.constant4             --------------------------
	.section	.nv.constant4,"a",@progbits
	.align	8
	.align		8
.nv.constant4:
        /*0000*/ 	.dword	__assertfail
	.align		8
        /*0008*/ 	.dword	__unnamed_1
	.align		8
        /*0010*/ 	.dword	__unnamed_2
	.align		8
        /*0018*/ 	.dword	_ZN39_INTERNAL_0a662513_4_k_cu_2ac532d3_30664cuda3std3__45__cpo5beginE
	.align		8
        /*0020*/ 	.dword	_ZN39_INTERNAL_0a662513_4_k_cu_2ac532d3_30664cuda3std3__45__cpo3endE
	.align		8
        /*0028*/ 	.dword	_ZN39_INTERNAL_0a662513_4_k_cu_2ac532d3_30664cuda3std3__45__cpo6cbeginE
	.align		8
        /*0030*/ 	.dword	_ZN39_INTERNAL_0a662513_4_k_cu_2ac532d3_30664cuda3std3__45__cpo4cendE
	.align		8
        /*0038*/ 	.dword	_ZN39_INTERNAL_0a662513_4_k_cu_2ac532d3_30664cuda3std3__441_GLOBAL__N__0a662513_4_k_cu_2ac532d3_30666ignoreE
	.align		8
        /*0040*/ 	.dword	_ZN39_INTERNAL_0a662513_4_k_cu_2ac532d3_30664cuda3std3__419piecewise_constructE
	.align		8
        /*0048*/ 	.dword	_ZN39_INTERNAL_0a662513_4_k_cu_2ac532d3_30664cuda3std3__48in_placeE
	.align		8
        /*0050*/ 	.dword	_ZN39_INTERNAL_0a662513_4_k_cu_2ac532d3_30664cuda3std6ranges3__45__cpo4swapE
	.align		8
        /*0058*/ 	.dword	_ZN39_INTERNAL_0a662513_4_k_cu_2ac532d3_30664cuda3std6ranges3__45__cpo9iter_moveE
	.align		8
        /*0060*/ 	.dword	_ZN39_INTERNAL_0a662513_4_k_cu_2ac532d3_30664cute7productE
	.align		8
        /*0068*/ 	.dword	_ZN39_INTERNAL_0a662513_4_k_cu_2ac532d3_30664cute1_E
	.align		8
        /*0070*/ 	.dword	$str$24
	.align		8
        /*0078*/ 	.dword	$str$25
	.align		8
        /*0080*/ 	.dword	$str$26
	.align		8
        /*0088*/ 	.dword	$str$27


//--------------------- .nv.constant2._ZN7cutlass13device_kernelINS_4gemm6kernel13GemmUniversalINS1_17GroupProblemShapeIN4cute5tupleIJiiiEEEEENS1_10collective13CollectiveMmaINS1_40MainloopSm100ArrayTmaUmmaWarpSpecializedILi15ELi8ELi4ENS6_IJNS5_1CILi2EEENSC_ILi1EEESE_EEEEENS6_IJNSC_ILi128EEENSC_ILi256EEENSC_ILi64EEEEEENS_12float_e4m3_tEPNS6_IJlSE_NSC_ILi0EEEEEESL_SO_NS5_8TiledMMAINS5_8MMA_AtomIJNS5_10MMA_TraitsINS5_25SM100_MMA_F8F6F4_2x1SM_SSEJSL_SL_fSH_SI_NS5_17integral_constantINS5_4UMMA5MajorELSV_0EEESW_NST_INSU_7ScaleInELSX_0EEESY_EEEEEENS5_6LayoutINS6_IJSE_SE_SE_EEENS6_IJSM_SM_SM_EEEEENS6_IJNS5_10UnderscoreES15_S15_EEEEENS5_18SM100_TMA_2SM_LOADENS5_14ComposedLayoutINS5_7SwizzleILi2ELi4ELi3EEENS5_18smem_ptr_flag_bitsILi8EEENS11_INS6_IJNSC_ILi8EEESJ_EEENS6_IJSJ_SE_EEEEEEEvNS5_8identityES18_S1I_vS1J_EENS_8epilogue10collective18CollectiveEpilogueINS1L_31Sm100PtrArrayTmaWarpSpecializedILi4ELi2ELi32ELb1ELb0EEEJNS6_IJSJ_SI_SJ_EEENS6_IJNS11_ISJ_SE_EENS11_INS6_IJNSC_ILi32EEESD_EEENS6_IJSE_SH_EEEEEEEENS_6half_tEPNS6_IJSE_lSM_EEES1X_S1Z_NS1L_6fusion15FusionCallbacksIS1P_NS20_17LinearCombinationIS1X_fS1X_fLNS_15FloatRoundStyleE2EEES1Q_S1W_JEEENS5_5SM1004TMEM4LOAD26SM100_TMEM_LOAD_16dp256b4xENS5_13SM90_TMA_LOADENS19_INS1A_ILi3ELi4ELi3EEENS1C_ILi16EEENS11_INS6_IJSJ_S1E_EEENS6_IJSE_SJ_EEEEEEENS5_17SM75_U16x8_LDSM_TENS5_14SM90_TMA_STOREES2G_NS5_17SM90_U16x8_STSM_TENS5_39AutoVectorizingCopyWithAssumedAlignmentILi128EEEEEEvvEEEEvNT_6ParamsE --------------------------
	.section	.nv.constant2._ZN7cutlass13device_kernelINS_4gemm6kernel13GemmUniversalINS1_17GroupProblemShapeIN4cute5tupleIJiiiEEEEENS1_10collective13CollectiveMmaINS1_40MainloopSm100ArrayTmaUmmaWarpSpecializedILi15ELi8ELi4ENS6_IJNS5_1CILi2EEENSC_ILi1EEESE_EEEEENS6_IJNSC_ILi128EEENSC_ILi256EEENSC_ILi64EEEEEENS_12float_e4m3_tEPNS6_IJlSE_NSC_ILi0EEEEEESL_SO_NS5_8TiledMMAINS5_8MMA_AtomIJNS5_10MMA_TraitsINS5_25SM100_MMA_F8F6F4_2x1SM_SSEJSL_SL_fSH_SI_NS5_17integral_constantINS5_4UMMA5MajorELSV_0EEESW_NST_INSU_7ScaleInELSX_0EEESY_EEEEEENS5_6LayoutINS6_IJSE_SE_SE_EEENS6_IJSM_SM_SM_EEEEENS6_IJNS5_10UnderscoreES15_S15_EEEEENS5_18SM100_TMA_2SM_LOADENS5_14ComposedLayoutINS5_7SwizzleILi2ELi4ELi3EEENS5_18smem_ptr_flag_bitsILi8EEENS11_INS6_IJNSC_ILi8EEESJ_EEENS6_IJSJ_SE_EEEEEEEvNS5_8identityES18_S1I_vS1J_EENS_8epilogue10collective18CollectiveEpilogueINS1L_31Sm100PtrArrayTmaWarpSpecializedILi4ELi2ELi32ELb1ELb0EEEJNS6_IJSJ_SI_SJ_EEENS6_IJNS11_ISJ_SE_EENS11_INS6_IJNSC_ILi32EEESD_EEENS6_IJSE_SH_EEEEEEEENS_6half_tEPNS6_IJSE_lSM_EEES1X_S1Z_NS1L_6fusion15FusionCallbacksIS1P_NS20_17LinearCombinationIS1X_fS1X_fLNS_15FloatRoundStyleE2EEES1Q_S1W_JEEENS5_5SM1004TMEM4LOAD26SM100_TMEM_LOAD_16dp256b4xENS5_13SM90_TMA_LOADENS19_INS1A_ILi3ELi4ELi3EEENS1C_ILi16EEENS11_INS6_IJSJ_S1E_EEENS6_IJSE_SJ_EEEEEEENS5_17SM75_U16x8_LDSM_TENS5_14SM90_TMA_STOREES2G_NS5_17SM90_U16x8_STSM_TENS5_39AutoVectorizingCopyWithAssumedAlignmentILi128EEEEEEvvEEEEvNT_6ParamsE,"a",@progbits
	.sectionflags	@""
	.align	4
.nv.constant2._ZN7cutlass13device_kernelINS_4gemm6kernel13GemmUniversalINS1_17GroupProblemShapeIN4cute5tupleIJiiiEEEEENS1_10collective13CollectiveMmaINS1_40MainloopSm100ArrayTmaUmmaWarpSpecializedILi15ELi8ELi4ENS6_IJNS5_1CILi2EEENSC_ILi1EEESE_EEEEENS6_IJNSC_ILi128EEENSC_ILi256EEENSC_ILi64EEEEEENS_12float_e4m3_tEPNS6_IJlSE_NSC_ILi0EEEEEESL_SO_NS5_8TiledMMAINS5_8MMA_AtomIJNS5_10MMA_TraitsINS5_25SM100_MMA_F8F6F4_2x1SM_SSEJSL_SL_fSH_SI_NS5_17integral_constantINS5_4UMMA5MajorELSV_0EEESW_NST_INSU_7ScaleInELSX_0EEESY_EEEEEENS5_6LayoutINS6_IJSE_SE_SE_EEENS6_IJSM_SM_SM_EEEEENS6_IJNS5_10UnderscoreES15_S15_EEEEENS5_18SM100_TMA_2SM_LOADENS5_14ComposedLayoutINS5_7SwizzleILi2ELi4ELi3EEENS5_18smem_ptr_flag_bitsILi8EEENS11_INS6_IJNSC_ILi8EEESJ_EEENS6_IJSJ_SE_EEEEEEEvNS5_8identityES18_S1I_vS1J_EENS_8epilogue10collective18CollectiveEpilogueINS1L_31Sm100PtrArrayTmaWarpSpecializedILi4ELi2ELi32ELb1ELb0EEEJNS6_IJSJ_SI_SJ_EEENS6_IJNS11_ISJ_SE_EENS11_INS6_IJNSC_ILi32EEESD_EEENS6_IJSE_SH_EEEEEEEENS_6half_tEPNS6_IJSE_lSM_EEES1X_S1Z_NS1L_6fusion15FusionCallbacksIS1P_NS20_17LinearCombinationIS1X_fS1X_fLNS_15FloatRoundStyleE2EEES1Q_S1W_JEEENS5_5SM1004TMEM4LOAD26SM100_TMEM_LOAD_16dp256b4xENS5_13SM90_TMA_LOADENS19_INS1A_ILi3ELi4ELi3EEENS1C_ILi16EEENS11_INS6_IJSJ_S1E_EEENS6_IJSE_SJ_EEEEEEENS5_17SM75_U16x8_LDSM_TENS5_14SM90_TMA_STOREES2G_NS5_17SM90_U16x8_STSM_TENS5_39AutoVectorizingCopyWithAssumedAlignmentILi128EEEEEEvvEEEEvNT_6ParamsE:
        /*0000*/ 	.byte	0x80, 0x0c, 0x01, 0x00, 0xa0, 0x55, 0x00, 0x00, 0xa0, 0x55, 0x00, 0x00, 0xa0, 0x55, 0x00, 0x00
        /*0010*/ 	.byte	0xa0, 0x55, 0x00, 0x00, 0xa0, 0x55, 0x00, 0x00, 0xa0, 0x55, 0x00, 0x00, 0xa0, 0x55, 0x00, 0x00
        /*0020*/ 	.byte	0xd0, 0xef, 0x00, 0x00, 0xa0, 0x55, 0x00, 0x00


//--------------------- .text._ZN7cutlass13device_kernelINS_4gemm6kernel13GemmUniversalINS1_17GroupProblemShapeIN4cute5tupleIJiiiEEEEENS1_10collective13CollectiveMmaINS1_40MainloopSm100ArrayTmaUmmaWarpSpecializedILi15ELi8ELi4ENS6_IJNS5_1CILi2EEENSC_ILi1EEESE_EEEEENS6_IJNSC_ILi128EEENSC_ILi256EEENSC_ILi64EEEEEENS_12float_e4m3_tEPNS6_IJlSE_NSC_ILi0EEEEEESL_SO_NS5_8TiledMMAINS5_8MMA_AtomIJNS5_10MMA_TraitsINS5_25SM100_MMA_F8F6F4_2x1SM_SSEJSL_SL_fSH_SI_NS5_17integral_constantINS5_4UMMA5MajorELSV_0EEESW_NST_INSU_7ScaleInELSX_0EEESY_EEEEEENS5_6LayoutINS6_IJSE_SE_SE_EEENS6_IJSM_SM_SM_EEEEENS6_IJNS5_10UnderscoreES15_S15_EEEEENS5_18SM100_TMA_2SM_LOADENS5_14ComposedLayoutINS5_7SwizzleILi2ELi4ELi3EEENS5_18smem_ptr_flag_bitsILi8EEENS11_INS6_IJNSC_ILi8EEESJ_EEENS6_IJSJ_SE_EEEEEEEvNS5_8identityES18_S1I_vS1J_EENS_8epilogue10collective18CollectiveEpilogueINS1L_31Sm100PtrArrayTmaWarpSpecializedILi4ELi2ELi32ELb1ELb0EEEJNS6_IJSJ_SI_SJ_EEENS6_IJNS11_ISJ_SE_EENS11_INS6_IJNSC_ILi32EEESD_EEENS6_IJSE_SH_EEEEEEEENS_6half_tEPNS6_IJSE_lSM_EEES1X_S1Z_NS1L_6fusion15FusionCallbacksIS1P_NS20_17LinearCombinationIS1X_fS1X_fLNS_15FloatRoundStyleE2EEES1Q_S1W_JEEENS5_5SM1004TMEM4LOAD26SM100_TMEM_LOAD_16dp256b4xENS5_13SM90_TMA_LOADENS19_INS1A_ILi3ELi4ELi3EEENS1C_ILi16EEENS11_INS6_IJSJ_S1E_EEENS6_IJSE_SJ_EEEEEEENS5_17SM75_U16x8_LDSM_TENS5_14SM90_TMA_STOREES2G_NS5_17SM90_U16x8_STSM_TENS5_39AutoVectorizingCopyWithAssumedAlignmentILi128EEEEEEvvEEEEvNT_6ParamsE --------------------------
	.section	.text._ZN7cutlass13device_kernelINS_4gemm6kernel13GemmUniversalINS1_17GroupProblemShapeIN4cute5tupleIJiiiEEEEENS1_10collective13CollectiveMmaINS1_40MainloopSm100ArrayTmaUmmaWarpSpecializedILi15ELi8ELi4ENS6_IJNS5_1CILi2EEENSC_ILi1EEESE_EEEEENS6_IJNSC_ILi128EEENSC_ILi256EEENSC_ILi64EEEEEENS_12float_e4m3_tEPNS6_IJlSE_NSC_ILi0EEEEEESL_SO_NS5_8TiledMMAINS5_8MMA_AtomIJNS5_10MMA_TraitsINS5_25SM100_MMA_F8F6F4_2x1SM_SSEJSL_SL_fSH_SI_NS5_17integral_constantINS5_4UMMA5MajorELSV_0EEESW_NST_INSU_7ScaleInELSX_0EEESY_EEEEEENS5_6LayoutINS6_IJSE_SE_SE_EEENS6_IJSM_SM_SM_EEEEENS6_IJNS5_10UnderscoreES15_S15_EEEEENS5_18SM100_TMA_2SM_LOADENS5_14ComposedLayoutINS5_7SwizzleILi2ELi4ELi3EEENS5_18smem_ptr_flag_bitsILi8EEENS11_INS6_IJNSC_ILi8EEESJ_EEENS6_IJSJ_SE_EEEEEEEvNS5_8identityES18_S1I_vS1J_EENS_8epilogue10collective18CollectiveEpilogueINS1L_31Sm100PtrArrayTmaWarpSpecializedILi4ELi2ELi32ELb1ELb0EEEJNS6_IJSJ_SI_SJ_EEENS6_IJNS11_ISJ_SE_EENS11_INS6_IJNSC_ILi32EEESD_EEENS6_IJSE_SH_EEEEEEEENS_6half_tEPNS6_IJSE_lSM_EEES1X_S1Z_NS1L_6fusion15FusionCallbacksIS1P_NS20_17LinearCombinationIS1X_fS1X_fLNS_15FloatRoundStyleE2EEES1Q_S1W_JEEENS5_5SM1004TMEM4LOAD26SM100_TMEM_LOAD_16dp256b4xENS5_13SM90_TMA_LOADENS19_INS1A_ILi3ELi4ELi3EEENS1C_ILi16EEENS11_INS6_IJSJ_S1E_EEENS6_IJSE_SJ_EEEEEEENS5_17SM75_U16x8_LDSM_TENS5_14SM90_TMA_STOREES2G_NS5_17SM90_U16x8_STSM_TENS5_39AutoVectorizingCopyWithAssumedAlignmentILi128EEEEEEvvEEEEvNT_6ParamsE,"ax",@progbits
	.align	128
.text._ZN7cutlass13device_kernelINS_4gemm6kernel13GemmUniversalINS1_17GroupProblemShapeIN4cute5tupleIJiiiEEEEENS1_10collective13CollectiveMmaINS1_40MainloopSm100ArrayTmaUmmaWarpSpecializedILi15ELi8ELi4ENS6_IJNS5_1CILi2EEENSC_ILi1EEESE_EEEEENS6_IJNSC_ILi128EEENSC_ILi256EEENSC_ILi64EEEEEENS_12float_e4m3_tEPNS6_IJlSE_NSC_ILi0EEEEEESL_SO_NS5_8TiledMMAINS5_8MMA_AtomIJNS5_10MMA_TraitsINS5_25SM100_MMA_F8F6F4_2x1SM_SSEJSL_SL_fSH_SI_NS5_17integral_constantINS5_4UMMA5MajorELSV_0EEESW_NST_INSU_7ScaleInELSX_0EEESY_EEEEEENS5_6LayoutINS6_IJSE_SE_SE_EEENS6_IJSM_SM_SM_EEEEENS6_IJNS5_10UnderscoreES15_S15_EEEEENS5_18SM100_TMA_2SM_LOADENS5_14ComposedLayoutINS5_7SwizzleILi2ELi4ELi3EEENS5_18smem_ptr_flag_bitsILi8EEENS11_INS6_IJNSC_ILi8EEESJ_EEENS6_IJSJ_SE_EEEEEEEvNS5_8identityES18_S1I_vS1J_EENS_8epilogue10collective18CollectiveEpilogueINS1L_31Sm100PtrArrayTmaWarpSpecializedILi4ELi2ELi32ELb1ELb0EEEJNS6_IJSJ_SI_SJ_EEENS6_IJNS11_ISJ_SE_EENS11_INS6_IJNSC_ILi32EEESD_EEENS6_IJSE_SH_EEEEEEEENS_6half_tEPNS6_IJSE_lSM_EEES1X_S1Z_NS1L_6fusion15FusionCallbacksIS1P_NS20_17LinearCombinationIS1X_fS1X_fLNS_15FloatRoundStyleE2EEES1Q_S1W_JEEENS5_5SM1004TMEM4LOAD26SM100_TMEM_LOAD_16dp256b4xENS5_13SM90_TMA_LOADENS19_INS1A_ILi3ELi4ELi3EEENS1C_ILi16EEENS11_INS6_IJSJ_S1E_EEENS6_IJSE_SJ_EEEEEEENS5_17SM75_U16x8_LDSM_TENS5_14SM90_TMA_STOREES2G_NS5_17SM90_U16x8_STSM_TENS5_39AutoVectorizingCopyWithAssumedAlignmentILi128EEEEEEvvEEEEvNT_6ParamsE:
        .type           _ZN7cutlass13device_kernelINS_4gemm6kernel13GemmUniversalINS1_17GroupProblemShapeIN4cute5tupleIJiiiEEEEENS1_10collective13CollectiveMmaINS1_40MainloopSm100ArrayTmaUmmaWarpSpecializedILi15ELi8ELi4ENS6_IJNS5_1CILi2EEENSC_ILi1EEESE_EEEEENS6_IJNSC_ILi128EEENSC_ILi256EEENSC_ILi64EEEEEENS_12float_e4m3_tEPNS6_IJlSE_NSC_ILi0EEEEEESL_SO_NS5_8TiledMMAINS5_8MMA_AtomIJNS5_10MMA_TraitsINS5_25SM100_MMA_F8F6F4_2x1SM_SSEJSL_SL_fSH_SI_NS5_17integral_constantINS5_4UMMA5MajorELSV_0EEESW_NST_INSU_7ScaleInELSX_0EEESY_EEEEEENS5_6LayoutINS6_IJSE_SE_SE_EEENS6_IJSM_SM_SM_EEEEENS6_IJNS5_10UnderscoreES15_S15_EEEEENS5_18SM100_TMA_2SM_LOADENS5_14ComposedLayoutINS5_7SwizzleILi2ELi4ELi3EEENS5_18smem_ptr_flag_bitsILi8EEENS11_INS6_IJNSC_ILi8EEESJ_EEENS6_IJSJ_SE_EEEEEEEvNS5_8identityES18_S1I_vS1J_EENS_8epilogue10collective18CollectiveEpilogueINS1L_31Sm100PtrArrayTmaWarpSpecializedILi4ELi2ELi32ELb1ELb0EEEJNS6_IJSJ_SI_SJ_EEENS6_IJNS11_ISJ_SE_EENS11_INS6_IJNSC_ILi32EEESD_EEENS6_IJSE_SH_EEEEEEEENS_6half_tEPNS6_IJSE_lSM_EEES1X_S1Z_NS1L_6fusion15FusionCallbacksIS1P_NS20_17LinearCombinationIS1X_fS1X_fLNS_15FloatRoundStyleE2EEES1Q_S1W_JEEENS5_5SM1004TMEM4LOAD26SM100_TMEM_LOAD_16dp256b4xENS5_13SM90_TMA_LOADENS19_INS1A_ILi3ELi4ELi3EEENS1C_ILi16EEENS11_INS6_IJSJ_S1E_EEENS6_IJSE_SJ_EEEEEEENS5_17SM75_U16x8_LDSM_TENS5_14SM90_TMA_STOREES2G_NS5_17SM90_U16x8_STSM_TENS5_39AutoVectorizingCopyWithAssumedAlignmentILi128EEEEEEvvEEEEvNT_6ParamsE,@function
        .size           _ZN7cutlass13device_kernelINS_4gemm6kernel13GemmUniversalINS1_17GroupProblemShapeIN4cute5tupleIJiiiEEEEENS1_10collective13CollectiveMmaINS1_40MainloopSm100ArrayTmaUmmaWarpSpecializedILi15ELi8ELi4ENS6_IJNS5_1CILi2EEENSC_ILi1EEESE_EEEEENS6_IJNSC_ILi128EEENSC_ILi256EEENSC_ILi64EEEEEENS_12float_e4m3_tEPNS6_IJlSE_NSC_ILi0EEEEEESL_SO_NS5_8TiledMMAINS5_8MMA_AtomIJNS5_10MMA_TraitsINS5_25SM100_MMA_F8F6F4_2x1SM_SSEJSL_SL_fSH_SI_NS5_17integral_constantINS5_4UMMA5MajorELSV_0EEESW_NST_INSU_7ScaleInELSX_0EEESY_EEEEEENS5_6LayoutINS6_IJSE_SE_SE_EEENS6_IJSM_SM_SM_EEEEENS6_IJNS5_10UnderscoreES15_S15_EEEEENS5_18SM100_TMA_2SM_LOADENS5_14ComposedLayoutINS5_7SwizzleILi2ELi4ELi3EEENS5_18smem_ptr_flag_bitsILi8EEENS11_INS6_IJNSC_ILi8EEESJ_EEENS6_IJSJ_SE_EEEEEEEvNS5_8identityES18_S1I_vS1J_EENS_8epilogue10collective18CollectiveEpilogueINS1L_31Sm100PtrArrayTmaWarpSpecializedILi4ELi2ELi32ELb1ELb0EEEJNS6_IJSJ_SI_SJ_EEENS6_IJNS11_ISJ_SE_EENS11_INS6_IJNSC_ILi32EEESD_EEENS6_IJSE_SH_EEEEEEEENS_6half_tEPNS6_IJSE_lSM_EEES1X_S1Z_NS1L_6fusion15FusionCallbacksIS1P_NS20_17LinearCombinationIS1X_fS1X_fLNS_15FloatRoundStyleE2EEES1Q_S1W_JEEENS5_5SM1004TMEM4LOAD26SM100_TMEM_LOAD_16dp256b4xENS5_13SM90_TMA_LOADENS19_INS1A_ILi3ELi4ELi3EEENS1C_ILi16EEENS11_INS6_IJSJ_S1E_EEENS6_IJSE_SJ_EEEEEEENS5_17SM75_U16x8_LDSM_TENS5_14SM90_TMA_STOREES2G_NS5_17SM90_U16x8_STSM_TENS5_39AutoVectorizingCopyWithAssumedAlignmentILi128EEEEEEvvEEEEvNT_6ParamsE,(.L_x_339 - _ZN7cutlass13device_kernelINS_4gemm6kernel13GemmUniversalINS1_17GroupProblemShapeIN4cute5tupleIJiiiEEEEENS1_10collective13CollectiveMmaINS1_40MainloopSm100ArrayTmaUmmaWarpSpecializedILi15ELi8ELi4ENS6_IJNS5_1CILi2EEENSC_ILi1EEESE_EEEEENS6_IJNSC_ILi128EEENSC_ILi256EEENSC_ILi64EEEEEENS_12float_e4m3_tEPNS6_IJlSE_NSC_ILi0EEEEEESL_SO_NS5_8TiledMMAINS5_8MMA_AtomIJNS5_10MMA_TraitsINS5_25SM100_MMA_F8F6F4_2x1SM_SSEJSL_SL_fSH_SI_NS5_17integral_constantINS5_4UMMA5MajorELSV_0EEESW_NST_INSU_7ScaleInELSX_0EEESY_EEEEEENS5_6LayoutINS6_IJSE_SE_SE_EEENS6_IJSM_SM_SM_EEEEENS6_IJNS5_10UnderscoreES15_S15_EEEEENS5_18SM100_TMA_2SM_LOADENS5_14ComposedLayoutINS5_7SwizzleILi2ELi4ELi3EEENS5_18smem_ptr_flag_bitsILi8EEENS11_INS6_IJNSC_ILi8EEESJ_EEENS6_IJSJ_SE_EEEEEEEvNS5_8identityES18_S1I_vS1J_EENS_8epilogue10collective18CollectiveEpilogueINS1L_31Sm100PtrArrayTmaWarpSpecializedILi4ELi2ELi32ELb1ELb0EEEJNS6_IJSJ_SI_SJ_EEENS6_IJNS11_ISJ_SE_EENS11_INS6_IJNSC_ILi32EEESD_EEENS6_IJSE_SH_EEEEEEEENS_6half_tEPNS6_IJSE_lSM_EEES1X_S1Z_NS1L_6fusion15FusionCallbacksIS1P_NS20_17LinearCombinationIS1X_fS1X_fLNS_15FloatRoundStyleE2EEES1Q_S1W_JEEENS5_5SM1004TMEM4LOAD26SM100_TMEM_LOAD_16dp256b4xENS5_13SM90_TMA_LOADENS19_INS1A_ILi3ELi4ELi3EEENS1C_ILi16EEENS11_INS6_IJSJ_S1E_EEENS6_IJSE_SJ_EEEEEEENS5_17SM75_U16x8_LDSM_TENS5_14SM90_TMA_STOREES2G_NS5_17SM90_U16x8_STSM_TENS5_39AutoVectorizingCopyWithAssumedAlignmentILi128EEEEEEvvEEEEvNT_6ParamsE)
        .other          _ZN7cutlass13device_kernelINS_4gemm6kernel13GemmUniversalINS1_17GroupProblemShapeIN4cute5tupleIJiiiEEEEENS1_10collective13CollectiveMmaINS1_40MainloopSm100ArrayTmaUmmaWarpSpecializedILi15ELi8ELi4ENS6_IJNS5_1CILi2EEENSC_ILi1EEESE_EEEEENS6_IJNSC_ILi128EEENSC_ILi256EEENSC_ILi64EEEEEENS_12float_e4m3_tEPNS6_IJlSE_NSC_ILi0EEEEEESL_SO_NS5_8TiledMMAINS5_8MMA_AtomIJNS5_10MMA_TraitsINS5_25SM100_MMA_F8F6F4_2x1SM_SSEJSL_SL_fSH_SI_NS5_17integral_constantINS5_4UMMA5MajorELSV_0EEESW_NST_INSU_7ScaleInELSX_0EEESY_EEEEEENS5_6LayoutINS6_IJSE_SE_SE_EEENS6_IJSM_SM_SM_EEEEENS6_IJNS5_10UnderscoreES15_S15_EEEEENS5_18SM100_TMA_2SM_LOADENS5_14ComposedLayoutINS5_7SwizzleILi2ELi4ELi3EEENS5_18smem_ptr_flag_bitsILi8EEENS11_INS6_IJNSC_ILi8EEESJ_EEENS6_IJSJ_SE_EEEEEEEvNS5_8identityES18_S1I_vS1J_EENS_8epilogue10collective18CollectiveEpilogueINS1L_31Sm100PtrArrayTmaWarpSpecializedILi4ELi2ELi32ELb1ELb0EEEJNS6_IJSJ_SI_SJ_EEENS6_IJNS11_ISJ_SE_EENS11_INS6_IJNSC_ILi32EEESD_EEENS6_IJSE_SH_EEEEEEEENS_6half_tEPNS6_IJSE_lSM_EEES1X_S1Z_NS1L_6fusion15FusionCallbacksIS1P_NS20_17LinearCombinationIS1X_fS1X_fLNS_15FloatRoundStyleE2EEES1Q_S1W_JEEENS5_5SM1004TMEM4LOAD26SM100_TMEM_LOAD_16dp256b4xENS5_13SM90_TMA_LOADENS19_INS1A_ILi3ELi4ELi3EEENS1C_ILi16EEENS11_INS6_IJSJ_S1E_EEENS6_IJSE_SJ_EEEEEEENS5_17SM75_U16x8_LDSM_TENS5_14SM90_TMA_STOREES2G_NS5_17SM90_U16x8_STSM_TENS5_39AutoVectorizingCopyWithAssumedAlignmentILi128EEEEEEvvEEEEvNT_6ParamsE,@"STO_CUDA_ENTRY STV_DEFAULT"
_ZN7cutlass13device_kernelINS_4gemm6kernel13GemmUniversalINS1_17GroupProblemShapeIN4cute5tupleIJiiiEEEEENS1_10collective13CollectiveMmaINS1_40MainloopSm100ArrayTmaUmmaWarpSpecializedILi15ELi8ELi4ENS6_IJNS5_1CILi2EEENSC_ILi1EEESE_EEEEENS6_IJNSC_ILi128EEENSC_ILi256EEENSC_ILi64EEEEEENS_12float_e4m3_tEPNS6_IJlSE_NSC_ILi0EEEEEESL_SO_NS5_8TiledMMAINS5_8MMA_AtomIJNS5_10MMA_TraitsINS5_25SM100_MMA_F8F6F4_2x1SM_SSEJSL_SL_fSH_SI_NS5_17integral_constantINS5_4UMMA5MajorELSV_0EEESW_NST_INSU_7ScaleInELSX_0EEESY_EEEEEENS5_6LayoutINS6_IJSE_SE_SE_EEENS6_IJSM_SM_SM_EEEEENS6_IJNS5_10UnderscoreES15_S15_EEEEENS5_18SM100_TMA_2SM_LOADENS5_14ComposedLayoutINS5_7SwizzleILi2ELi4ELi3EEENS5_18smem_ptr_flag_bitsILi8EEENS11_INS6_IJNSC_ILi8EEESJ_EEENS6_IJSJ_SE_EEEEEEEvNS5_8identityES18_S1I_vS1J_EENS_8epilogue10collective18CollectiveEpilogueINS1L_31Sm100PtrArrayTmaWarpSpecializedILi4ELi2ELi32ELb1ELb0EEEJNS6_IJSJ_SI_SJ_EEENS6_IJNS11_ISJ_SE_EENS11_INS6_IJNSC_ILi32EEESD_EEENS6_IJSE_SH_EEEEEEEENS_6half_tEPNS6_IJSE_lSM_EEES1X_S1Z_NS1L_6fusion15FusionCallbacksIS1P_NS20_17LinearCombinationIS1X_fS1X_fLNS_15FloatRoundStyleE2EEES1Q_S1W_JEEENS5_5SM1004TMEM4LOAD26SM100_TMEM_LOAD_16dp256b4xENS5_13SM90_TMA_LOADENS19_INS1A_ILi3ELi4ELi3EEENS1C_ILi16EEENS11_INS6_IJSJ_S1E_EEENS6_IJSE_SJ_EEEEEEENS5_17SM75_U16x8_LDSM_TENS5_14SM90_TMA_STOREES2G_NS5_17SM90_U16x8_STSM_TENS5_39AutoVectorizingCopyWithAssumedAlignmentILi128EEEEEEvvEEEEvNT_6ParamsE:
[----:B------:R-:W1:Y:S01]  /*0000*/  LDC R1, c[0x0][0x37c] ;  /* 0x0000df00ff017b82 */ /* 0x000e620000000800 */
[----:B------:R-:W2:Y:S07]  /*0010*/  S2R R0, SR_TID.X ;  /* 0x0000000000007919 */ /* 0x000eae0000002100 */
[----:B------:R-:W3:Y:S01]  /*0020*/  S2UR UR31, SR_CgaCtaId ;  /* 0x00000000001f79c3 */ /* 0x000ee20000008800 */
[----:B------:R-:W-:Y:S01]  /*0030*/  UMOV UR37, 0x4 ;  /* 0x0000000400257882 */ /* 0x000fe20000000000 */
[----:B------:R-:W4:Y:S01]  /*0040*/  LDCU UR30, c[0x0][0x370] ;  /* 0x00006e00ff1e77ac */ /* 0x000f220008000800 */
[----:B------:R-:W-:-:S05]  /*0050*/  ELECT P3, URZ, PT ;  /* 0x0000000000ff782f */ /* 0x000fca0003860000 */
[----:B------:R-:W-:Y:S08]  /*0060*/  S2UR UR42, SR_CTAID.X ;  /* 0x00000000002a79c3 */ /* 0x000ff00000002500 */
[----:B------:R-:W4:Y:S01]  /*0070*/  S2UR UR58, SR_CTAID.Y ;  /* 0x00000000003a79c3 */ /* 0x000f220000002600 */
[----:B---3--:R-:W-:Y:S02]  /*0080*/  ULOP3.LUT UR44, UR31, 0x1, URZ, 0xc0, !UPT ;  /* 0x000000011f2c7892 */ /* 0x008fe4000f8ec0ff */
[----:B------:R-:W-:Y:S01]  /*0090*/  ULOP3.LUT UR43, UR31, 0x1, URZ, 0x3c, !UPT ;  /* 0x000000011f2b7892 */ /* 0x000fe2000f8e3cff */
[----:B--2---:R-:W-:-:S05]  /*00a0*/  SHF.R.U32.HI R80, RZ, 0x5, R0 ;  /* 0x00000005ff507819 */ /* 0x004fca0000011600 */
[----:B------:R-:W2:Y:S01]  /*00b0*/  SHFL.IDX PT, R2, R80, RZ, 0x1f ;  /* 0x00001fff50027589 */ /* 0x000ea200000e0000 */
[----:B----4-:R-:W-:Y:S01]  /*00c0*/  UIMAD UR28, UR58, UR30, UR42 ;  /* 0x0000001e3a1c72a4 */ /* 0x010fe2000f8e022a */
[----:B--2---:R-:W-:-:S13]  /*00d0*/  R2UR UR21, R2 ;  /* 0x00000000021572ca */ /* 0x004fda00000e0000 */
[----:B------:R-:W-:Y:S02]  /*00e0*/  UISETP.GE.AND UP0, UPT, UR21, 0x8, UPT ;  /* 0x000000081500788c */ /* 0x000fe4000bf06270 */
[----:B------:R-:W-:Y:S02]  /*00f0*/  UISETP.GT.AND UP1, UPT, UR21, 0x3, UPT ;  /* 0x000000031500788c */ /* 0x000fe4000bf24270 */
[----:B------:R-:W-:-:S04]  /*0100*/  USEL UR37, UR37, 0x8, !UP0 ;  /* 0x0000000825257887 */ /* 0x000fc8000c000000 */
[----:B------:R-:W-:Y:S02]  /*0110*/  USEL UR37, UR37, UR21, UP1 ;  /* 0x0000001525257287 */ /* 0x000fe40008800000 */
[----:B------:R-:W-:Y:S02]  /*0120*/  ULOP3.LUT UR21, UR21, 0xfffffffc, URZ, 0xc0, !UPT ;  /* 0xfffffffc15157892 */ /* 0x000fe4000f8ec0ff */
[----:B------:R-:W-:-:S09]  /*0130*/  UISETP.NE.AND UP0, UPT, UR37, 0x2, UPT ;  /* 0x000000022500788c */ /* 0x000fd2000bf05270 */
[----:B-1----:R-:W-:Y:S05]  /*0140*/  BRA.U UP0, `(.L_x_0) ;  /* 0x0000000100f87547 */ /* 0x002fea000b800000 */
[----:B------:R-:W1:Y:S01]  /*0150*/  LDCU UR34, c[0x0][0xc1c] ;  /* 0x00018380ff2277ac */ /* 0x000e620008000800 */
[----:B------:R-:W-:Y:S01]  /*0160*/  BSSY.RECONVERGENT B0, `(.L_x_1) ;  /* 0x000003b000007945 */ /* 0x000fe20003800200 */
[----:B------:R-:W2:Y:S01]  /*0170*/  LDCU.64 UR4, c[0x0][0x820] ;  /* 0x00010400ff0477ac */ /* 0x000ea20008000a00 */
[----:B------:R-:W-:Y:S01]  /*0180*/  ELECT P0, URZ, PT ;  /* 0x0000000000ff782f */ /* 0x000fe20003800000 */
[----:B------:R-:W-:Y:S02]  /*0190*/  UIMAD UR38, UR28, 0x19, URZ ;  /* 0x000000191c2678a4 */ /* 0x000fe4000f8e02ff */
[----:B-1----:R-:W-:-:S04]  /*01a0*/  UIADD3 UR34, UPT, UPT, UR28, UR34, URZ ;  /* 0x000000221c227290 */ /* 0x002fc8000fffe0ff */
[----:B------:R-:W-:Y:S02]  /*01b0*/  UIMAD UR34, UR34, 0x19, URZ ;  /* 0x00000019222278a4 */ /* 0x000fe4000f8e02ff */
[----:B--2---:R-:W-:Y:S02]  /*01c0*/  UIMAD.WIDE.U32 UR38, UR38, 0x80, UR4 ;  /* 0x00000080262678a5 */ /* 0x004fe4000f8e0004 */
[----:B------:R-:W-:Y:S02]  /*01d0*/  UIMAD.WIDE.U32 UR34, UR34, 0x80, UR4 ;  /* 0x00000080222278a5 */ /* 0x000fe4000f8e0004 */
[----:B------:R-:W-:Y:S10]  /*01e0*/  @!P0 BRA `(.L_x_2) ;  /* 0x0000000000c88947 */ /* 0x000ff40003800000 */
[----:B------:R-:W1:Y:S01]  /*01f0*/  LDC.64 R64, c[0x0][0x400] ;  /* 0x00010000ff407b82 */ /* 0x000e620000000a00 */
[----:B------:R-:W-:Y:S02]  /*0200*/  UMOV UR4, 0x400 ;  /* 0x0000040000047882 */ /* 0x000fe40000000000 */
[----:B------:R-:W-:-:S05]  /*0210*/  ULEA UR4, UR31, UR4, 0x18 ;  /* 0x000000041f047291 */ /* 0x000fca000f8ec0ff */
[----:B------:R-:W1:Y:S08]  /*0220*/  LDC.64 R66, c[0x0][0x408] ;  /* 0x00010200ff427b82 */ /* 0x000e700000000a00 */
[----:B------:R-:W2:Y:S08]  /*0230*/  LDC.64 R60, c[0x0][0x410] ;  /* 0x00010400ff3c7b82 */ /* 0x000eb00000000a00 */
[----:B------:R-:W2:Y:S08]  /*0240*/  LDC.64 R62, c[0x0][0x418] ;  /* 0x00010600ff3e7b82 */ /* 0x000eb00000000a00 */
[----:B------:R-:W3:Y:S01]  /*0250*/  LDC.64 R56, c[0x0][0x420] ;  /* 0x00010800ff387b82 */ /* 0x000ee20000000a00 */
[----:B-1----:R1:W-:Y:S07]  /*0260*/  STS.128 [UR4+0x500], R64 ;  /* 0x00050040ff007988 */ /* 0x0023ee0008000c04 */
[----:B------:R-:W3:Y:S08]  /*0270*/  LDC.64 R58, c[0x0][0x428] ;  /* 0x00010a00ff3a7b82 */ /* 0x000ef00000000a00 */
[----:B------:R-:W4:Y:S01]  /*0280*/  LDC.64 R52, c[0x0][0x430] ;  /* 0x00010c00ff347b82 */ /* 0x000f220000000a00 */
[----:B--2---:R1:W-:Y:S07]  /*0290*/  STS.128 [UR4+0x510], R60 ;  /* 0x0005103cff007988 */ /* 0x0043ee0008000c04 */
[----:B------:R-:W4:Y:S08]  /*02a0*/  LDC.64 R54, c[0x0][0x438] ;  /* 0x00010e00ff367b82 */ /* 0x000f300000000a00 */
[----:B------:R-:W2:Y:S01]  /*02b0*/  LDC.64 R48, c[0x0][0x440] ;  /* 0x00011000ff307b82 */ /* 0x000ea20000000a00 */
[----:B---3--:R1:W-:Y:S07]  /*02c0*/  STS.128 [UR4+0x520], R56 ;  /* 0x00052038ff007988 */ /* 0x0083ee0008000c04 */
[----:B------:R-:W2:Y:S08]  /*02d0*/  LDC.64 R50, c[0x0][0x448] ;  /* 0x00011200ff327b82 */ /* 0x000eb00000000a00 */
[----:B------:R-:W3:Y:S01]  /*02e0*/  LDC.64 R44, c[0x0][0x450] ;  /* 0x00011400ff2c7b82 */ /* 0x000ee20000000a00 */
[----:B----4-:R1:W-:Y:S07]  /*02f0*/  STS.128 [UR4+0x530], R52 ;  /* 0x00053034ff007988 */ /* 0x0103ee0008000c04 */
        /* <DEDUP_REMOVED lines=30> */
[----:B------:R-:W4:Y:S01]  /*04e0*/  LDC.64 R6, c[0x0][0x578] ;  /* 0x00015e00ff067b82 */ /* 0x000f220000000a00 */
[----:B---3--:R1:W-:Y:S04]  /*04f0*/  STS.128 [UR4+0x5e0], R8 ;  /* 0x0005e008ff007988 */ /* 0x0083e80008000c04 */
[----:B----4-:R1:W-:Y:S02]  /*0500*/  STS.128 [UR4+0x5f0], R4 ;  /* 0x0005f004ff007988 */ /* 0x0103e40008000c04 */
.L_x_2:
[----:B------:R-:W-:Y:S05]  /*0510*/  BSYNC.RECONVERGENT B0 ;  /* 0x0000000000007941 */ /* 0x000fea0003800200 */
.L_x_1:
[----:B------:R-:W-:Y:S01]  /*0520*/  NOP ;  /* 0x0000000000007918 */ /* 0x000fe20000000000 */
.L_x_0:
[----:B------:R-:W-:-:S09]  /*0530*/  UISETP.NE.AND UP0, UPT, UR37, 0x3, UPT ;  /* 0x000000032500788c */ /* 0x000fd2000bf05270 */
[----:B------:R-:W-:Y:S05]  /*0540*/  BRA.U UP0, `(.L_x_3) ;  /* 0x00000001007c7547 */ /* 0x000fea000b800000 */
[----:B-1----:R-:W1:Y:S01]  /*0550*/  LDC.64 R32, c[0x0][0x900] ;  /* 0x00024000ff207b82 */ /* 0x002e620000000a00 */
[----:B------:R-:W2:Y:S01]  /*0560*/  LDCU.64 UR6, c[0x0][0xb00] ;  /* 0x00016000ff0677ac */ /* 0x000ea20008000a00 */
[----:B------:R-:W-:Y:S01]  /*0570*/  ELECT P0, URZ, PT ;  /* 0x0000000000ff782f */ /* 0x000fe20003800000 */
[----:B------:R-:W-:-:S05]  /*0580*/  UMOV UR4, 0x400 ;  /* 0x0000040000047882 */ /* 0x000fca0000000000 */
[----:B------:R-:W1:Y:S01]  /*0590*/  LDC.64 R34, c[0x0][0x908] ;  /* 0x00024200ff227b82 */ /* 0x000e620000000a00 */
[----:B------:R-:W-:Y:S02]  /*05a0*/  ULEA UR4, UR31, UR4, 0x18 ;  /* 0x000000041f047291 */ /* 0x000fe4000f8ec0ff */
[----:B------:R-:W-:-:S05]  /*05b0*/  UIMAD UR22, UR28, 0xe, URZ ;  /* 0x0000000e1c1678a4 */ /* 0x000fca000f8e02ff */
[----:B------:R-:W3:Y:S01]  /*05c0*/  LDC.64 R28, c[0x0][0x910] ;  /* 0x00024400ff1c7b82 */ /* 0x000ee20000000a00 */
[----:B--2---:R-:W-:-:S07]  /*05d0*/  UIMAD.WIDE.U32 UR22, UR22, 0x80, UR6 ;  /* 0x00000080161678a5 */ /* 0x004fce000f8e0006 */
[----:B------:R-:W3:Y:S08]  /*05e0*/  LDC.64 R30, c[0x0][0x918] ;  /* 0x00024600ff1e7b82 */ /* 0x000ef00000000a00 */
[----:B------:R-:W2:Y:S01]  /*05f0*/  LDC.64 R24, c[0x0][0x920] ;  /* 0x00024800ff187b82 */ /* 0x000ea20000000a00 */
[----:B-1----:R4:W-:Y:S07]  /*0600*/  @P0 STS.128 [UR4+0x400], R32 ;  /* 0x00040020ff000988 */ /* 0x0029ee0008000c04 */
[----:B------:R-:W2:Y:S08]  /*0610*/  LDC.64 R26, c[0x0][0x928] ;  /* 0x00024a00ff1a7b82 */ /* 0x000eb00000000a00 */
[----:B------:R-:W1:Y:S01]  /*0620*/  LDC.64 R20, c[0x0][0x930] ;  /* 0x00024c00ff147b82 */ /* 0x000e620000000a00 */
[----:B---3--:R4:W-:Y:S07]  /*0630*/  @P0 STS.128 [UR4+0x410], R28 ;  /* 0x0004101cff000988 */ /* 0x0089ee0008000c04 */
[----:B------:R-:W1:Y:S08]  /*0640*/  LDC.64 R22, c[0x0][0x938] ;  /* 0x00024e00ff167b82 */ /* 0x000e700000000a00 */
[----:B------:R-:W3:Y:S01]  /*0650*/  LDC.64 R16, c[0x0][0x940] ;  /* 0x00025000ff107b82 */ /* 0x000ee20000000a00 */
[----:B--2---:R4:W-:Y:S07]  /*0660*/  @P0 STS.128 [UR4+0x420], R24 ;  /* 0x00042018ff000988 */ /* 0x0049ee0008000c04 */
        /* <DEDUP_REMOVED lines=9> */
[----:B------:R-:W3:Y:S01]  /*0700*/  LDC.64 R6, c[0x0][0x978] ;  /* 0x00025e00ff067b82 */ /* 0x000ee20000000a00 */
[----:B-1----:R4:W-:Y:S04]  /*0710*/  @P0 STS.128 [UR4+0x460], R8 ;  /* 0x00046008ff000988 */ /* 0x0029e80008000c04 */
[----:B---3--:R4:W-:Y:S01]  /*0720*/  @P0 STS.128 [UR4+0x470], R4 ;  /* 0x00047004ff000988 */ /* 0x0089e20008000c04 */
[----:B------:R-:W-:Y:S01]  /*0730*/  NOP ;  /* 0x0000000000007918 */ /* 0x000fe20000000000 */
.L_x_3:
[----:B------:R-:W2:Y:S01]  /*0740*/  SHFL.IDX PT, R2, R80, RZ, 0x1f ;  /* 0x00001fff50027589 */ /* 0x000ea200000e0000 */
[----:B------:R-:W-:Y:S02]  /*0750*/  UISETP.NE.AND UP1, UPT, UR37, 0x2, UPT ;  /* 0x000000022500788c */ /* 0x000fe4000bf25270 */
[----:B------:R-:W-:Y:S02]  /*0760*/  UISETP.NE.AND UP0, UPT, UR37, URZ, UPT ;  /* 0x000000ff2500728c */ /* 0x000fe4000bf05270 */
[----:B------:R-:W-:Y:S02]  /*0770*/  UISETP.EQ.AND UP2, UPT, UR44, URZ, !UP1 ;  /* 0x000000ff2c00728c */ /* 0x000fe4000cf42270 */
[----:B------:R-:W-:-:S04]  /*0780*/  USEL UR20, URZ, 0x1, UP1 ;  /* 0x00000001ff147887 */ /* 0x000fc80008800000 */
[----:B------:R-:W-:Y:S01]  /*0790*/  USEL UR29, UR20, 0x2, UP0 ;  /* 0x00000002141d7887 */ /* 0x000fe20008000000 */
[----:B------:R-:W-:Y:S02]  /*07a0*/  PLOP3.LUT P2, PT, P3, PT, UP2, 0x80, 0x8 ;  /* 0x000000000008781c */ /* 0x000fe40001f4f028 */
[----:B--2---:R-:W-:-:S13]  /*07b0*/  ISETP.NE.AND P0, PT, R2, RZ, PT ;  /* 0x000000ff0200720c */ /* 0x004fda0003f05270 */
[----:B------:R-:W-:Y:S05]  /*07c0*/  @P0 BRA `(.L_x_4) ;  /* 0x0000000000a80947 */ /* 0x000fea0003800000 */
[----:B------:R-:W-:Y:S01]  /*07d0*/  ELECT P0, URZ, PT ;  /* 0x0000000000ff782f */ /* 0x000fe20003800000 */
[----:B------:R-:W-:-:S12]  /*07e0*/  BSSY.RECONVERGENT B0, `(.L_x_4) ;  /* 0x0000028000007945 */ /* 0x000fd80003800200 */
[----:B------:R-:W-:Y:S05]  /*07f0*/  @!P0 BRA `(.L_x_5) ;  /* 0x0000000000988947 */ /* 0x000fea0003800000 */
[----:B------:R-:W-:Y:S01]  /*0800*/  UMOV UR5, 0x400 ;  /* 0x0000040000057882 */ /* 0x000fe20000000000 */
[----:B------:R-:W-:Y:S01]  /*0810*/  UMOV UR4, 0x1 ;  /* 0x0000000100047882 */ /* 0x000fe20000000000 */
[----:B------:R-:W-:Y:S02]  /*0820*/  ULEA UR5, UR31, UR5, 0x18 ;  /* 0x000000051f057291 */ /* 0x000fe4000f8ec0ff */
[----:B------:R-:W-:-:S04]  /*0830*/  UIADD3 UR6, UPT, UPT, -UR4, 0x100000, URZ ;  /* 0x0010000004067890 */ /* 0x000fc8000fffe1ff */
[----:B------:R-:W-:Y:S02]  /*0840*/  USHF.L.U32 UR7, UR6, 0xb, URZ ;  /* 0x0000000b06077899 */ /* 0x000fe400080006ff */
[----:B------:R-:W-:Y:S01]  /*0850*/  USHF.L.U32 UR6, UR6, 0x1, URZ ;  /* 0x0000000106067899 */ /* 0x000fe200080006ff */
[----:B------:R-:W2:Y:S11]  /*0860*/  FENCE.VIEW.ASYNC.S ;  /* 0x00000000000073c6 */ /* 0x000eb60000000000 */
[----:B--2---:R2:W3:Y:S01]  /*0870*/  SYNCS.EXCH.64 URZ, [UR5], UR6 ;  /* 0x0000000605ff75b2 */ /* 0x0044e20008000100 */
[----:B------:R2:W1:Y:S01]  /*0880*/  SYNCS.EXCH.64 URZ, [UR5+0x78], UR6 ;  /* 0x0000780605ff75b2 */ /* 0x0004620008000100 */
        /* <DEDUP_REMOVED lines=27> */
[----:B------:R2:W1:Y:S02]  /*0a40*/  SYNCS.EXCH.64 URZ, [UR5+0xe8], UR6 ;  /* 0x0000e80605ff75b2 */ /* 0x0004640008000100 */
[----:B--23--:R-:W-:Y:S01]  /*0a50*/  NOP ;  /* 0x0000000000007918 */ /* 0x00cfe20000000000 */
.L_x_5:
[----:B------:R-:W-:Y:S05]  /*0a60*/  BSYNC.RECONVERGENT B0 ;  /* 0x0000000000007941 */ /* 0x000fea0003800200 */
.L_x_4:
[----:B------:R-:W2:Y:S01]  /*0a70*/  SHFL.IDX PT, R2, R80, RZ, 0x1f ;  /* 0x00001fff50027589 */ /* 0x000ea200000e0000 */
[----:B------:R-:W-:Y:S01]  /*0a80*/  NOP ;  /* 0x0000000000007918 */ /* 0x000fe20000000000 */
[----:B--2---:R-:W-:-:S13]  /*0a90*/  ISETP.NE.AND P0, PT, R2, 0x1, PT ;  /* 0x000000010200780c */ /* 0x004fda0003f05270 */
[----:B------:R-:W-:Y:S05]  /*0aa0*/  @P0 BRA `(.L_x_6) ;  /* 0x0000000000540947 */ /* 0x000fea0003800000 */
[----:B------:R-:W-:Y:S01]  /*0ab0*/  UMOV UR6, 0x400 ;  /* 0x0000040000067882 */ /* 0x000fe20000000000 */
[----:B------:R-:W-:Y:S01]  /*0ac0*/  UMOV UR5, 0x20 ;  /* 0x0000002000057882 */ /* 0x000fe20000000000 */
[----:B------:R-:W-:Y:S01]  /*0ad0*/  UMOV UR4, 0x80 ;  /* 0x0000008000047882 */ /* 0x000fe20000000000 */
[----:B------:R-:W-:Y:S02]  /*0ae0*/  ULEA UR6, UR31, UR6, 0x18 ;  /* 0x000000061f067291 */ /* 0x000fe4000f8ec0ff */
[----:B------:R-:W-:-:S04]  /*0af0*/  UIADD3 UR8, UPT, UPT, -UR5, 0x100000, URZ ;  /* 0x0010000005087890 */ /* 0x000fc8000fffe1ff */
[----:B------:R-:W-:Y:S02]  /*0b00*/  USHF.L.U32 UR9, UR8, 0xb, URZ ;  /* 0x0000000b08097899 */ /* 0x000fe400080006ff */
[----:B------:R-:W-:Y:S02]  /*0b10*/  USHF.L.U32 UR8, UR8, 0x1, URZ ;  /* 0x0000000108087899 */ /* 0x000fe400080006ff */
[----:B------:R-:W-:-:S04]  /*0b20*/  UIADD3 UR4, UPT, UPT, -UR4, 0x100000, URZ ;  /* 0x0010000004047890 */ /* 0x000fc8000fffe1ff */
[----:B------:R-:W-:Y:S02]  /*0b30*/  USHF.L.U32 UR5, UR4, 0xb, URZ ;  /* 0x0000000b04057899 */ /* 0x000fe400080006ff */
[----:B------:R-:W-:Y:S01]  /*0b40*/  USHF.L.U32 UR4, UR4, 0x1, URZ ;  /* 0x0000000104047899 */ /* 0x000fe200080006ff */
[----:B------:R-:W-:Y:S01]  /*0b50*/  ELECT P0, URZ, PT ;  /* 0x0000000000ff782f */ /* 0x000fe20003800000 */
[----:B------:R-:W2:Y:S02]  /*0b60*/  FENCE.VIEW.ASYNC.S ;  /* 0x00000000000073c6 */ /* 0x000ea40000000000 */
[----:B--2---:R2:W3:Y:S08]  /*0b70*/  SYNCS.EXCH.64 URZ, [UR6+0xf0], UR8 ;  /* 0x0000f00806ff75b2 */ /* 0x0044f00008000100 */
[----:B------:R2:W1:Y:S01]  /*0b80*/  SYNCS.EXCH.64 URZ, [UR6+0x110], UR4 ;  /* 0x0001100406ff75b2 */ /* 0x0004620008000100 */
[----:B------:R2:W1:Y:S01]  /*0b90*/  SYNCS.EXCH.64 URZ, [UR6+0xf8], UR8 ;  /* 0x0000f80806ff75b2 */ /* 0x0004620008000100 */
[----:B------:R2:W1:Y:S01]  /*0ba0*/  SYNCS.EXCH.64 URZ, [UR6+0x118], UR4 ;  /* 0x0001180406ff75b2 */ /* 0x0004620008000100 */
[----:B------:R2:W1:Y:S01]  /*0bb0*/  SYNCS.EXCH.64 URZ, [UR6+0x100], UR8 ;  /* 0x0001000806ff75b2 */ /* 0x0004620008000100 */
[----:B------:R2:W1:Y:S01]  /*0bc0*/  SYNCS.EXCH.64 URZ, [UR6+0x120], UR4 ;  /* 0x0001200406ff75b2 */ /* 0x0004620008000100 */
[----:B------:R2:W1:Y:S01]  /*0bd0*/  SYNCS.EXCH.64 URZ, [UR6+0x108], UR8 ;  /* 0x0001080806ff75b2 */ /* 0x0004620008000100 */
[----:B------:R2:W1:Y:S01]  /*0be0*/  SYNCS.EXCH.64 URZ, [UR6+0x128], UR4 ;  /* 0x0001280406ff75b2 */ /* 0x0004620008000100 */
[----:B------:R-:W-:Y:S01]  /*0bf0*/  NOP ;  /* 0x0000000000007918 */ /* 0x000fe20000000000 */
.L_x_6:
[----:B------:R-:W5:Y:S01]  /*0c00*/  SHFL.IDX PT, R2, R80, RZ, 0x1f ;  /* 0x00001fff50027589 */ /* 0x000f6200000e0000 */
[----:B------:R-:W-:Y:S01]  /*0c10*/  NOP ;  /* 0x0000000000007918 */ /* 0x000fe20000000000 */
[----:B-----5:R-:W-:-:S13]  /*0c20*/  ISETP.NE.AND P0, PT, R2, 0x3, PT ;  /* 0x000000030200780c */ /* 0x020fda0003f05270 */
[----:B------:R-:W-:Y:S05]  /*0c30*/  @P0 BRA `(.L_x_7) ;  /* 0x00000000002c0947 */ /* 0x000fea0003800000 */
[----:B--2---:R-:W-:Y:S01]  /*0c40*/  UMOV UR5, 0x400 ;  /* 0x0000040000057882 */ /* 0x004fe20000000000 */
[----:B------:R-:W-:Y:S01]  /*0c50*/  UMOV UR4, 0x20 ;  /* 0x0000002000047882 */ /* 0x000fe20000000000 */
[----:B------:R-:W-:Y:S02]  /*0c60*/  ULEA UR5, UR31, UR5, 0x18 ;  /* 0x000000051f057291 */ /* 0x000fe4000f8ec0ff */
[----:B------:R-:W-:-:S04]  /*0c70*/  UIADD3 UR6, UPT, UPT, -UR4, 0x100000, URZ ;  /* 0x0010000004067890 */ /* 0x000fc8000fffe1ff */
[----:B------:R-:W-:Y:S02]  /*0c80*/  USHF.L.U32 UR7, UR6, 0xb, URZ ;  /* 0x0000000b06077899 */ /* 0x000fe400080006ff */
[----:B------:R-:W-:Y:S01]  /*0c90*/  USHF.L.U32 UR6, UR6, 0x1, URZ ;  /* 0x0000000106067899 */ /* 0x000fe200080006ff */
[----:B------:R-:W-:Y:S01]  /*0ca0*/  ELECT P0, URZ, PT ;  /* 0x0000000000ff782f */ /* 0x000fe20003800000 */
[----:B------:R-:W2:Y:S10]  /*0cb0*/  FENCE.VIEW.ASYNC.S ;  /* 0x00000000000073c6 */ /* 0x000eb40000000000 */
[----:B--2---:R2:W1:Y:S01]  /*0cc0*/  SYNCS.EXCH.64 URZ, [UR5+0x130], UR6 ;  /* 0x0001300605ff75b2 */ /* 0x0044620008000100 */
[----:B------:R2:W1:Y:S01]  /*0cd0*/  SYNCS.EXCH.64 URZ, [UR5+0x138], UR6 ;  /* 0x0001380605ff75b2 */ /* 0x0004620008000100 */
[----:B------:R-:W-:Y:S01]  /*0ce0*/  NOP ;  /* 0x0000000000007918 */ /* 0x000fe20000000000 */
.L_x_7:
[----:B------:R-:W5:Y:S01]  /*0cf0*/  SHFL.IDX PT, R2, R80, RZ, 0x1f ;  /* 0x00001fff50027589 */ /* 0x000f6200000e0000 */
[----:B------:R-:W-:Y:S01]  /*0d00*/  NOP ;  /* 0x0000000000007918 */ /* 0x000fe20000000000 */
[----:B-----5:R-:W-:-:S13]  /*0d10*/  ISETP.NE.AND P0, PT, R2, 0x4, PT ;  /* 0x000000040200780c */ /* 0x020fda0003f05270 */
[----:B------:R-:W-:Y:S05]  /*0d20*/  @P0 BRA `(.L_x_8) ;  /* 0x0000000000740947 */ /* 0x000fea0003800000 */
[----:B--2---:R-:W-:Y:S01]  /*0d30*/  UMOV UR6, 0x400 ;  /* 0x0000040000067882 */ /* 0x004fe20000000000 */
        /* <DEDUP_REMOVED lines=11> */
[----:B--2---:R2:W1:Y:S08]  /*0df0*/  SYNCS.EXCH.64 URZ, [UR6+0x140], UR8 ;  /* 0x0001400806ff75b2 */ /* 0x0044700008000100 */
        /* <DEDUP_REMOVED lines=15> */
[----:B--2---:R-:W-:Y:S01]  /*0ef0*/  NOP ;  /* 0x0000000000007918 */ /* 0x004fe20000000000 */
.L_x_8:
        /* <DEDUP_REMOVED lines=33> */
.L_x_9:
[----:B------:R-:W5:Y:S01]  /*1110*/  SHFL.IDX PT, R2, R80, RZ, 0x1f ;  /* 0x00001fff50027589 */ /* 0x000f6200000e0000 */
[----:B------:R-:W-:Y:S01]  /*1120*/  ISETP.NE.OR P0, PT, RZ, UR37, !P3 ;  /* 0x00000025ff007c0c */ /* 0x000fe2000df05670 */
        /* <DEDUP_REMOVED lines=24> */
.L_x_10:
[----:B------:R-:W-:Y:S01]  /*12b0*/  VOTEU.ALL UP0, P0 ;  /* 0x0000000000ff7886 */ /* 0x000fe20000000000 */
[----:B--2---:R-:W-:Y:S01]  /*12c0*/  UMOV UR4, 0x20 ;  /* 0x0000002000047882 */ /* 0x004fe20000000000 */
[----:B------:R-:W-:-:S03]  /*12d0*/  NOP ;  /* 0x0000000000007918 */ /* 0x000fc60000000000 */
[----:B------:R-:W-:-:S04]  /*12e0*/  @!UP0 UIADD3 UR6, UPT, UPT, -UR4, 0x100000, URZ ;  /* 0x0010000004068890 */ /* 0x000fc8000fffe1ff */
[----:B------:R-:W-:Y:S02]  /*12f0*/  @!UP0 USHF.L.U32 UR7, UR6, 0xb, URZ ;  /* 0x0000000b06078899 */ /* 0x000fe400080006ff */
[----:B------:R-:W-:Y:S01]  /*1300*/  @!UP0 USHF.L.U32 UR6, UR6, 0x1, URZ ;  /* 0x0000000106068899 */ /* 0x000fe200080006ff */
[----:B------:R-:W2:Y:S01]  /*1310*/  LDCU UR4, c[0x0][0x36c] ;  /* 0x00006d80ff0477ac */ /* 0x000ea20008000800 */
[----:B------:R-:W-:Y:S02]  /*1320*/  @!UP0 UMOV UR5, 0x400 ;  /* 0x0000040000058882 */ /* 0x000fe40000000000 */
[----:B------:R-:W-:Y:S01]  /*1330*/  @!UP0 ULEA UR5, UR31, UR5, 0x18 ;  /* 0x000000051f058291 */ /* 0x000fe2000f8ec0ff */
[----:B------:R-:W-:Y:S01]  /*1340*/  VOTEU.ALL UP0, P0 ;  /* 0x0000000000ff7886 */ /* 0x000fe20000000000 */
[----:B------:R-:W5:Y:S10]  /*1350*/  FENCE.VIEW.ASYNC.S ;  /* 0x00000000000073c6 */ /* 0x000f740000000000 */
[----:B-----5:R1:W1:Y:S01]  /*1360*/  @!UP0 SYNCS.EXCH.64 URZ, [UR5+0x210], UR6 ;  /* 0x0002100605ff85b2 */ /* 0x0202620008000100 */
[----:B--2---:R-:W-:-:S09]  /*1370*/  UISETP.EQ.U32.AND UP0, UPT, UR4, 0x1, UPT ;  /* 0x000000010400788c */ /* 0x004fd2000bf02070 */
[----:B------:R-:W-:Y:S05]  /*1380*/  BRA.U !UP0, `(.L_x_11) ;  /* 0x0000000108087547 */ /* 0x000fea000b800000 */
[----:B-1-3--:R-:W-:Y:S01]  /*1390*/  UCGABAR_ARV ;  /* 0x00000000000079c7 */ /* 0x00afe20008000000 */
[----:B------:R-:W-:Y:S05]  /*13a0*/  BRA `(.L_x_12) ;  /* 0x0000000000047947 */ /* 0x000fea0003800000 */
.L_x_11:
[----:B-1-3--:R-:W-:Y:S01]  /*13b0*/  NOP ;  /* 0x0000000000007918 */ /* 0x00afe20000000000 */
.L_x_12:
[----:B----4-:R-:W1:Y:S01]  /*13c0*/  LDC.64 R4, c[0x0][0xbf0] ;  /* 0x0002fc00ff047b82 */ /* 0x010e620000000a00 */
[----:B------:R-:W1:Y:S01]  /*13d0*/  LDCU.64 UR50, c[0x0][0x358] ;  /* 0x00006b00ff3277ac */ /* 0x000e620008000a00 */
[----:B------:R-:W2:Y:S01]  /*13e0*/  LDCU UR27, c[0x0][0xc0c] ;  /* 0x00018180ff1b77ac */ /* 0x000ea20008000800 */
[----:B------:R-:W2:Y:S01]  /*13f0*/  LDCU UR4, c[0x0][0xbdc] ;  /* 0x00017b80ff0477ac */ /* 0x000ea20008000800 */
[----:B------:R-:W3:Y:S01]  /*1400*/  LDCU UR26, c[0x0][0xc10] ;  /* 0x00018200ff1a77ac */ /* 0x000ee20008000800 */
[----:B------:R-:W4:Y:S01]  /*1410*/  LDCU.128 UR12, c[0x0][0xba0] ;  /* 0x00017400ff0c77ac */ /* 0x000f220008000c00 */
[----:B------:R-:W4:Y:S01]  /*1420*/  LDCU.128 UR8, c[0x0][0xbb0] ;  /* 0x00017600ff0877ac */ /* 0x000f220008000c00 */
[----:B-1----:R-:W4:Y:S01]  /*1430*/  LDG.E R9, desc[UR50][R4.64] ;  /* 0x0000003204097981 */ /* 0x002f22000c1e1900 */
[----:B------:R-:W1:Y:S03]  /*1440*/  LDCU UR45, c[0x0][0xbe8] ;  /* 0x00017d00ff2d77ac */ /* 0x000e660008000800 */
[----:B------:R1:W4:Y:S01]  /*1450*/  LDG.E R3, desc[UR50][R4.64+0x4] ;  /* 0x0000043204037981 */ /* 0x000322000c1e1900 */
[----:B--2---:R-:W-:Y:S01]  /*1460*/  USHF.L.U32 UR27, UR27, UR4, URZ ;  /* 0x000000041b1b7299 */ /* 0x004fe200080006ff */
[----:B------:R-:W-:Y:S01]  /*1470*/  LOP3.LUT R8, R0, 0x1f, RZ, 0xc0, !PT ;  /* 0x0000001f00087812 */ /* 0x000fe200078ec0ff */
[----:B---3--:R-:W-:Y:S01]  /*1480*/  USHF.L.U32 UR26, UR26, UR4, URZ ;  /* 0x000000041a1a7299 */ /* 0x008fe200080006ff */
[----:B------:R-:W-:Y:S01]  /*1490*/  CS2R R6, SRZ ;  /* 0x0000000000067805 */ /* 0x000fe2000001ff00 */
[----:B------:R-:W2:Y:S01]  /*14a0*/  LDCU.128 UR4, c[0x0][0xbc0] ;  /* 0x00017800ff0477ac */ /* 0x000ea20008000c00 */
[----:B----4-:R-:W-:Y:S01]  /*14b0*/  UISETP.NE.U32.AND UP3, UPT, UR14, URZ, UPT ;  /* 0x000000ff0e00728c */ /* 0x010fe2000bf65070 */
[----:B------:R-:W-:Y:S01]  /*14c0*/  UMOV UR36, 0x400 ;  /* 0x0000040000247882 */ /* 0x000fe20000000000 */
[----:B------:R-:W-:Y:S01]  /*14d0*/  UISETP.NE.AND UP5, UPT, UR37, 0x8, UPT ;  /* 0x000000082500788c */ /* 0x000fe2000bfa5270 */
[----:B------:R-:W3:Y:S01]  /*14e0*/  LDCU UR40, c[0x0][0xbe0] ;  /* 0x00017c00ff2877ac */ /* 0x000ee20008000800 */
[----:B-1----:R-:W-:Y:S01]  /*14f0*/  ISETP.GE.AND P0, PT, R8, UR45, PT ;  /* 0x0000002d08007c0c */ /* 0x002fe2000bf06270 */
[----:B------:R-:W-:Y:S01]  /*1500*/  UISETP.NE.AND UP1, UPT, UR37, 0x1, UPT ;  /* 0x000000012500788c */ /* 0x000fe2000bf25270 */
[----:B------:R-:W-:-:S05]  /*1510*/  CS2R.32 R21, SR_CgaSize ;  /* 0x0000000000157805 */ /* 0x000fca0000008a00 */
[----:B------:R-:W-:-:S05]  /*1520*/  IMAD R21, R21, -0xa0, RZ ;  /* 0xffffff6015157824 */ /* 0x000fca00078e02ff */
[----:B------:R-:W-:-:S14]  /*1530*/  R2UR UR33, R21 ;  /* 0x00000000152172ca */ /* 0x000fdc00000e0000 */
[----:B------:R-:W1:Y:S01]  /*1540*/  LDCU UR33, c[0x0][UR33+0x2b0] ;  /* 0x00005600212177ac */ /* 0x000e620008000800 */
[----:B------:R-:W-:-:S05]  /*1550*/  CS2R.32 R21, SR_CgaSize ;  /* 0x0000000000157805 */ /* 0x000fca0000008a00 */
[----:B------:R-:W-:-:S05]  /*1560*/  IMAD R21, R21, -0xa0, RZ ;  /* 0xffffff6015157824 */ /* 0x000fca00078e02ff */
[----:B------:R-:W-:-:S14]  /*1570*/  R2UR UR24, R21 ;  /* 0x00000000151872ca */ /* 0x000fdc00000e0000 */
[----:B------:R-:W4:Y:S01]  /*1580*/  LDCU UR24, c[0x0][UR24+0x2b4] ;  /* 0x00005680181877ac */ /* 0x000f220008000800 */
[----:B------:R-:W-:Y:S02]  /*1590*/  IMAD.U32 R5, RZ, RZ, UR27 ;  /* 0x0000001bff057e24 */ /* 0x000fe4000f8e00ff */
[----:B------:R-:W-:Y:S01]  /*15a0*/  IMAD.U32 R4, RZ, RZ, UR26 ;  /* 0x0000001aff047e24 */ /* 0x000fe2000f8e00ff */
[----:B------:R-:W-:Y:S01]  /*15b0*/  UISETP.NE.AND.EX UP3, UPT, UR15, URZ, UPT, UP3 ;  /* 0x000000ff0f00728c */ /* 0x000fe2000bf65330 */
[----:B------:R-:W2:Y:S01]  /*15c0*/  @!P0 LDC.64 R12, c[0x0][0xbf0] ;  /* 0x0002fc00ff0c8b82 */ /* 0x000ea20000000a00 */
[----:B------:R-:W-:Y:S01]  /*15d0*/  IABS R2, R5 ;  /* 0x0000000500027213 */ /* 0x000fe20000000000 */
[----:B------:R-:W3:Y:S03]  /*15e0*/  LDCU UR17, c[0x0][0x374] ;  /* 0x00006e80ff1177ac */ /* 0x000ee60008000800 */
[----:B------:R-:W-:Y:S01]  /*15f0*/  R2UR UR48, R2 ;  /* 0x00000000023072ca */ /* 0x000fe200000e0000 */
[----:B------:R-:W3:Y:S01]  /*1600*/  LDCU.U8 UR16, c[0x0][0xbd8] ;  /* 0x00017b00ff1077ac */ /* 0x000ee20008000000 */
[----:B------:R-:W-:-:S04]  /*1610*/  IABS R2, R4 ;  /* 0x0000000400027213 */ /* 0x000fc80000000000 */
[----:B------:R-:W-:-:S07]  /*1620*/  R2UR UR47, R2 ;  /* 0x00000000022f72ca */ /* 0x000fce00000e0000 */
[----:B------:R-:W1:Y:S01]  /*1630*/  I2F.RP R2, UR48 ;  /* 0x0000003000027d06 */ /* 0x000e620008209400 */
[----:B------:R-:W-:Y:S01]  /*1640*/  ULEA UR36, UR31, UR36, 0x18 ;  /* 0x000000241f247291 */ /* 0x000fe2000f8ec0ff */
[----:B------:R-:W-:Y:S01]  /*1650*/  I2FP.F32.U32 R10, UR42 ;  /* 0x0000002a000a7c45 */ /* 0x000fe20008201000 */
[----:B--2---:R-:W-:-:S05]  /*1660*/  @!P0 IMAD.WIDE.U32 R12, R8, 0xc, R12 ;  /* 0x0000000c080c8825 */ /* 0x004fca00078e000c */
[----:B-1----:R-:W1:Y:S01]  /*1670*/  MUFU.RCP R2, R2 ;  /* 0x0000000200027308 */ /* 0x002e620000001000 */
[----:B------:R-:W-:Y:S01]  /*1680*/  FMUL R10, R10, UR33 ;  /* 0x000000210a0a7c20 */ /* 0x000fe20008400000 */
[----:B------:R2:W5:Y:S04]  /*1690*/  @!P0 LDG.E R6, desc[UR50][R12.64] ;  /* 0x000000320c068981 */ /* 0x000568000c1e1900 */
[----:B------:R2:W5:Y:S01]  /*16a0*/  @!P0 LDG.E R7, desc[UR50][R12.64+0x4] ;  /* 0x000004320c078981 */ /* 0x000562000c1e1900 */
[----:B------:R-:W-:Y:S01]  /*16b0*/  UMOV UR33, URZ ;  /* 0x000000ff00217c82 */ /* 0x000fe20008000000 */
[----:B------:R-:W-:Y:S01]  /*16c0*/  F2I.U32.TRUNC.NTZ R10, R10 ;  /* 0x0000000a000a7305 */ /* 0x000fe2000020f000 */
[----:B------:R-:W-:-:S05]  /*16d0*/  CS2R.32 R21, SR_CgaSize ;  /* 0x0000000000157805 */ /* 0x000fca0000008a00 */
[----:B------:R-:W-:-:S05]  /*16e0*/  IMAD R21, R21, -0xa0, RZ ;  /* 0xffffff6015157824 */ /* 0x000fca00078e02ff */
[----:B------:R-:W-:-:S14]  /*16f0*/  R2UR UR56, R21 ;  /* 0x00000000153872ca */ /* 0x000fdc00000e0000 */
[----:B------:R-:W2:Y:S01]  /*1700*/  LDCU UR56, c[0x0][UR56+0x2a0] ;  /* 0x00005400383877ac */ /* 0x000ea20008000800 */
[----:B------:R-:W-:Y:S01]  /*1710*/  LOP3.LUT R11, R11, 0xfffffffd, RZ, 0xc0, !PT ;  /* 0xfffffffd0b0b7812 */ /* 0x000fe200078ec0ff */
[----:B------:R-:W-:Y:S01]  /*1720*/  IMAD.MOV.U32 R21, RZ, RZ, RZ ;  /* 0x000000ffff157224 */ /* 0x000fe200078e00ff */
[----:B---3--:R-:W-:Y:S02]  /*1730*/  ISETP.NE.AND P3, PT, RZ, UR16, PT ;  /* 0x00000010ff007c0c */ /* 0x008fe4000bf65270 */
[----:B------:R-:W-:-:S05]  /*1740*/  CS2R.32 R17, SR_CgaSize ;  /* 0x0000000000117805 */ /* 0x000fca0000008a00 */
[----:B------:R-:W-:-:S05]  /*1750*/  IMAD R17, R17, -0xa0, RZ ;  /* 0xffffff6011117824 */ /* 0x000fca00078e02ff */
[----:B------:R-:W-:-:S14]  /*1760*/  R2UR UR54, R17 ;  /* 0x00000000113672ca */ /* 0x000fdc00000e0000 */
[----:B------:R-:W3:Y:S01]  /*1770*/  LDCU UR54, c[0x0][UR54+0x2a4] ;  /* 0x00005480363677ac */ /* 0x000ee20008000800 */
[----:B------:R-:W-:Y:S02]  /*1780*/  IMAD.MOV.U32 R17, RZ, RZ, -0x1 ;  /* 0xffffffffff117424 */ /* 0x000fe400078e00ff */
[----:B-1----:R-:W-:Y:S01]  /*1790*/  VIADD R2, R2, 0xffffffe ;  /* 0x0ffffffe02027836 */ /* 0x002fe20000000000 */
[----:B------:R-:W-:-:S05]  /*17a0*/  UISETP.NE.AND UP0, UPT, UR37, URZ, UPT ;  /* 0x000000ff2500728c */ /* 0x000fca000bf05270 */
[----:B------:R-:W-:Y:S01]  /*17b0*/  F2I.FTZ.U32.TRUNC.NTZ R2, R2 ;  /* 0x0000000200027305 */ /* 0x000fe2000021f000 */
[----:B------:R-:W-:Y:S02]  /*17c0*/  R2UR UR59, R9 ;  /* 0x00000000093b72ca */ /* 0x000fe400000e0000 */
[----:B------:R-:W-:Y:S02]  /*17d0*/  I2FP.F32.U32 R9, UR58 ;  /* 0x0000003a00097c45 */ /* 0x000fe40008201000 */
[----:B------:R-:W-:-:S03]  /*17e0*/  R2UR UR19, R3 ;  /* 0x00000000031372ca */ /* 0x000fc600000e0000 */
[----:B------:R-:W1:Y:S01]  /*17f0*/  I2F.RP R3, UR47 ;  /* 0x0000002f00037d06 */ /* 0x000e620008209400 */
[----:B----4-:R-:W-:-:S05]  /*1800*/  FMUL R9, R9, UR24 ;  /* 0x0000001809097c20 */ /* 0x010fca0008400000 */
[----:B------:R-:W-:Y:S02]  /*1810*/  UIADD3 UR32, UP2, UPT, UR59, UR12, URZ ;  /* 0x0000000c3b207290 */ /* 0x000fe4000ff5e0ff */
[----:B------:R-:W-:Y:S02]  /*1820*/  F2I.U32.TRUNC.NTZ R9, R9 ;  /* 0x0000000900097305 */ /* 0x000fe4000020f000 */
[----:B------:R-:W-:Y:S02]  /*1830*/  ULEA.HI.X.SX32 UR59, UR59, UR13, 0x1, UP2 ;  /* 0x0000000d3b3b7291 */ /* 0x000fe400090f0eff */
[----:B------:R-:W-:Y:S02]  /*1840*/  UIADD3 UR32, UP2, UPT, UR32, -0x1, URZ ;  /* 0xffffffff20207890 */ /* 0x000fe4000ff5e0ff */
[----:B------:R-:W-:Y:S02]  /*1850*/  UIADD3 UR25, UP4, UPT, UR19, UR10, URZ ;  /* 0x0000000a13197290 */ /* 0x000fe4000ff9e0ff */
[----:B-1----:R-:W1:Y:S01]  /*1860*/  MUFU.RCP R3, R3 ;  /* 0x0000000300037308 */ /* 0x002e620000001000 */
[----:B------:R-:W-:-:S02]  /*1870*/  UIADD3.X UR59, UPT, UPT, UR59, -0x1, URZ, UP2, !UPT ;  /* 0xffffffff3b3b7890 */ /* 0x000fc400097fe4ff */
[----:B------:R-:W-:Y:S02]  /*1880*/  UIADD3 UR18, UP6, UPT, UR32, UR9, URZ ;  /* 0x0000000920127290 */ /* 0x000fe4000ffde0ff */
[----:B------:R-:W-:Y:S02]  /*1890*/  ULEA.HI.X.SX32 UR19, UR19, UR11, 0x1, UP4 ;  /* 0x0000000b13137291 */ /* 0x000fe4000a0f0eff */
[----:B------:R-:W-:Y:S02]  /*18a0*/  UIADD3.X UR41, UPT, UPT, URZ, UR59, URZ, UP6, !UPT ;  /* 0x0000003bff297290 */ /* 0x000fe4000b7fe4ff */
[----:B------:R-:W-:Y:S02]  /*18b0*/  UIADD3 UR25, UP4, UPT, UR25, -0x1, URZ ;  /* 0xffffffff19197890 */ /* 0x000fe4000ff9e0ff */
[----:B------:R-:W-:Y:S02]  /*18c0*/  UIMAD.WIDE.U32 UR62, UR41, UR14, URZ ;  /* 0x0000000e293e72a5 */ /* 0x000fe4000f8e00ff */
[----:B------:R-:W-:-:S02]  /*18d0*/  UIADD3.X UR19, UPT, UPT, UR19, -0x1, URZ, UP4, !UPT ;  /* 0xffffffff13137890 */ /* 0x000fc4000a7fe4ff */
[----:B------:R-:W-:Y:S02]  /*18e0*/  UIADD3 UR46, UP4, UPT, UR25, UR7, URZ ;  /* 0x00000007192e7290 */ /* 0x000fe4000ff9e0ff */
[----:B------:R-:W-:Y:S01]  /*18f0*/  UIMAD.WIDE.U32 UR52, UR18, UR14, URZ ;  /* 0x0000000e123472a5 */ /* 0x000fe2000f8e00ff */
[----:B-1----:R-:W-:Y:S01]  /*1900*/  VIADD R3, R3, 0xffffffe ;  /* 0x0ffffffe03037836 */ /* 0x002fe20000000000 */
[----:B------:R-:W-:Y:S02]  /*1910*/  UIMAD.WIDE.U32 UR62, UP6, UR18, UR15, UR62 ;  /* 0x0000000f123e72a5 */ /* 0x000fe4000f8c003e */
[----:B------:R-:W-:Y:S02]  /*1920*/  UIADD3.X UR18, UPT, UPT, URZ, UR19, URZ, UP4, !UPT ;  /* 0x00000013ff127290 */ /* 0x000fe4000a7fe4ff */
[----:B------:R-:W-:Y:S01]  /*1930*/  UIADD3.X UR61, UPT, UPT, URZ, URZ, URZ, UP6, !UPT ;  /* 0x000000ffff3d7290 */ /* 0x000fe2000b7fe4ff */
[----:B------:R-:W1:Y:S01]  /*1940*/  F2I.FTZ.U32.TRUNC.NTZ R3, R3 ;  /* 0x0000000300037305 */ /* 0x000e62000021f000 */
[----:B------:R-:W-:-:S02]  /*1950*/  UIMAD.WIDE.U32 UR64, UR18, UR4, URZ ;  /* 0x00000004124072a5 */ /* 0x000fc4000f8e00ff */
[----:B------:R-:W-:Y:S01]  /*1960*/  UIADD3 URZ, UP6, UPT, UR53, UR62, URZ ;  /* 0x0000003e35ff7290 */ /* 0x000fe2000ffde0ff */
[----:B------:R-:W-:Y:S01]  /*1970*/  UMOV UR60, UR63 ;  /* 0x0000003f003c7c82 */ /* 0x000fe20008000000 */
[----:B------:R-:W-:Y:S02]  /*1980*/  UIMAD.WIDE.U32 UR52, UP4, UR46, UR5, UR64 ;  /* 0x000000052e3472a5 */ /* 0x000fe4000f880040 */
[----:B------:R-:W-:Y:S02]  /*1990*/  UIMAD.WIDE.U32.X UR64, UR41, UR15, UR60, UP6 ;  /* 0x0000000f294072a5 */ /* 0x000fe4000b0e043c */
[----:B------:R-:W-:Y:S02]  /*19a0*/  UIMAD.WIDE.U32 UR62, UR46, UR4, URZ ;  /* 0x000000042e3e72a5 */ /* 0x000fe4000f8e00ff */
[----:B------:R-:W-:Y:S02]  /*19b0*/  USEL UR32, UR32, UR64, !UP3 ;  /* 0x0000004020207287 */ /* 0x000fe4000d800000 */
[----:B------:R-:W-:Y:S01]  /*19c0*/  USEL UR59, UR59, UR65, !UP3 ;  /* 0x000000413b3b7287 */ /* 0x000fe2000d800000 */
[----:B------:R-:W-:Y:S01]  /*19d0*/  R2UR UR65, R2 ;  /* 0x00000000024172ca */ /* 0x000fe200000e0000 */
[----:B------:R-:W-:Y:S01]  /*19e0*/  UIADD3.X UR61, UPT, UPT, URZ, URZ, URZ, UP4, !UPT ;  /* 0x000000ffff3d7290 */ /* 0x000fe2000a7fe4ff */
[----:B------:R-:W-:Y:S01]  /*19f0*/  IABS R2, R5 ;  /* 0x0000000500027213 */ /* 0x000fe20000000000 */
[----:B------:R-:W-:-:S02]  /*1a00*/  UISETP.NE.U32.AND UP2, UPT, UR4, URZ, UPT ;  /* 0x000000ff0400728c */ /* 0x000fc4000bf45070 */
[----:B------:R-:W-:Y:S02]  /*1a10*/  UIADD3 URZ, UP4, UPT, UR63, UR52, URZ ;  /* 0x000000343fff7290 */ /* 0x000fe4000ff9e0ff */
[----:B------:R-:W-:Y:S01]  /*1a20*/  USHF.R.U64 UR59, UR32, UR8, UR59 ;  /* 0x00000008203b7299 */ /* 0x000fe2000800123b */
[----:B------:R-:W-:Y:S01]  /*1a30*/  IMAD.MOV R2, RZ, RZ, -R2 ;  /* 0x000000ffff027224 */ /* 0x000fe200078e0a02 */
[----:B------:R-:W-:Y:S01]  /*1a40*/  UMOV UR60, UR53 ;  /* 0x00000035003c7c82 */ /* 0x000fe20008000000 */
[----:B------:R-:W-:Y:S01]  /*1a50*/  UISETP.NE.AND.EX UP2, UPT, UR5, URZ, UPT, UP2 ;  /* 0x000000ff0500728c */ /* 0x000fe2000bf45320 */
[----:B-1----:R-:W-:Y:S01]  /*1a60*/  R2UR UR53, R3 ;  /* 0x00000000033572ca */ /* 0x002fe200000e0000 */
[----:B------:R-:W-:Y:S02]  /*1a70*/  UIMAD.WIDE.U32.X UR60, UR18, UR5, UR60, UP4 ;  /* 0x00000005123c72a5 */ /* 0x000fe4000a0e043c */
[----:B------:R-:W-:Y:S02]  /*1a80*/  UIADD3 UR59, UPT, UPT, UR27, -0x1, UR59 ;  /* 0xffffffff1b3b7890 */ /* 0x000fe4000fffe03b */
[----:B------:R-:W-:-:S02]  /*1a90*/  USEL UR25, UR25, UR60, !UP2 ;  /* 0x0000003c19197287 */ /* 0x000fc4000d000000 */
[----:B------:R-:W-:Y:S01]  /*1aa0*/  USEL UR19, UR19, UR61, !UP2 ;  /* 0x0000003d13137287 */ /* 0x000fe2000d000000 */
[----:B------:R-:W-:Y:S01]  /*1ab0*/  R2UR UR60, R2 ;  /* 0x00000000023c72ca */ /* 0x000fe200000e0000 */
[----:B------:R-:W-:Y:S01]  /*1ac0*/  IMAD.U32 R3, RZ, RZ, UR59 ;  /* 0x0000003bff037e24 */ /* 0x000fe2000f8e00ff */
[----:B------:R-:W-:Y:S01]  /*1ad0*/  UIADD3 UR32, UPT, UPT, URZ, -UR65, URZ ;  /* 0x80000041ff207290 */ /* 0x000fe2000fffe0ff */
[----:B------:R-:W-:Y:S01]  /*1ae0*/  IABS R2, R4 ;  /* 0x0000000400027213 */ /* 0x000fe20000000000 */
[----:B------:R-:W-:Y:S02]  /*1af0*/  USHF.R.U64 UR19, UR25, UR6, UR19 ;  /* 0x0000000619137299 */ /* 0x000fe40008001213 */
[----:B------:R-:W-:Y:S01]  /*1b00*/  IABS R3, R3 ;  /* 0x0000000300037213 */ /* 0x000fe20000000000 */
[----:B------:R-:W-:Y:S01]  /*1b10*/  UIMAD UR32, UR32, UR48, URZ ;  /* 0x00000030202072a4 */ /* 0x000fe2000f8e02ff */
[----:B------:R-:W-:Y:S01]  /*1b20*/  IMAD.MOV R2, RZ, RZ, -R2 ;  /* 0x000000ffff027224 */ /* 0x000fe200078e0a02 */
[----:B------:R-:W-:Y:S01]  /*1b30*/  UIADD3 UR57, UPT, UPT, UR26, -0x1, UR19 ;  /* 0xffffffff1a397890 */ /* 0x000fe2000fffe013 */
[----:B------:R-:W-:Y:S01]  /*1b40*/  R2UR UR25, R3 ;  /* 0x00000000031972ca */ /* 0x000fe200000e0000 */
[----:B------:R-:W-:Y:S01]  /*1b50*/  UMOV UR64, URZ ;  /* 0x000000ff00407c82 */ /* 0x000fe20008000000 */
[----:B------:R-:W-:Y:S01]  /*1b60*/  UIADD3 UR19, UPT, UPT, URZ, -UR53, URZ ;  /* 0x80000035ff137290 */ /* 0x000fe2000fffe0ff */
[----:B------:R-:W-:Y:S01]  /*1b70*/  R2UR UR46, R2 ;  /* 0x00000000022e72ca */ /* 0x000fe200000e0000 */
[----:B------:R-:W-:Y:S01]  /*1b80*/  UIMAD.WIDE.U32 UR62, UR65, UR32, UR64 ;  /* 0x00000020413e72a5 */ /* 0x000fe2000f8e0040 */
[----:B------:R-:W-:Y:S01]  /*1b90*/  IMAD.U32 R3, RZ, RZ, UR57 ;  /* 0x00000039ff037e24 */ /* 0x000fe2000f8e00ff */
[----:B------:R-:W-:Y:S01]  /*1ba0*/  UIMAD UR19, UR19, UR47, URZ ;  /* 0x0000002f131372a4 */ /* 0x000fe2000f8e02ff */
[----:B------:R-:W-:Y:S01]  /*1bb0*/  UMOV UR52, URZ ;  /* 0x000000ff00347c82 */ /* 0x000fe20008000000 */
[----:B------:R-:W-:-:S02]  /*1bc0*/  UISETP.NE.AND UP4, UPT, UR40, 0x1, UPT ;  /* 0x000000012800788c */ /* 0x000fc4000bf85270 */
[----:B------:R-:W-:Y:S01]  /*1bd0*/  IABS R3, R3 ;  /* 0x0000000300037213 */ /* 0x000fe20000000000 */
[----:B------:R-:W-:Y:S01]  /*1be0*/  UMOV UR49, UR63 ;  /* 0x0000003f00317c82 */ /* 0x000fe20008000000 */
[----:B------:R-:W-:Y:S01]  /*1bf0*/  UIMAD.WIDE.U32 UR52, UR53, UR19, UR52 ;  /* 0x00000013353472a5 */ /* 0x000fe2000f8e0034 */
[----:B------:R-:W-:Y:S01]  /*1c00*/  R2UR UR40, R10 ;  /* 0x000000000a2872ca */ /* 0x000fe200000e0000 */
[----:B------:R-:W-:Y:S01]  /*1c10*/  UIMAD.WIDE.U32 UR62, UR49, UR25, URZ ;  /* 0x00000019313e72a5 */ /* 0x000fe2000f8e00ff */
[----:B------:R-:W-:Y:S01]  /*1c20*/  R2UR UR55, R3 ;  /* 0x00000000033772ca */ /* 0x000fe200000e0000 */
[----:B------:R-:W-:Y:S01]  /*1c30*/  USEL UR32, UR42, UR58, !UP4 ;  /* 0x0000003a2a207287 */ /* 0x000fe2000e000000 */
[----:B------:R-:W1:Y:S01]  /*1c40*/  LDC.64 R2, c[0x0][0xbd0] ;  /* 0x0002f400ff027b82 */ /* 0x000e620000000a00 */
[----:B------:R-:W-:Y:S01]  /*1c50*/  ULOP3.LUT UR52, URZ, UR27, URZ, 0x33, !UPT ;  /* 0x0000001bff347292 */ /* 0x000fe2000f8e33ff */
[----:B------:R-:W-:Y:S01]  /*1c60*/  PRMT R10, RZ, 0x7610, R10 ;  /* 0x00007610ff0a7816 */ /* 0x000fe2000000000a */
[----:B------:R-:W-:Y:S01]  /*1c70*/  ULOP3.LUT UR49, URZ, UR26, URZ, 0x33, !UPT ;  /* 0x0000001aff317292 */ /* 0x000fe2000f8e33ff */
[----:B------:R-:W-:Y:S01]  /*1c80*/  UMOV UR19, UR63 ;  /* 0x0000003f00137c82 */ /* 0x000fe20008000000 */
[----:B------:R-:W-:-:S02]  /*1c90*/  UIMAD.WIDE.U32 UR62, UR30, UR17, URZ ;  /* 0x000000111e3e72a5 */ /* 0x000fc4000f8e00ff */
[----:B------:R-:W-:Y:S02]  /*1ca0*/  UIMAD UR60, UR19, UR60, UR25 ;  /* 0x0000003c133c72a4 */ /* 0x000fe4000f8e0219 */
[----:B------:R-:W-:Y:S02]  /*1cb0*/  UIADD3 UR19, UPT, UPT, UR36, 0x340, URZ ;  /* 0x0000034024137890 */ /* 0x000fe4000fffe0ff */
[----:B------:R-:W-:Y:S02]  /*1cc0*/  UIMAD.WIDE.U32 UR66, UR53, UR55, URZ ;  /* 0x00000037354272a5 */ /* 0x000fe4000f8e00ff */
[----:B------:R-:W-:Y:S02]  /*1cd0*/  UISETP.GT.U32.AND UP6, UPT, UR48, UR60, UPT ;  /* 0x0000003c3000728c */ /* 0x000fe4000bfc4070 */
[----:B------:R-:W-:Y:S01]  /*1ce0*/  UIADD3 UR36, UPT, UPT, UR36, 0x2a0, URZ ;  /* 0x000002a024247890 */ /* 0x000fe2000fffe0ff */
[----:B------:R-:W4:Y:S03]  /*1cf0*/  LDCU UR25, c[0x0][0x378] ;  /* 0x00006f00ff1977ac */ /* 0x000f260008000800 */
[----:B------:R-:W-:-:S02]  /*1d00*/  @UP5 USEL UR36, UR36, UR19, !UP1 ;  /* 0x0000001324245287 */ /* 0x000fc4000c800000 */
[----:B------:R-:W-:Y:S01]  /*1d10*/  UISETP.GE.AND UP1, UPT, UR59, URZ, UPT ;  /* 0x000000ff3b00728c */ /* 0x000fe2000bf26270 */
[----:B------:R-:W-:Y:S02]  /*1d20*/  UMOV UR19, UR67 ;  /* 0x0000004300137c82 */ /* 0x000fe40008000000 */
[----:B------:R-:W-:Y:S02]  /*1d30*/  @!UP6 UIADD3 UR60, UPT, UPT, UR60, -UR48, URZ ;  /* 0x800000303c3ce290 */ /* 0x000fe4000fffe0ff */
[----:B------:R-:W-:Y:S02]  /*1d40*/  UIMAD UR55, UR19, UR46, UR55 ;  /* 0x0000002e133772a4 */ /* 0x000fe4000f8e0237 */
[----:B------:R-:W-:Y:S02]  /*1d50*/  UISETP.GT.U32.AND UP6, UPT, UR48, UR60, UPT ;  /* 0x0000003c3000728c */ /* 0x000fe4000bfc4070 */
[----:B------:R-:W-:Y:S02]  /*1d60*/  UISETP.GT.U32.AND UP5, UPT, UR47, UR55, UPT ;  /* 0x000000372f00728c */ /* 0x000fe4000bfa4070 */
[----:B------:R-:W-:-:S02]  /*1d70*/  USEL UR19, UR58, UR42, !UP4 ;  /* 0x0000002a3a137287 */ /* 0x000fc4000e000000 */
[----:B------:R-:W-:Y:S02]  /*1d80*/  USEL UR17, UR30, UR17, !UP4 ;  /* 0x000000111e117287 */ /* 0x000fe4000e000000 */
[----:B----4-:R-:W-:Y:S02]  /*1d90*/  UIMAD.WIDE.U32 UR30, UR62, UR25, URZ ;  /* 0x000000193e1e72a5 */ /* 0x010fe4000f8e00ff */
[----:B------:R-:W-:Y:S02]  /*1da0*/  UIMAD UR25, UR63, UR25, URZ ;  /* 0x000000193f1972a4 */ /* 0x000fe4000f8e02ff */
[----:B------:R-:W-:Y:S02]  /*1db0*/  @!UP6 UIADD3 UR60, UPT, UPT, UR60, -UR48, URZ ;  /* 0x800000303c3ce290 */ /* 0x000fe4000fffe0ff */
[----:B------:R-:W-:Y:S02]  /*1dc0*/  @!UP5 UIADD3 UR55, UPT, UPT, UR55, -UR47, URZ ;  /* 0x8000002f3737d290 */ /* 0x000fe4000fffe0ff */
[----:B------:R-:W-:Y:S01]  /*1dd0*/  UIMAD.WIDE.U32 UR62, UR19, UR17, UR32 ;  /* 0x00000011133e72a5 */ /* 0x000fe2000f8e0020 */
[----:B------:R-:W-:Y:S01]  /*1de0*/  R2UR UR19, R9 ;  /* 0x00000000091372ca */ /* 0x000fe200000e0000 */
[----:B------:R-:W-:Y:S01]  /*1df0*/  UISETP.GT.U32.AND UP5, UPT, UR47, UR55, UPT ;  /* 0x000000372f00728c */ /* 0x000fe2000bfa4070 */
[----:B------:R-:W-:Y:S01]  /*1e00*/  PRMT R9, RZ, 0x7610, R9 ;  /* 0x00007610ff097816 */ /* 0x000fe20000000009 */
[----:B------:R-:W-:-:S02]  /*1e10*/  @!UP1 UIADD3 UR60, UPT, UPT, -UR60, URZ, URZ ;  /* 0x000000ff3c3c9290 */ /* 0x000fc4000fffe1ff */
[----:B------:R-:W-:Y:S01]  /*1e20*/  UISETP.GE.AND UP1, UPT, UR57, URZ, UPT ;  /* 0x000000ff3900728c */ /* 0x000fe2000bf26270 */
[----:B------:R-:W-:Y:S01]  /*1e30*/  UMOV UR24, UR62 ;  /* 0x0000003e00187c82 */ /* 0x000fe20008000000 */
[----:B------:R-:W-:Y:S01]  /*1e40*/  UMOV UR17, UR63 ;  /* 0x0000003f00117c82 */ /* 0x000fe20008000000 */
[----:B-1----:R-:W-:Y:S01]  /*1e50*/  ISETP.LE.U32.AND P0, PT, R2, UR24, PT ;  /* 0x0000001802007c0c */ /* 0x002fe2000bf03070 */
[----:B------:R-:W-:Y:S01]  /*1e60*/  IMAD.U32 R2, RZ, RZ, UR17 ;  /* 0x00000011ff027e24 */ /* 0x000fe2000f8e00ff */
[----:B------:R-:W-:Y:S02]  /*1e70*/  UISETP.NE.AND UP6, UPT, UR27, URZ, UPT ;  /* 0x000000ff1b00728c */ /* 0x000fe4000bfc5270 */
[----:B------:R-:W-:Y:S02]  /*1e80*/  @!UP5 UIADD3 UR55, UPT, UPT, UR55, -UR47, URZ ;  /* 0x8000002f3737d290 */ /* 0x000fe4000fffe0ff */
[----:B------:R-:W-:Y:S01]  /*1e90*/  UISETP.NE.AND UP5, UPT, UR26, URZ, UPT ;  /* 0x000000ff1a00728c */ /* 0x000fe2000bfa5270 */
[----:B------:R-:W-:Y:S01]  /*1ea0*/  ISETP.GE.U32.AND.EX P1, PT, R2, R3, PT, P0 ;  /* 0x000000030200720c */ /* 0x000fe20003f26100 */
[----:B------:R-:W-:Y:S01]  /*1eb0*/  @!UP1 UIADD3 UR55, UPT, UPT, -UR55, URZ, URZ ;  /* 0x000000ff37379290 */ /* 0x000fe2000fffe1ff */
[----:B------:R-:W-:Y:S01]  /*1ec0*/  PLOP3.LUT P0, PT, PT, PT, PT, 0x80, 0x8 ;  /* 0x000000000008781c */ /* 0x000fe20003f0f070 */
[----:B------:R-:W-:-:S02]  /*1ed0*/  USEL UR60, UR52, UR60, !UP6 ;  /* 0x0000003c343c7287 */ /* 0x000fc4000f000000 */
[----:B------:R-:W-:Y:S02]  /*1ee0*/  USEL UR55, UR49, UR55, !UP5 ;  /* 0x0000003731377287 */ /* 0x000fe4000e800000 */
[----:B------:R-:W-:Y:S02]  /*1ef0*/  UIADD3 UR60, UPT, UPT, UR59, -UR60, URZ ;  /* 0x8000003c3b3c7290 */ /* 0x000fe4000fffe0ff */
[----:B------:R-:W-:Y:S02]  /*1f00*/  UIADD3 UR55, UPT, UPT, UR57, -UR55, URZ ;  /* 0x8000003739377290 */ /* 0x000fe4000fffe0ff */
[----:B------:R-:W-:Y:S02]  /*1f10*/  UIADD3 UR40, UPT, UPT, -UR40, URZ, URZ ;  /* 0x000000ff28287290 */ /* 0x000fe4000fffe1ff */
[----:B------:R-:W-:Y:S02]  /*1f20*/  UIMAD UR62, UR60, UR55, URZ ;  /* 0x000000373c3e72a4 */ /* 0x000fe4000f8e02ff */
[----:B------:R-:W-:Y:S01]  /*1f30*/  USEL UR60, UR55, UR60, !UP4 ;  /* 0x0000003c373c7287 */ /* 0x000fe2000e000000 */
[----:B------:R-:W-:Y:S01]  /*1f40*/  @P0 LOP3.LUT R11, R11, 0x2, RZ, 0xfc, !PT ;  /* 0x000000020b0b0812 */ /* 0x000fe200078efcff */
[----:B------:R-:W-:Y:S01]  /*1f50*/  UIADD3 UR19, UPT, UPT, -UR19, URZ, URZ ;  /* 0x000000ff13137290 */ /* 0x000fe2000fffe1ff */
[----:B------:R-:W-:Y:S01]  /*1f60*/  UMOV UR18, 0xffffffff ;  /* 0xffffffff00127882 */ /* 0x000fe20000000000 */
[----:B------:R-:W-:Y:S01]  /*1f70*/  UMOV UR41, URZ ;  /* 0x000000ff00297c82 */ /* 0x000fe20008000000 */
[----:B------:R-:W-:-:S02]  /*1f80*/  UIADD3 UR25, UPT, UPT, UR31, UR25, URZ ;  /* 0x000000191f197290 */ /* 0x000fc4000fffe0ff */
[----:B------:R-:W-:Y:S02]  /*1f90*/  USHF.R.S32.HI UR57, URZ, 0x1f, UR62 ;  /* 0x0000001fff397899 */ /* 0x000fe4000801143e */
[----:B------:R-:W-:Y:S02]  /*1fa0*/  USHF.R.S32.HI UR55, URZ, 0x1f, UR60 ;  /* 0x0000001fff377899 */ /* 0x000fe4000801143c */
[----:B--2---:R-:W-:Y:S02]  /*1fb0*/  UIMAD UR40, UR56, UR40, UR42 ;  /* 0x00000028382872a4 */ /* 0x004fe4000f8e022a */
[----:B---3--:R-:W-:Y:S01]  /*1fc0*/  UIMAD UR19, UR54, UR19, UR58 ;  /* 0x00000013361372a4 */ /* 0x008fe2000f8e023a */
[----:B------:R-:W-:Y:S11]  /*1fd0*/  BRA.U UP0, `(.L_x_13) ;  /* 0x0000000100347547 */ /* 0x000ff6000b800000 */
[----:B------:R-:W-:Y:S02]  /*1fe0*/  UISETP.NE.AND UP0, UPT, UR21, 0x4, UPT ;  /* 0x000000041500788c */ /* 0x000fe4000bf05270 */
[----:B------:R-:W-:-:S04]  /*1ff0*/  UISETP.NE.AND UP1, UPT, UR19, URZ, UPT ;  /* 0x000000ff1300728c */ /* 0x000fc8000bf25270 */
[----:B------:R-:W-:Y:S01]  /*2000*/  PLOP3.LUT P0, PT, PT, PT, UP0, 0x80, 0x8 ;  /* 0x000000000008781c */ /* 0x000fe20003f0f008 */
[----:B------:R-:W-:-:S04]  /*2010*/  UISETP.LT.U32.OR UP1, UPT, UR40, 0x2, !UP1 ;  /* 0x000000022800788c */ /* 0x000fc8000cf21470 */
[----:B------:R-:W-:Y:S01]  /*2020*/  @UP0 ULOP3.LUT UR40, UR40, 0xfffffffe, URZ, 0xc0, !UPT ;  /* 0xfffffffe28280892 */ /* 0x000fe2000f8ec0ff */
[----:B------:R-:W-:Y:S01]  /*2030*/  @UP0 UMOV UR19, 0x3 ;  /* 0x0000000300130882 */ /* 0x000fe20000000000 */
[----:B------:R-:W-:Y:S02]  /*2040*/  USEL UR56, URZ, 0x1, !UP1 ;  /* 0x00000001ff387887 */ /* 0x000fe4000c800000 */
[----:B------:R-:W-:Y:S02]  /*2050*/  @UP0 USHF.L.U32 UR19, UR19, UR40, URZ ;  /* 0x0000002813130299 */ /* 0x000fe400080006ff */
[----:B------:R-:W-:-:S04]  /*2060*/  USEL UR54, URZ, 0x2, !UP1 ;  /* 0x00000002ff367887 */ /* 0x000fc8000c800000 */
[----:B------:R-:W-:Y:S01]  /*2070*/  UIADD3 UR54, UPT, UPT, UR56, UR54, URZ ;  /* 0x0000003638367290 */ /* 0x000fe2000fffe0ff */
[----:B------:R-:W-:-:S05]  /*2080*/  @P0 IMAD.U32 R2, RZ, RZ, UR19 ;  /* 0x00000013ff020e24 */ /* 0x000fca000f8e00ff */
[----:B------:R-:W-:Y:S01]  /*2090*/  IMAD.U32 R10, RZ, RZ, UR54 ;  /* 0x00000036ff0a7e24 */ /* 0x000fe2000f8e00ff */
[----:B------:R-:W-:-:S07]  /*20a0*/  @P0 PRMT R9, R2, 0x7610, R9 ;  /* 0x0000761002090816 */ /* 0x000fce0000000009 */
.L_x_13:
[----:B------:R-:W-:Y:S01]  /*20b0*/  UMOV UR63, UR57 ;  /* 0x00000039003f7c82 */ /* 0x000fe20008000000 */
[----:B------:R-:W-:Y:S01]  /*20c0*/  UMOV UR61, UR55 ;  /* 0x00000037003d7c82 */ /* 0x000fe20008000000 */
[----:B------:R-:W-:Y:S01]  /*20d0*/  IMAD.U32 R14, RZ, RZ, UR62 ;  /* 0x0000003eff0e7e24 */ /* 0x000fe2000f8e00ff */
[----:B------:R-:W-:Y:S01]  /*20e0*/  MOV R12, UR60 ;  /* 0x0000003c000c7c02 */ /* 0x000fe20008000f00 */
[----:B------:R-:W-:Y:S01]  /*20f0*/  IMAD.U32 R15, RZ, RZ, UR63 ;  /* 0x0000003fff0f7e24 */ /* 0x000fe2000f8e00ff */
[----:B------:R-:W-:Y:S01]  /*2100*/  MOV R13, UR61 ;  /* 0x0000003d000d7c02 */ /* 0x000fe20008000f00 */
[----:B------:R-:W-:Y:S01]  /*2110*/  UMOV UR40, URZ ;  /* 0x000000ff00287c82 */ /* 0x000fe20008000000 */
[----:B------:R-:W-:Y:S01]  /*2120*/  UMOV UR19, 0xffffffff ;  /* 0xffffffff00137882 */ /* 0x000fe20000000000 */
[----:B------:R-:W-:Y:S05]  /*2130*/  @P1 BRA P3, `(.L_x_14) ;  /* 0x0000001400f01947 */ /* 0x000fea0001800000 */
[----:B------:R-:W-:Y:S01]  /*2140*/  IMAD.U32 R3, RZ, RZ, UR17 ;  /* 0x00000011ff037e24 */ /* 0x000fe2000f8e00ff */
[----:B------:R-:W-:Y:S01]  /*2150*/  ISETP.LE.U32.AND P0, PT, R14, UR24, PT ;  /* 0x000000180e007c0c */ /* 0x000fe2000bf03070 */
[----:B------:R-:W-:Y:S01]  /*2160*/  UMOV UR41, URZ ;  /* 0x000000ff00297c82 */ /* 0x000fe20008000000 */
[----:B------:R-:W-:Y:S01]  /*2170*/  UMOV UR40, URZ ;  /* 0x000000ff00287c82 */ /* 0x000fe20008000000 */
[----:B------:R-:W-:Y:S01]  /*2180*/  IMAD.MOV.U32 R21, RZ, RZ, RZ ;  /* 0x000000ffff157224 */ /* 0x000fe200078e00ff */
[----:B------:R-:W-:-:S13]  /*2190*/  ISETP.GE.U32.AND.EX P0, PT, R3, R15, PT, P0 ;  /* 0x0000000f0300720c */ /* 0x000fda0003f06100 */
[----:B------:R-:W-:Y:S05]  /*21a0*/  @!P0 BRA `(.L_x_15) ;  /* 0x0000001000b48947 */ /* 0x000fea0003800000 */
[----:B------:R-:W-:Y:S02]  /*21b0*/  VIADD R2, R8, 0x20 ;  /* 0x0000002008027836 */ /* 0x000fe40000000000 */
[----:B------:R-:W-:Y:S02]  /*21c0*/  IMAD.MOV.U32 R15, RZ, RZ, R8 ;  /* 0x000000ffff0f7224 */ /* 0x000fe400078e0008 */
[----:B-----5:R-:W-:Y:S01]  /*21d0*/  IMAD.MOV.U32 R16, RZ, RZ, R7 ;  /* 0x000000ffff107224 */ /* 0x020fe200078e0007 */
[----:B------:R-:W-:Y:S02]  /*21e0*/  ISETP.GE.AND P0, PT, R2, UR45, PT ;  /* 0x0000002d02007c0c */ /* 0x000fe4000bf06270 */
[----:B------:R-:W-:-:S11]  /*21f0*/  MOV R2, R6 ;  /* 0x0000000600027202 */ /* 0x000fd60000000f00 */
[----:B------:R-:W1:Y:S01]  /*2200*/  @!P0 LDC.64 R20, c[0x0][0xbf0] ;  /* 0x0002fc00ff148b82 */ /* 0x000e620000000a00 */
[----:B------:R-:W-:Y:S02]  /*2210*/  UIADD3 UR19, UP1, UPT, UR10, -0x1, URZ ;  /* 0xffffffff0a137890 */ /* 0x000fe4000ff3e0ff */
[----:B------:R-:W-:Y:S01]  /*2220*/  UIADD3 UR12, UP0, UPT, UR12, -0x1, URZ ;  /* 0xffffffff0c0c7890 */ /* 0x000fe2000ff1e0ff */
[----:B------:R-:W-:Y:S01]  /*2230*/  BSSY.RECONVERGENT B0, `(.L_x_16) ;  /* 0x0000051000007945 */ /* 0x000fe20003800200 */
[----:B------:R-:W-:Y:S01]  /*2240*/  UIADD3.X UR40, UPT, UPT, UR11, -0x1, URZ, UP1, !UPT ;  /* 0xffffffff0b287890 */ /* 0x000fe20008ffe4ff */
[----:B-1----:R-:W-:-:S05]  /*2250*/  @!P0 IMAD.WIDE.U32 R20, R15, 0xc, R20 ;  /* 0x0000000c0f148825 */ /* 0x002fca00078e0014 */
[----:B------:R1:W5:Y:S04]  /*2260*/  @!P0 LDG.E R6, desc[UR50][R20.64+0x180] ;  /* 0x0001803214068981 */ /* 0x000368000c1e1900 */
[----:B------:R1:W5:Y:S01]  /*2270*/  @!P0 LDG.E R7, desc[UR50][R20.64+0x184] ;  /* 0x0001843214078981 */ /* 0x000362000c1e1900 */
[----:B------:R-:W-:Y:S01]  /*2280*/  ISETP.GE.AND P0, PT, R15, UR45, PT ;  /* 0x0000002d0f007c0c */ /* 0x000fe2000bf06270 */
[----:B------:R-:W-:Y:S01]  /*2290*/  UIADD3.X UR13, UPT, UPT, UR13, -0x1, URZ, UP0, !UPT ;  /* 0xffffffff0d0d7890 */ /* 0x000fe200087fe4ff */
[----:B------:R-:W-:Y:S01]  /*22a0*/  HFMA2 R17, -RZ, RZ, 0, 0 ;  /* 0x00000000ff117431 */ /* 0x000fe200000001ff */
[----:B------:R-:W-:-:S10]  /*22b0*/  MOV R18, 0x7fffffff ;  /* 0x7fffffff00127802 */ /* 0x000fd40000000f00 */
[----:B------:R-:W-:Y:S05]  /*22c0*/  @P0 BRA `(.L_x_17) ;  /* 0x00000004001c0947 */ /* 0x000fea0003800000 */
[----:B------:R-:W-:Y:S01]  /*22d0*/  IADD3 R3, P1, PT, R2, UR12, RZ ;  /* 0x0000000c02037c10 */ /* 0x000fe2000ff3e0ff */
[----:B------:R-:W-:Y:S01]  /*22e0*/  UIADD3 UR10, UPT, UPT, URZ, -UR65, URZ ;  /* 0x80000041ff0a7290 */ /* 0x000fe2000fffe0ff */
[----:B------:R-:W-:Y:S01]  /*22f0*/  IADD3 R14, P0, PT, R16, UR19, RZ ;  /* 0x00000013100e7c10 */ /* 0x000fe2000ff1e0ff */
[----:B------:R-:W-:Y:S01]  /*2300*/  UMOV UR54, URZ ;  /* 0x000000ff00367c82 */ /* 0x000fe20008000000 */
[----:B------:R-:W-:Y:S01]  /*2310*/  LEA.HI.X.SX32 R2, R2, UR13, 0x1, P1 ;  /* 0x0000000d02027c11 */ /* 0x000fe200088f0eff */
[----:B------:R-:W-:Y:S01]  /*2320*/  UIMAD UR10, UR10, UR48, URZ ;  /* 0x000000300a0a72a4 */ /* 0x000fe2000f8e02ff */
[----:B------:R-:W-:Y:S01]  /*2330*/  IADD3 R22, P1, PT, R3, UR9, RZ ;  /* 0x0000000903167c10 */ /* 0x000fe2000ff3e0ff */
[----:B------:R-:W-:Y:S01]  /*2340*/  UMOV UR55, UR65 ;  /* 0x0000004100377c82 */ /* 0x000fe20008000000 */
[----:B------:R-:W-:Y:S01]  /*2350*/  LEA.HI.X.SX32 R13, R16, UR40, 0x1, P0 ;  /* 0x00000028100d7c11 */ /* 0x000fe200080f0eff */
[----:B------:R-:W-:Y:S01]  /*2360*/  UIMAD.WIDE.U32 UR10, UR65, UR10, UR54 ;  /* 0x0000000a410a72a5 */ /* 0x000fe2000f8e0036 */
[----:B------:R-:W-:Y:S01]  /*2370*/  IADD3 R17, P0, PT, R14, UR7, RZ ;  /* 0x000000070e117c10 */ /* 0x000fe2000ff1e0ff */
[----:B------:R-:W-:-:S04]  /*2380*/  IMAD.X R12, RZ, RZ, R2, P1 ;  /* 0x000000ffff0c7224 */ /* 0x000fc800008e0602 */
[----:B-1----:R-:W-:-:S04]  /*2390*/  IMAD.WIDE.U32 R20, R12, UR14, RZ ;  /* 0x0000000e0c147c25 */ /* 0x002fc8000f8e00ff */
[----:B------:R-:W-:Y:S02]  /*23a0*/  IMAD.X R16, RZ, RZ, R13, P0 ;  /* 0x000000ffff107224 */ /* 0x000fe400000e060d */
[----:B------:R-:W-:-:S04]  /*23b0*/  IMAD.WIDE.U32 R20, P1, R22, UR15, R20 ;  /* 0x0000000f16147c25 */ /* 0x000fc8000f820014 */
[----:B------:R-:W-:-:S04]  /*23c0*/  IMAD.WIDE.U32 R18, R16, UR4, RZ ;  /* 0x0000000410127c25 */ /* 0x000fc8000f8e00ff */
[----:B------:R-:W-:-:S04]  /*23d0*/  IMAD.WIDE.U32 R22, R22, UR14, RZ ;  /* 0x0000000e16167c25 */ /* 0x000fc8000f8e00ff */
[----:B------:R-:W-:-:S04]  /*23e0*/  IMAD.WIDE.U32 R18, P0, R17, UR5, R18 ;  /* 0x0000000511127c25 */ /* 0x000fc8000f800012 */
[----:B------:R-:W-:-:S04]  /*23f0*/  IMAD.WIDE.U32 R24, R17, UR4, RZ ;  /* 0x0000000411187c25 */ /* 0x000fc8000f8e00ff */
[----:B------:R-:W-:Y:S01]  /*2400*/  IMAD.X R27, RZ, RZ, RZ, P1 ;  /* 0x000000ffff1b7224 */ /* 0x000fe200008e06ff */
[----:B------:R-:W-:Y:S01]  /*2410*/  IADD3 RZ, P1, PT, R23, R20, RZ ;  /* 0x0000001417ff7210 */ /* 0x000fe20007f3e0ff */
[----:B------:R-:W-:Y:S02]  /*2420*/  IMAD.MOV.U32 R26, RZ, RZ, R21 ;  /* 0x000000ffff1a7224 */ /* 0x000fe400078e0015 */
[----:B------:R-:W-:Y:S01]  /*2430*/  IMAD.X R23, RZ, RZ, RZ, P0 ;  /* 0x000000ffff177224 */ /* 0x000fe200000e06ff */
[----:B------:R-:W-:Y:S01]  /*2440*/  IADD3 RZ, P0, PT, R25, R18, RZ ;  /* 0x0000001219ff7210 */ /* 0x000fe20007f1e0ff */
[----:B------:R-:W-:Y:S01]  /*2450*/  IMAD.WIDE.U32.X R26, R12, UR15, R26, P1 ;  /* 0x0000000f0c1a7c25 */ /* 0x000fe200088e041a */
[----:B------:R-:W-:-:S03]  /*2460*/  PLOP3.LUT P1, PT, PT, PT, UP3, 0x80, 0x8 ;  /* 0x000000000008781c */ /* 0x000fc60003f2f038 */
[----:B------:R-:W-:Y:S01]  /*2470*/  IMAD.MOV.U32 R22, RZ, RZ, R19 ;  /* 0x000000ffff167224 */ /* 0x000fe200078e0013 */
[----:B------:R-:W-:Y:S02]  /*2480*/  SEL R3, R3, R26, !P1 ;  /* 0x0000001a03037207 */ /* 0x000fe40004800000 */
[----:B------:R-:W-:Y:S01]  /*2490*/  SEL R2, R2, R27, !P1 ;  /* 0x0000001b02027207 */ /* 0x000fe20004800000 */
[----:B------:R-:W-:Y:S01]  /*24a0*/  IMAD.WIDE.U32.X R16, R16, UR5, R22, P0 ;  /* 0x0000000510107c25 */ /* 0x000fe200080e0416 */
[----:B------:R-:W-:Y:S02]  /*24b0*/  PLOP3.LUT P0, PT, PT, PT, UP2, 0x80, 0x8 ;  /* 0x000000000008781c */ /* 0x000fe40003f0f028 */
[----:B------:R-:W-:Y:S02]  /*24c0*/  SHF.R.U64 R2, R3, UR8, R2 ;  /* 0x0000000803027c19 */ /* 0x000fe40008001202 */
[----:B------:R-:W-:Y:S02]  /*24d0*/  SEL R14, R14, R16, !P0 ;  /* 0x000000100e0e7207 */ /* 0x000fe40004000000 */
[----:B------:R-:W-:-:S02]  /*24e0*/  SEL R13, R13, R17, !P0 ;  /* 0x000000110d0d7207 */ /* 0x000fc40004000000 */
[----:B------:R-:W-:Y:S02]  /*24f0*/  IADD3 R12, PT, PT, R5, -0x1, R2 ;  /* 0xffffffff050c7810 */ /* 0x000fe40007ffe002 */
[----:B------:R-:W-:Y:S02]  /*2500*/  SHF.R.U64 R3, R14, UR6, R13 ;  /* 0x000000060e037c19 */ /* 0x000fe4000800120d */
[----:B------:R-:W-:Y:S02]  /*2510*/  IABS R2, R5 ;  /* 0x0000000500027213 */ /* 0x000fe40000000000 */
[----:B------:R-:W-:Y:S02]  /*2520*/  IADD3 R3, PT, PT, R4, -0x1, R3 ;  /* 0xffffffff04037810 */ /* 0x000fe40007ffe003 */
[----:B------:R-:W-:Y:S01]  /*2530*/  IABS R17, R12 ;  /* 0x0000000c00117213 */ /* 0x000fe20000000000 */
[----:B------:R-:W-:Y:S01]  /*2540*/  IMAD.MOV R2, RZ, RZ, -R2 ;  /* 0x000000ffff027224 */ /* 0x000fe200078e0a02 */
[----:B------:R-:W-:-:S02]  /*2550*/  IABS R13, R3 ;  /* 0x00000003000d7213 */ /* 0x000fc40000000000 */
[----:B------:R-:W-:Y:S01]  /*2560*/  ISETP.GE.AND P4, PT, R12, RZ, PT ;  /* 0x000000ff0c00720c */ /* 0x000fe20003f86270 */
[----:B------:R-:W-:Y:S01]  /*2570*/  IMAD.HI.U32 R16, R17, UR11, RZ ;  /* 0x0000000b11107c27 */ /* 0x000fe2000f8e00ff */
[----:B------:R-:W-:-:S03]  /*2580*/  ISETP.GE.AND P3, PT, R3, RZ, PT ;  /* 0x000000ff0300720c */ /* 0x000fc60003f66270 */
[----:B------:R-:W-:-:S04]  /*2590*/  IMAD.HI.U32 R14, R13, UR53, RZ ;  /* 0x000000350d0e7c27 */ /* 0x000fc8000f8e00ff */
[----:B------:R-:W-:Y:S02]  /*25a0*/  IMAD R2, R16, R2, R17 ;  /* 0x0000000210027224 */ /* 0x000fe400078e0211 */
[----:B------:R-:W-:Y:S02]  /*25b0*/  IMAD R17, R14, UR46, R13 ;  /* 0x0000002e0e117c24 */ /* 0x000fe4000f8e020d */
[----:B------:R-:W-:Y:S01]  /*25c0*/  IMAD.U32 R13, RZ, RZ, UR52 ;  /* 0x00000034ff0d7e24 */ /* 0x000fe2000f8e00ff */
[----:B------:R-:W-:Y:S02]  /*25d0*/  ISETP.LT.U32.AND P1, PT, R2, UR48, PT ;  /* 0x0000003002007c0c */ /* 0x000fe4000bf21070 */
[----:B------:R-:W-:-:S11]  /*25e0*/  ISETP.LT.U32.AND P0, PT, R17, UR47, PT ;  /* 0x0000002f11007c0c */ /* 0x000fd6000bf01070 */
[----:B------:R-:W-:Y:S02]  /*25f0*/  @!P1 VIADD R2, R2, -UR48 ;  /* 0x8000003002029c36 */ /* 0x000fe40008000000 */
[----:B------:R-:W-:-:S03]  /*2600*/  @!P0 VIADD R17, R17, -UR47 ;  /* 0x8000002f11118c36 */ /* 0x000fc60008000000 */
[----:B------:R-:W-:Y:S02]  /*2610*/  ISETP.LT.U32.AND P1, PT, R2, UR48, PT ;  /* 0x0000003002007c0c */ /* 0x000fe4000bf21070 */
[----:B------:R-:W-:-:S11]  /*2620*/  ISETP.LT.U32.AND P0, PT, R17, UR47, PT ;  /* 0x0000002f11007c0c */ /* 0x000fd6000bf01070 */
[----:B------:R-:W-:Y:S01]  /*2630*/  @!P1 VIADD R2, R2, -UR48 ;  /* 0x8000003002029c36 */ /* 0x000fe20008000000 */
[----:B------:R-:W-:Y:S01]  /*2640*/  PLOP3.LUT P1, PT, PT, PT, UP6, 0x80, 0x8 ;  /* 0x000000000008781c */ /* 0x000fe20003f2f068 */
[----:B------:R-:W-:Y:S01]  /*2650*/  @!P0 VIADD R17, R17, -UR47 ;  /* 0x8000002f11118c36 */ /* 0x000fe20008000000 */
[----:B------:R-:W-:Y:S01]  /*2660*/  PLOP3.LUT P0, PT, PT, PT, UP5, 0x80, 0x8 ;  /* 0x000000000008781c */ /* 0x000fe20003f0f058 */
[----:B------:R-:W-:Y:S02]  /*2670*/  IMAD.MOV.U32 R14, RZ, RZ, R2 ;  /* 0x000000ffff0e7224 */ /* 0x000fe400078e0002 */
[----:B------:R-:W-:Y:S02]  /*2680*/  IMAD.U32 R2, RZ, RZ, UR49 ;  /* 0x00000031ff027e24 */ /* 0x000fe4000f8e00ff */
[----:B------:R-:W-:Y:S02]  /*2690*/  @!P4 IMAD.MOV R14, RZ, RZ, -R14 ;  /* 0x000000ffff0ec224 */ /* 0x000fe400078e0a0e */
[----:B------:R-:W-:-:S03]  /*26a0*/  @!P3 IMAD.MOV R17, RZ, RZ, -R17 ;  /* 0x000000ffff11b224 */ /* 0x000fc600078e0a11 */
[----:B------:R-:W-:Y:S02]  /*26b0*/  SEL R13, R13, R14, !P1 ;  /* 0x0000000e0d0d7207 */ /* 0x000fe40004800000 */
[----:B------:R-:W-:Y:S02]  /*26c0*/  SEL R2, R2, R17, !P0 ;  /* 0x0000001102027207 */ /* 0x000fe40004000000 */
[----:B------:R-:W-:Y:S01]  /*26d0*/  PLOP3.LUT P0, PT, PT, PT, UP4, 0x80, 0x8 ;  /* 0x000000000008781c */ /* 0x000fe20003f0f048 */
[----:B------:R-:W-:Y:S02]  /*26e0*/  IMAD.IADD R13, R12, 0x1, -R13 ;  /* 0x000000010c0d7824 */ /* 0x000fe400078e0a0d */
[----:B------:R-:W-:-:S04]  /*26f0*/  IMAD.IADD R2, R3, 0x1, -R2 ;  /* 0x0000000103027824 */ /* 0x000fc800078e0a02 */
[----:B------:R-:W-:Y:S01]  /*2700*/  IMAD R18, R13, R2, RZ ;  /* 0x000000020d127224 */ /* 0x000fe200078e02ff */
[----:B------:R-:W-:-:S04]  /*2710*/  SEL R12, R2, R13, !P0 ;  /* 0x0000000d020c7207 */ /* 0x000fc80004000000 */
[----:B------:R-:W-:Y:S02]  /*2720*/  SHF.R.S32.HI R13, RZ, 0x1f, R12 ;  /* 0x0000001fff0d7819 */ /* 0x000fe4000001140c */
[----:B------:R-:W-:Y:S02]  /*2730*/  SHF.R.S32.HI R17, RZ, 0x1f, R18 ;  /* 0x0000001fff117819 */ /* 0x000fe40000011412 */
.L_x_17:
[----:B------:R-:W-:Y:S05]  /*2740*/  BSYNC.RECONVERGENT B0 ;  /* 0x0000000000007941 */ /* 0x000fea0003800200 */
.L_x_16:
[----:B------:R-:W2:Y:S01]  /*2750*/  SHFL.UP PT, R3, R18, 0x1, RZ ;  /* 0x0420000012037989 */ /* 0x000ea200000e00ff */
[C---:B------:R-:W-:Y:S02]  /*2760*/  ISETP.NE.AND P6, PT, R8.reuse, RZ, PT ;  /* 0x000000ff0800720c */ /* 0x040fe40003fc5270 */
[C---:B------:R-:W-:Y:S01]  /*2770*/  ISETP.GE.U32.AND P1, PT, R8.reuse, 0x2, PT ;  /* 0x000000020800780c */ /* 0x040fe20003f26070 */
[----:B------:R-:W3:Y:S01]  /*2780*/  SHFL.UP PT, R2, R17, 0x1, RZ ;  /* 0x0420000011027989 */ /* 0x000ee200000e00ff */
[C---:B------:R-:W-:Y:S02]  /*2790*/  ISETP.GE.U32.AND P3, PT, R8.reuse, 0x4, PT ;  /* 0x000000040800780c */ /* 0x040fe40003f66070 */
[C---:B------:R-:W-:Y:S02]  /*27a0*/  ISETP.GE.U32.AND P4, PT, R8.reuse, 0x8, PT ;  /* 0x000000080800780c */ /* 0x040fe40003f86070 */
[----:B------:R-:W-:Y:S02]  /*27b0*/  ISETP.GE.U32.AND P5, PT, R8, 0x10, PT ;  /* 0x000000100800780c */ /* 0x000fe40003fa6070 */
[----:B--2---:R-:W-:-:S02]  /*27c0*/  SEL R3, R3, RZ, P6 ;  /* 0x000000ff03037207 */ /* 0x004fc40003000000 */
[----:B---3--:R-:W-:Y:S02]  /*27d0*/  SEL R2, R2, RZ, P6 ;  /* 0x000000ff02027207 */ /* 0x008fe40003000000 */
[----:B------:R-:W-:-:S05]  /*27e0*/  IADD3 R3, P0, PT, R3, R18, RZ ;  /* 0x0000001203037210 */ /* 0x000fca0007f1e0ff */
[----:B------:R-:W-:Y:S01]  /*27f0*/  IMAD.X R2, R2, 0x1, R17, P0 ;  /* 0x0000000102027824 */ /* 0x000fe200000e0611 */
[----:B------:R-:W2:Y:S04]  /*2800*/  SHFL.UP PT, R14, R3, 0x2, RZ ;  /* 0x04400000030e7989 */ /* 0x000ea800000e00ff */
[----:B------:R-:W3:Y:S01]  /*2810*/  SHFL.UP PT, R16, R2, 0x2, RZ ;  /* 0x0440000002107989 */ /* 0x000ee200000e00ff */
[----:B--2---:R-:W-:-:S04]  /*2820*/  SEL R14, R14, RZ, P1 ;  /* 0x000000ff0e0e7207 */ /* 0x004fc80000800000 */
[----:B------:R-:W-:Y:S02]  /*2830*/  IADD3 R14, P0, PT, R14, R3, RZ ;  /* 0x000000030e0e7210 */ /* 0x000fe40007f1e0ff */
[----:B---3--:R-:W-:-:S05]  /*2840*/  SEL R19, R16, RZ, P1 ;  /* 0x000000ff10137207 */ /* 0x008fca0000800000 */
[----:B------:R-:W-:Y:S02]  /*2850*/  IMAD.X R16, R19, 0x1, R2, P0 ;  /* 0x0000000113107824 */ /* 0x000fe400000e0602 */
[----:B------:R-:W2:Y:S04]  /*2860*/  SHFL.UP PT, R19, R14, 0x4, RZ ;  /* 0x048000000e137989 */ /* 0x000ea800000e00ff */
[----:B-1----:R-:W1:Y:S01]  /*2870*/  SHFL.UP PT, R20, R16, 0x4, RZ ;  /* 0x0480000010147989 */ /* 0x002e6200000e00ff */
[----:B--2---:R-:W-:-:S04]  /*2880*/  SEL R19, R19, RZ, P3 ;  /* 0x000000ff13137207 */ /* 0x004fc80001800000 */
[----:B------:R-:W-:Y:S02]  /*2890*/  IADD3 R19, P0, PT, R19, R14, RZ ;  /* 0x0000000e13137210 */ /* 0x000fe40007f1e0ff */
[----:B-1----:R-:W-:-:S03]  /*28a0*/  SEL R3, R20, RZ, P3 ;  /* 0x000000ff14037207 */ /* 0x002fc60001800000 */
[----:B------:R-:W1:Y:S02]  /*28b0*/  SHFL.UP PT, R20, R19, 0x8, RZ ;  /* 0x0500000013147989 */ /* 0x000e6400000e00ff */
[----:B------:R-:W-:-:S05]  /*28c0*/  IMAD.X R2, R3, 0x1, R16, P0 ;  /* 0x0000000103027824 */ /* 0x000fca00000e0610 */
[----:B------:R-:W2:Y:S01]  /*28d0*/  SHFL.UP PT, R3, R2, 0x8, RZ ;  /* 0x0500000002037989 */ /* 0x000ea200000e00ff */
[----:B-1----:R-:W-:-:S04]  /*28e0*/  SEL R20, R20, RZ, P4 ;  /* 0x000000ff14147207 */ /* 0x002fc80002000000 */
[----:B------:R-:W-:Y:S02]  /*28f0*/  IADD3 R14, P0, PT, R20, R19, RZ ;  /* 0x00000013140e7210 */ /* 0x000fe40007f1e0ff */
[----:B--2---:R-:W-:-:S03]  /*2900*/  SEL R3, R3, RZ, P4 ;  /* 0x000000ff03037207 */ /* 0x004fc60002000000 */
[----:B------:R-:W1:Y:S02]  /*2910*/  SHFL.UP PT, R21, R14, 0x10, RZ ;  /* 0x060000000e157989 */ /* 0x000e6400000e00ff */
[----:B------:R-:W-:-:S05]  /*2920*/  IMAD.X R16, R3, 0x1, R2, P0 ;  /* 0x0000000103107824 */ /* 0x000fca00000e0602 */
[----:B------:R-:W2:Y:S01]  /*2930*/  SHFL.UP PT, R3, R16, 0x10, RZ ;  /* 0x0600000010037989 */ /* 0x000ea200000e00ff */
[----:B-1----:R-:W-:-:S04]  /*2940*/  SEL R21, R21, RZ, P5 ;  /* 0x000000ff15157207 */ /* 0x002fc80002800000 */
[----:B------:R-:W-:Y:S02]  /*2950*/  IADD3 R21, P0, PT, R21, R14, RZ ;  /* 0x0000000e15157210 */ /* 0x000fe40007f1e0ff */
[----:B--2---:R-:W-:-:S05]  /*2960*/  SEL R3, R3, RZ, P5 ;  /* 0x000000ff03037207 */ /* 0x004fca0002800000 */
[----:B------:R-:W-:Y:S01]  /*2970*/  IMAD.X R20, R3, 0x1, R16, P0 ;  /* 0x0000000103147824 */ /* 0x000fe200000e0610 */
[----:B------:R-:W-:Y:S01]  /*2980*/  ISETP.LE.U32.AND P0, PT, R21, UR24, PT ;  /* 0x0000001815007c0c */ /* 0x000fe2000bf03070 */
[----:B------:R-:W-:Y:S02]  /*2990*/  IMAD.U32 R3, RZ, RZ, UR17 ;  /* 0x00000011ff037e24 */ /* 0x000fe4000f8e00ff */
[----:B------:R-:W-:Y:S02]  /*29a0*/  IMAD.MOV.U32 R16, RZ, RZ, R21 ;  /* 0x000000ffff107224 */ /* 0x000fe400078e0015 */
[----:B------:R-:W-:Y:S01]  /*29b0*/  IMAD.MOV.U32 R19, RZ, RZ, R20 ;  /* 0x000000ffff137224 */ /* 0x000fe200078e0014 */
[----:B------:R-:W-:Y:S02]  /*29c0*/  ISETP.GE.U32.AND.EX P0, PT, R3, R20, PT, P0 ;  /* 0x000000140300720c */ /* 0x000fe40003f06100 */
[----:B------:R-:W-:-:S11]  /*29d0*/  CS2R R2, SRZ ;  /* 0x0000000000027805 */ /* 0x000fd6000001ff00 */
[----:B------:R-:W-:-:S04]  /*29e0*/  VOTE.ANY R22, PT, !P0 ;  /* 0x0000000000167806 */ /* 0x000fc800040e0100 */
[----:B------:R-:W-:-:S13]  /*29f0*/  ISETP.NE.AND P0, PT, R22, RZ, PT ;  /* 0x000000ff1600720c */ /* 0x000fda0003f05270 */
[----:B------:R-:W-:Y:S05]  /*2a00*/  @P0 BRA `(.L_x_18) ;  /* 0x0000000800500947 */ /* 0x000fea0003800000 */
[----:B------:R-:W1:Y:S01]  /*2a10*/  LDC R14, c[0x0][0xbe0] ;  /* 0x0002f800ff0e7b82 */ /* 0x000e620000000800 */
[----:B------:R-:W-:Y:S01]  /*2a20*/  LOP3.LUT R11, R11, 0xfffffffe, RZ, 0xc0, !PT ;  /* 0xfffffffe0b0b7812 */ /* 0x000fe200078ec0ff */
[----:B------:R-:W2:Y:S01]  /*2a30*/  LDCU UR45, c[0x0][0xbe8] ;  /* 0x00017d00ff2d77ac */ /* 0x000ea20008000800 */
[----:B------:R-:W3:Y:S01]  /*2a40*/  LDCU.64 UR10, c[0x0][0xba8] ;  /* 0x00017500ff0a77ac */ /* 0x000ee20008000a00 */
[----:B------:R-:W4:Y:S01]  /*2a50*/  LDCU.64 UR8, c[0x0][0xbb0] ;  /* 0x00017600ff0877ac */ /* 0x000f220008000a00 */
[----:B------:R-:W1:Y:S02]  /*2a60*/  LDCU.128 UR4, c[0x0][0xbc0] ;  /* 0x00017800ff0477ac */ /* 0x000e640008000c00 */
[----:B-1----:R-:W-:-:S13]  /*2a70*/  ISETP.NE.AND P0, PT, R14, 0x1, PT ;  /* 0x000000010e00780c */ /* 0x002fda0003f05270 */
[----:B--234-:R-:W-:-:S07]  /*2a80*/  @P0 LOP3.LUT R11, R11, 0x1, RZ, 0xfc, !PT ;  /* 0x000000010b0b0812 */ /* 0x01cfce00078efcff */
.L_x_21:
[C---:B------:R-:W-:Y:S01]  /*2a90*/  VIADD R2, R15.reuse, 0x40 ;  /* 0x000000400f027836 */ /* 0x040fe20000000000 */
[----:B-----5:R-:W-:Y:S01]  /*2aa0*/  MOV R19, R6 ;  /* 0x0000000600137202 */ /* 0x020fe20000000f00 */
[----:B------:R-:W-:Y:S02]  /*2ab0*/  VIADD R15, R15, 0x20 ;  /* 0x000000200f0f7836 */ /* 0x000fe40000000000 */
[----:B------:R-:W-:Y:S01]  /*2ac0*/  IMAD.MOV.U32 R16, RZ, RZ, R7 ;  /* 0x000000ffff107224 */ /* 0x000fe200078e0007 */
[----:B------:R-:W-:-:S13]  /*2ad0*/  ISETP.GE.AND P0, PT, R2, UR45, PT ;  /* 0x0000002d02007c0c */ /* 0x000fda000bf06270 */
[----:B------:R-:W1:Y:S01]  /*2ae0*/  @!P0 LDC.64 R22, c[0x0][0xbf0] ;  /* 0x0002fc00ff168b82 */ /* 0x000e620000000a00 */
[----:B------:R2:W3:Y:S01]  /*2af0*/  SHFL.IDX PT, R2, R20, 0x1f, 0x1f ;  /* 0x03e01f0014027f89 */ /* 0x0004e200000e0000 */
[----:B------:R-:W-:Y:S01]  /*2b00*/  BSSY.RECONVERGENT B0, `(.L_x_19) ;  /* 0x000005e000007945 */ /* 0x000fe20003800200 */
[----:B------:R-:W-:Y:S02]  /*2b10*/  HFMA2 R17, -RZ, RZ, 0, 0 ;  /* 0x00000000ff117431 */ /* 0x000fe400000001ff */
[----:B------:R2:W4:Y:S01]  /*2b20*/  SHFL.IDX PT, R3, R21, 0x1f, 0x1f ;  /* 0x03e01f0015037f89 */ /* 0x00052200000e0000 */
[----:B-1----:R-:W-:-:S05]  /*2b30*/  @!P0 IMAD.WIDE.U32 R22, R15, 0xc, R22 ;  /* 0x0000000c0f168825 */ /* 0x002fca00078e0016 */
[----:B------:R2:W5:Y:S04]  /*2b40*/  @!P0 LDG.E R6, desc[UR50][R22.64+0x180] ;  /* 0x0001803216068981 */ /* 0x000568000c1e1900 */
[----:B------:R2:W5:Y:S01]  /*2b50*/  @!P0 LDG.E R7, desc[UR50][R22.64+0x184] ;  /* 0x0001843216078981 */ /* 0x000562000c1e1900 */
[----:B------:R-:W-:Y:S02]  /*2b60*/  ISETP.GE.AND P0, PT, R15, UR45, PT ;  /* 0x0000002d0f007c0c */ /* 0x000fe4000bf06270 */
[----:B------:R-:W-:-:S11]  /*2b70*/  MOV R18, 0x7fffffff ;  /* 0x7fffffff00127802 */ /* 0x000fd60000000f00 */
[----:B---34-:R-:W-:Y:S05]  /*2b80*/  @P0 BRA `(.L_x_20) ;  /* 0x0000000400540947 */ /* 0x018fea0003800000 */
[----:B------:R-:W-:-:S04]  /*2b90*/  IADD3 R13, P0, PT, R19, UR12, RZ ;  /* 0x0000000c130d7c10 */ /* 0x000fc8000ff1e0ff */
[----:B------:R-:W-:Y:S02]  /*2ba0*/  LEA.HI.X.SX32 R12, R19, UR13, 0x1, P0 ;  /* 0x0000000d130c7c11 */ /* 0x000fe400080f0eff */
[----:B------:R-:W-:-:S04]  /*2bb0*/  IADD3 R19, P0, PT, R16, UR19, RZ ;  /* 0x0000001310137c10 */ /* 0x000fc8000ff1e0ff */
[----:B------:R-:W-:Y:S02]  /*2bc0*/  LEA.HI.X.SX32 R18, R16, UR40, 0x1, P0 ;  /* 0x0000002810127c11 */ /* 0x000fe400080f0eff */
[----:B------:R-:W-:-:S05]  /*2bd0*/  IADD3 R17, P0, PT, R13, UR9, RZ ;  /* 0x000000090d117c10 */ /* 0x000fca000ff1e0ff */
[----:B------:R-:W-:Y:S01]  /*2be0*/  IMAD.X R16, RZ, RZ, R12, P0 ;  /* 0x000000ffff107224 */ /* 0x000fe200000e060c */
[----:B--2---:R-:W-:Y:S01]  /*2bf0*/  IADD3 R21, P0, PT, R19, UR7, RZ ;  /* 0x0000000713157c10 */ /* 0x004fe2000ff1e0ff */
[----:B------:R-:W-:-:S04]  /*2c00*/  IMAD.WIDE.U32 R30, R17, UR10, RZ ;  /* 0x0000000a111e7c25 */ /* 0x000fc8000f8e00ff */
[----:B------:R-:W-:-:S04]  /*2c10*/  IMAD.WIDE.U32 R28, R16, UR10, RZ ;  /* 0x0000000a101c7c25 */ /* 0x000fc8000f8e00ff */
[----:B------:R-:W-:Y:S02]  /*2c20*/  IMAD.X R20, RZ, RZ, R18, P0 ;  /* 0x000000ffff147224 */ /* 0x000fe400000e0612 */
[----:B------:R-:W-:-:S04]  /*2c30*/  IMAD.WIDE.U32 R28, P0, R17, UR11, R28 ;  /* 0x0000000b111c7c25 */ /* 0x000fc8000f80001c */
[----:B------:R-:W-:-:S04]  /*2c40*/  IMAD.WIDE.U32 R24, R20, UR4, RZ ;  /* 0x0000000414187c25 */ /* 0x000fc8000f8e00ff */
[----:B------:R-:W-:Y:S02]  /*2c50*/  IMAD.X R27, RZ, RZ, RZ, P0 ;  /* 0x000000ffff1b7224 */ /* 0x000fe400000e06ff */
[----:B------:R-:W-:-:S04]  /*2c60*/  IMAD.WIDE.U32 R24, P0, R21, UR5, R24 ;  /* 0x0000000515187c25 */ /* 0x000fc8000f800018 */
[----:B------:R-:W-:Y:S01]  /*2c70*/  IMAD.X R23, RZ, RZ, RZ, P0 ;  /* 0x000000ffff177224 */ /* 0x000fe200000e06ff */
[----:B------:R-:W-:Y:S01]  /*2c80*/  IADD3 RZ, P0, PT, R31, R28, RZ ;  /* 0x0000001c1fff7210 */ /* 0x000fe20007f1e0ff */
[----:B------:R-:W-:Y:S02]  /*2c90*/  IMAD.MOV.U32 R26, RZ, RZ, R29 ;  /* 0x000000ffff1a7224 */ /* 0x000fe400078e001d */
[----:B------:R-:W-:Y:S02]  /*2ca0*/  IMAD.MOV.U32 R22, RZ, RZ, R25 ;  /* 0x000000ffff167224 */ /* 0x000fe400078e0019 */
[----:B------:R-:W-:-:S04]  /*2cb0*/  IMAD.WIDE.U32.X R16, R16, UR11, R26, P0 ;  /* 0x0000000b10107c25 */ /* 0x000fc800080e041a */
[----:B------:R-:W-:-:S05]  /*2cc0*/  IMAD.WIDE.U32 R26, R21, UR4, RZ ;  /* 0x00000004151a7c25 */ /* 0x000fca000f8e00ff */
[----:B------:R-:W-:-:S05]  /*2cd0*/  IADD3 RZ, P0, PT, R27, R24, RZ ;  /* 0x000000181bff7210 */ /* 0x000fca0007f1e0ff */
[----:B------:R-:W-:Y:S01]  /*2ce0*/  IMAD.WIDE.U32.X R20, R20, UR5, R22, P0 ;  /* 0x0000000514147c25 */ /* 0x000fe200080e0416 */
[----:B------:R-:W-:-:S04]  /*2cf0*/  ISETP.NE.U32.AND P0, PT, RZ, UR10, PT ;  /* 0x0000000aff007c0c */ /* 0x000fc8000bf05070 */
[----:B------:R-:W-:-:S04]  /*2d00*/  ISETP.NE.AND.EX P0, PT, RZ, UR11, PT, P0 ;  /* 0x0000000bff007c0c */ /* 0x000fc8000bf05300 */
[----:B------:R-:W-:Y:S02]  /*2d10*/  SEL R13, R13, R16, !P0 ;  /* 0x000000100d0d7207 */ /* 0x000fe40004000000 */
[----:B------:R-:W-:Y:S02]  /*2d20*/  SEL R12, R12, R17, !P0 ;  /* 0x000000110c0c7207 */ /* 0x000fe40004000000 */
[----:B------:R-:W-:Y:S02]  /*2d30*/  ISETP.NE.U32.AND P0, PT, RZ, UR4, PT ;  /* 0x00000004ff007c0c */ /* 0x000fe4000bf05070 */
[----:B------:R-:W-:Y:S02]  /*2d40*/  SHF.R.U64 R12, R13, UR8, R12 ;  /* 0x000000080d0c7c19 */ /* 0x000fe4000800120c */
[----:B------:R-:W-:-:S04]  /*2d50*/  ISETP.NE.AND.EX P0, PT, RZ, UR5, PT, P0 ;  /* 0x00000005ff007c0c */ /* 0x000fc8000bf05300 */
[----:B------:R-:W-:Y:S02]  /*2d60*/  SEL R16, R18, R21, !P0 ;  /* 0x0000001512107207 */ /* 0x000fe40004000000 */
[-C--:B------:R-:W-:Y:S02]  /*2d70*/  IABS R18, R5.reuse ;  /* 0x0000000500127213 */ /* 0x080fe40000000000 */
[----:B------:R-:W-:Y:S02]  /*2d80*/  SEL R19, R19, R20, !P0 ;  /* 0x0000001413137207 */ /* 0x000fe40004000000 */
[----:B------:R-:W1:Y:S01]  /*2d90*/  I2F.RP R21, R18 ;  /* 0x0000001200157306 */ /* 0x000e620000209400 */
[----:B------:R-:W-:Y:S02]  /*2da0*/  IADD3 R20, PT, PT, R5, -0x1, R12 ;  /* 0xffffffff05147810 */ /* 0x000fe40007ffe00c */
[----:B------:R-:W-:Y:S02]  /*2db0*/  IABS R12, R5 ;  /* 0x00000005000c7213 */ /* 0x000fe40000000000 */
[----:B------:R-:W-:-:S02]  /*2dc0*/  IABS R13, R20 ;  /* 0x00000014000d7213 */ /* 0x000fc40000000000 */
[----:B------:R-:W-:Y:S01]  /*2dd0*/  SHF.R.U64 R19, R19, UR6, R16 ;  /* 0x0000000613137c19 */ /* 0x000fe20008001210 */
[----:B------:R-:W-:-:S03]  /*2de0*/  IMAD.MOV R12, RZ, RZ, -R12 ;  /* 0x000000ffff0c7224 */ /* 0x000fc600078e0a0c */
[----:B------:R-:W-:Y:S01]  /*2df0*/  IADD3 R19, PT, PT, R4, -0x1, R19 ;  /* 0xffffffff04137810 */ /* 0x000fe20007ffe013 */
[----:B-1----:R-:W1:Y:S02]  /*2e00*/  MUFU.RCP R22, R21 ;  /* 0x0000001500167308 */ /* 0x002e640000001000 */
[----:B-1----:R-:W-:-:S06]  /*2e10*/  VIADD R22, R22, 0xffffffe ;  /* 0x0ffffffe16167836 */ /* 0x002fcc0000000000 */
[----:B------:R-:W1:Y:S02]  /*2e20*/  F2I.FTZ.U32.TRUNC.NTZ R23, R22 ;  /* 0x0000001600177305 */ /* 0x000e64000021f000 */
[----:B-1----:R-:W-:Y:S02]  /*2e30*/  IMAD.MOV R17, RZ, RZ, -R23 ;  /* 0x000000ffff117224 */ /* 0x002fe400078e0a17 */
[----:B------:R-:W-:Y:S02]  /*2e40*/  IMAD.MOV.U32 R22, RZ, RZ, RZ ;  /* 0x000000ffff167224 */ /* 0x000fe400078e00ff */
[----:B------:R-:W-:-:S04]  /*2e50*/  IMAD R17, R17, R18, RZ ;  /* 0x0000001211117224 */ /* 0x000fc800078e02ff */
[----:B------:R-:W-:-:S06]  /*2e60*/  IMAD.HI.U32 R17, R23, R17, R22 ;  /* 0x0000001117117227 */ /* 0x000fcc00078e0016 */
[----:B------:R-:W-:-:S04]  /*2e70*/  IMAD.HI.U32 R17, R17, R13, RZ ;  /* 0x0000000d11117227 */ /* 0x000fc800078e00ff */
[----:B------:R-:W-:Y:S01]  /*2e80*/  IMAD R21, R17, R12, R13 ;  /* 0x0000000c11157224 */ /* 0x000fe200078e020d */
[----:B------:R-:W-:Y:S02]  /*2e90*/  IABS R17, R4 ;  /* 0x0000000400117213 */ /* 0x000fe40000000000 */
[----:B------:R-:W-:Y:S02]  /*2ea0*/  IABS R13, R19 ;  /* 0x00000013000d7213 */ /* 0x000fe40000000000 */
[----:B------:R-:W1:Y:S01]  /*2eb0*/  I2F.RP R24, R17 ;  /* 0x0000001100187306 */ /* 0x000e620000209400 */
[----:B------:R-:W-:-:S13]  /*2ec0*/  ISETP.GT.U32.AND P0, PT, R18, R21, PT ;  /* 0x000000151200720c */ /* 0x000fda0003f04070 */
[----:B------:R-:W-:Y:S01]  /*2ed0*/  @!P0 IMAD.IADD R21, R21, 0x1, -R18 ;  /* 0x0000000115158824 */ /* 0x000fe200078e0a12 */
[----:B-1----:R-:W1:Y:S02]  /*2ee0*/  MUFU.RCP R22, R24 ;  /* 0x0000001800167308 */ /* 0x002e640000001000 */
[----:B-1----:R-:W-:-:S06]  /*2ef0*/  VIADD R22, R22, 0xffffffe ;  /* 0x0ffffffe16167836 */ /* 0x002fcc0000000000 */
[----:B------:R-:W1:Y:S02]  /*2f00*/  F2I.FTZ.U32.TRUNC.NTZ R23, R22 ;  /* 0x0000001600177305 */ /* 0x000e64000021f000 */
[----:B-1----:R-:W-:Y:S02]  /*2f10*/  IMAD.MOV R12, RZ, RZ, -R23 ;  /* 0x000000ffff0c7224 */ /* 0x002fe400078e0a17 */
[----:B------:R-:W-:Y:S02]  /*2f20*/  IMAD.MOV.U32 R22, RZ, RZ, RZ ;  /* 0x000000ffff167224 */ /* 0x000fe400078e00ff */
[----:B------:R-:W-:Y:S01]  /*2f30*/  IMAD R16, R12, R17, RZ ;  /* 0x000000110c107224 */ /* 0x000fe200078e02ff */
[----:B------:R-:W-:-:S03]  /*2f40*/  IABS R12, R4 ;  /* 0x00000004000c7213 */ /* 0x000fc60000000000 */
[----:B------:R-:W-:-:S04]  /*2f50*/  IMAD.HI.U32 R16, R23, R16, R22 ;  /* 0x0000001017107227 */ /* 0x000fc800078e0016 */
[----:B------:R-:W-:Y:S02]  /*2f60*/  IMAD.MOV R12, RZ, RZ, -R12 ;  /* 0x000000ffff0c7224 */ /* 0x000fe400078e0a0c */
[----:B------:R-:W-:-:S04]  /*2f70*/  IMAD.HI.U32 R16, R16, R13, RZ ;  /* 0x0000000d10107227 */ /* 0x000fc800078e00ff */
[----:B------:R-:W-:-:S05]  /*2f80*/  IMAD R12, R16, R12, R13 ;  /* 0x0000000c100c7224 */ /* 0x000fca00078e020d */
[----:B------:R-:W-:-:S13]  /*2f90*/  ISETP.GT.U32.AND P0, PT, R17, R12, PT ;  /* 0x0000000c1100720c */ /* 0x000fda0003f04070 */
[----:B------:R-:W-:Y:S01]  /*2fa0*/  @!P0 IMAD.IADD R12, R12, 0x1, -R17 ;  /* 0x000000010c0c8824 */ /* 0x000fe200078e0a11 */
[----:B------:R-:W-:-:S13]  /*2fb0*/  ISETP.GT.U32.AND P0, PT, R18, R21, PT ;  /* 0x000000151200720c */ /* 0x000fda0003f04070 */
[----:B------:R-:W-:Y:S01]  /*2fc0*/  @!P0 IMAD.IADD R21, R21, 0x1, -R18 ;  /* 0x0000000115158824 */ /* 0x000fe200078e0a12 */
[----:B------:R-:W-:-:S13]  /*2fd0*/  ISETP.GT.U32.AND P0, PT, R17, R12, PT ;  /* 0x0000000c1100720c */ /* 0x000fda0003f04070 */
[----:B------:R-:W-:Y:S01]  /*2fe0*/  @!P0 IMAD.IADD R12, R12, 0x1, -R17 ;  /* 0x000000010c0c8824 */ /* 0x000fe200078e0a11 */
[----:B------:R-:W-:-:S13]  /*2ff0*/  ISETP.GE.AND P0, PT, R20, RZ, PT ;  /* 0x000000ff1400720c */ /* 0x000fda0003f06270 */
[----:B------:R-:W-:Y:S01]  /*3000*/  @!P0 IMAD.MOV R21, RZ, RZ, -R21 ;  /* 0x000000ffff158224 */ /* 0x000fe200078e0a15 */
[----:B------:R-:W-:-:S13]  /*3010*/  ISETP.GE.AND P0, PT, R19, RZ, PT ;  /* 0x000000ff1300720c */ /* 0x000fda0003f06270 */
[----:B------:R-:W-:Y:S01]  /*3020*/  @!P0 IMAD.MOV R12, RZ, RZ, -R12 ;  /* 0x000000ffff0c8224 */ /* 0x000fe200078e0a0c */
[----:B------:R-:W-:-:S13]  /*3030*/  ISETP.NE.AND P0, PT, RZ, UR27, PT ;  /* 0x0000001bff007c0c */ /* 0x000fda000bf05270 */
[----:B------:R-:W-:Y:S02]  /*3040*/  @!P0 LOP3.LUT R21, RZ, UR27, RZ, 0x33, !PT ;  /* 0x0000001bff158c12 */ /* 0x000fe4000f8e33ff */
[----:B------:R-:W-:-:S03]  /*3050*/  ISETP.NE.AND P0, PT, RZ, UR26, PT ;  /* 0x0000001aff007c0c */ /* 0x000fc6000bf05270 */
[----:B------:R-:W-:-:S10]  /*3060*/  IMAD.IADD R18, R20, 0x1, -R21 ;  /* 0x0000000114127824 */ /* 0x000fd400078e0a15 */
[----:B------:R-:W-:Y:S02]  /*3070*/  @!P0 LOP3.LUT R12, RZ, UR26, RZ, 0x33, !PT ;  /* 0x0000001aff0c8c12 */ /* 0x000fe4000f8e33ff */
[----:B------:R-:W-:-:S03]  /*3080*/  ISETP.NE.AND P0, PT, R14, 0x1, PT ;  /* 0x000000010e00780c */ /* 0x000fc60003f05270 */
[----:B------:R-:W-:-:S05]  /*3090*/  IMAD.IADD R19, R19, 0x1, -R12 ;  /* 0x0000000113137824 */ /* 0x000fca00078e0a0c */
[CC--:B------:R-:W-:Y:S01]  /*30a0*/  SEL R12, R19.reuse, R18.reuse, !P0 ;  /* 0x00000012130c7207 */ /* 0x0c0fe20004000000 */
[----:B------:R-:W-:-:S03]  /*30b0*/  IMAD R18, R19, R18, RZ ;  /* 0x0000001213127224 */ /* 0x000fc600078e02ff */
[----:B------:R-:W-:Y:S02]  /*30c0*/  SHF.R.S32.HI R13, RZ, 0x1f, R12 ;  /* 0x0000001fff0d7819 */ /* 0x000fe4000001140c */
[----:B------:R-:W-:Y:S02]  /*30d0*/  SHF.R.S32.HI R17, RZ, 0x1f, R18 ;  /* 0x0000001fff117819 */ /* 0x000fe40000011412 */
.L_x_20:
[----:B------:R-:W-:Y:S05]  /*30e0*/  BSYNC.RECONVERGENT B0 ;  /* 0x0000000000007941 */ /* 0x000fea0003800200 */
.L_x_19:
[----:B------:R-:W1:Y:S04]  /*30f0*/  SHFL.UP PT, R19, R18, 0x1, RZ ;  /* 0x0420000012137989 */ /* 0x000e6800000e00ff */
[----:B------:R-:W3:Y:S01]  /*3100*/  SHFL.UP PT, R16, R17, 0x1, RZ ;  /* 0x0420000011107989 */ /* 0x000ee200000e00ff */
[----:B-1----:R-:W-:Y:S02]  /*3110*/  SEL R19, R19, RZ, P6 ;  /* 0x000000ff13137207 */ /* 0x002fe40003000000 */
[----:B---3--:R-:W-:Y:S02]  /*3120*/  SEL R16, R16, RZ, P6 ;  /* 0x000000ff10107207 */ /* 0x008fe40003000000 */
[----:B------:R-:W-:-:S05]  /*3130*/  IADD3 R19, P0, PT, R19, R18, RZ ;  /* 0x0000001213137210 */ /* 0x000fca0007f1e0ff */
[----:B------:R-:W-:Y:S01]  /*3140*/  IMAD.X R16, R16, 0x1, R17, P0 ;  /* 0x0000000110107824 */ /* 0x000fe200000e0611 */
[----:B--2---:R-:W1:Y:S04]  /*3150*/  SHFL.UP PT, R20, R19, 0x2, RZ ;  /* 0x0440000013147989 */ /* 0x004e6800000e00ff */
[----:B------:R-:W2:Y:S01]  /*3160*/  SHFL.UP PT, R21, R16, 0x2, RZ ;  /* 0x0440000010157989 */ /* 0x000ea200000e00ff */
[----:B-1----:R-:W-:Y:S02]  /*3170*/  SEL R20, R20, RZ, P1 ;  /* 0x000000ff14147207 */ /* 0x002fe40000800000 */
[----:B--2---:R-:W-:Y:S02]  /*3180*/  SEL R21, R21, RZ, P1 ;  /* 0x000000ff15157207 */ /* 0x004fe40000800000 */
[----:B------:R-:W-:-:S05]  /*3190*/  IADD3 R20, P0, PT, R20, R19, RZ ;  /* 0x0000001314147210 */ /* 0x000fca0007f1e0ff */
[----:B------:R-:W-:Y:S01]  /*31a0*/  IMAD.X R21, R21, 0x1, R16, P0 ;  /* 0x0000000115157824 */ /* 0x000fe200000e0610 */
[----:B------:R-:W1:Y:S04]  /*31b0*/  SHFL.UP PT, R23, R20, 0x4, RZ ;  /* 0x0480000014177989 */ /* 0x000e6800000e00ff */
        /* <DEDUP_REMOVED lines=9> */
[----:B------:R-:W-:Y:S01]  /*3250*/  IADD3 R24, P0, PT, R16, R23, RZ ;  /* 0x0000001710187210 */ /* 0x000fe20007f1e0ff */
[----:B------:R-:W-:-:S04]  /*3260*/  IMAD.U32 R23, RZ, RZ, UR17 ;  /* 0x00000011ff177e24 */ /* 0x000fc8000f8e00ff */
[----:B------:R-:W-:Y:S02]  /*3270*/  IMAD.X R25, R19, 0x1, R22, P0 ;  /* 0x0000000113197824 */ /* 0x000fe400000e0616 */
[----:B------:R-:W1:Y:S04]  /*3280*/  SHFL.UP PT, R19, R24, 0x10, RZ ;  /* 0x0600000018137989 */ /* 0x000e6800000e00ff */
[----:B------:R-:W2:Y:S01]  /*3290*/  SHFL.UP PT, R20, R25, 0x10, RZ ;  /* 0x0600000019147989 */ /* 0x000ea200000e00ff */
[----:B-1----:R-:W-:Y:S02]  /*32a0*/  SEL R19, R19, RZ, P5 ;  /* 0x000000ff13137207 */ /* 0x002fe40002800000 */
[----:B--2---:R-:W-:Y:S02]  /*32b0*/  SEL R20, R20, RZ, P5 ;  /* 0x000000ff14147207 */ /* 0x004fe40002800000 */
[----:B------:R-:W-:-:S05]  /*32c0*/  IADD3 R16, P0, PT, R19, R24, RZ ;  /* 0x0000001813107210 */ /* 0x000fca0007f1e0ff */
[----:B------:R-:W-:Y:S01]  /*32d0*/  IMAD.X R19, R20, 0x1, R25, P0 ;  /* 0x0000000114137824 */ /* 0x000fe200000e0619 */
[----:B------:R-:W-:-:S05]  /*32e0*/  IADD3 R21, P0, PT, R16, R3, RZ ;  /* 0x0000000310157210 */ /* 0x000fca0007f1e0ff */
[----:B------:R-:W-:Y:S01]  /*32f0*/  IMAD.X R20, R19, 0x1, R2, P0 ;  /* 0x0000000113147824 */ /* 0x000fe200000e0602 */
[----:B------:R-:W-:-:S04]  /*3300*/  ISETP.LE.U32.AND P0, PT, R21, UR24, PT ;  /* 0x0000001815007c0c */ /* 0x000fc8000bf03070 */
[----:B------:R-:W-:-:S13]  /*3310*/  ISETP.GE.U32.AND.EX P0, PT, R23, R20, PT, P0 ;  /* 0x000000141700720c */ /* 0x000fda0003f06100 */
[----:B------:R-:W-:-:S04]  /*3320*/  VOTE.ANY R22, PT, !P0 ;  /* 0x0000000000167806 */ /* 0x000fc800040e0100 */
[----:B------:R-:W-:-:S13]  /*3330*/  ISETP.NE.AND P0, PT, R22, RZ, PT ;  /* 0x000000ff1600720c */ /* 0x000fda0003f05270 */
[----:B------:R-:W-:Y:S05]  /*3340*/  @!P0 BRA `(.L_x_21) ;  /* 0xfffffff400d08947 */ /* 0x000fea000383ffff */
.L_x_18:
[----:B------:R-:W1:Y:S08]  /*3350*/  BREV R23, R22 ;  /* 0x0000001600177301 */ /* 0x000e700000000000 */
[----:B-1----:R-:W1:Y:S02]  /*3360*/  FLO.U32.SH R23, R23 ;  /* 0x0000001700177300 */ /* 0x002e6400000e0400 */
[----:B-1----:R-:W1:Y:S02]  /*3370*/  SHFL.IDX PT, R21, R15, R23, 0x1f ;  /* 0x00001f170f157589 */ /* 0x002e6400000e0000 */
[----:B-1----:R-:W-:-:S05]  /*3380*/  IMAD.IADD R14, R8, 0x1, R21 ;  /* 0x00000001080e7824 */ /* 0x002fca00078e0215 */
[----:B------:R-:W-:-:S13]  /*3390*/  ISETP.GE.AND P0, PT, R14, UR45, PT ;  /* 0x0000002d0e007c0c */ /* 0x000fda000bf06270 */
[----:B------:R-:W1:Y:S02]  /*33a0*/  @!P0 LDC.64 R24, c[0x0][0xbf0] ;  /* 0x0002fc00ff188b82 */ /* 0x000e640000000a00 */
[----:B-1----:R-:W-:-:S05]  /*33b0*/  @!P0 IMAD.WIDE R24, R14, 0xc, R24 ;  /* 0x0000000c0e188825 */ /* 0x002fca00078e0218 */
[----:B-----5:R1:W5:Y:S04]  /*33c0*/  @!P0 LDG.E R6, desc[UR50][R24.64] ;  /* 0x0000003218068981 */ /* 0x020368000c1e1900 */
[----:B------:R1:W5:Y:S01]  /*33d0*/  @!P0 LDG.E R7, desc[UR50][R24.64+0x4] ;  /* 0x0000043218078981 */ /* 0x000362000c1e1900 */
[----:B------:R-:W-:-:S03]  /*33e0*/  IADD3 R16, P1, P0, R3, R16, -R18 ;  /* 0x0000001003107210 */ /* 0x000fc6000783e812 */
[----:B------:R-:W-:Y:S01]  /*33f0*/  SHFL.IDX PT, R15, R17, R23, 0x1f ;  /* 0x00001f17110f7589 */ /* 0x000fe200000e0000 */
[----:B------:R-:W-:-:S03]  /*3400*/  IADD3.X R2, PT, PT, R2, R19, ~R17, P1, P0 ;  /* 0x0000001302027210 */ /* 0x000fc60000fe0c11 */
[----:B------:R-:W2:Y:S04]  /*3410*/  SHFL.IDX PT, R16, R16, R23, 0x1f ;  /* 0x00001f1710107589 */ /* 0x000ea800000e0000 */
[----:B------:R-:W3:Y:S04]  /*3420*/  SHFL.IDX PT, R2, R2, R23, 0x1f ;  /* 0x00001f1702027589 */ /* 0x000ee800000e0000 */
[----:B------:R1:W4:Y:S04]  /*3430*/  SHFL.IDX PT, R14, R18, R23, 0x1f ;  /* 0x00001f17120e7589 */ /* 0x00032800000e0000 */
[----:B------:R1:W1:Y:S04]  /*3440*/  SHFL.IDX PT, R13, R13, R23, 0x1f ;  /* 0x00001f170d0d7589 */ /* 0x00026800000e0000 */
[----:B------:R1:W1:Y:S01]  /*3450*/  SHFL.IDX PT, R12, R12, R23, 0x1f ;  /* 0x00001f170c0c7589 */ /* 0x00026200000e0000 */
[----:B--2---:R-:W-:-:S02]  /*3460*/  R2UR UR41, R16 ;  /* 0x00000000102972ca */ /* 0x004fc400000e0000 */
[----:B---3--:R-:W-:-:S15]  /*3470*/  R2UR UR40, R2 ;  /* 0x00000000022872ca */ /* 0x008fde00000e0000 */
.L_x_15:
[----:B------:R-:W-:Y:S01]  /*3480*/  ISETP.GE.AND P0, PT, R21, UR45, PT ;  /* 0x0000002d15007c0c */ /* 0x000fe2000bf06270 */
[----:B------:R-:W-:Y:S01]  /*3490*/  UMOV UR19, 0xffffffff ;  /* 0xffffffff00137882 */ /* 0x000fe20000000000 */
[----:B------:R-:W-:-:S11]  /*34a0*/  MOV R17, 0xffffffff ;  /* 0xffffffff00117802 */ /* 0x000fd60000000f00 */
[----:B------:R-:W-:Y:S05]  /*34b0*/  @P0 BRA `(.L_x_14) ;  /* 0x0000000400100947 */ /* 0x000fea0003800000 */
[----:B------:R-:W2:Y:S01]  /*34c0*/  LDCU UR8, c[0x0][0xb98] ;  /* 0x00017300ff0877ac */ /* 0x000ea20008000800 */
[----:B-1----:R-:W-:Y:S02]  /*34d0*/  R2UR UR4, R12 ;  /* 0x000000000c0472ca */ /* 0x002fe400000e0000 */
[----:B------:R-:W-:Y:S01]  /*34e0*/  R2UR UR5, R13 ;  /* 0x000000000d0572ca */ /* 0x000fe200000e0000 */
[----:B------:R-:W1:Y:S01]  /*34f0*/  LDCU UR7, c[0x0][0xb88] ;  /* 0x00017100ff0777ac */ /* 0x000e620008000800 */
[----:B------:R-:W3:Y:S01]  /*3500*/  LDCU UR6, c[0x0][0xbdc] ;  /* 0x00017b80ff0677ac */ /* 0x000ee20008000800 */
[----:B------:R-:W-:-:S04]  /*3510*/  UIADD3 UR10, UP0, UPT, -UR41, UR24, URZ ;  /* 0x00000018290a7290 */ /* 0x000fc8000ff1e1ff */
[----:B------:R-:W-:-:S04]  /*3520*/  UIADD3.X UR9, UPT, UPT, ~UR40, UR17, URZ, UP0, !UPT ;  /* 0x0000001128097290 */ /* 0x000fc800087fe5ff */
[----:B--2---:R-:W-:Y:S02]  /*3530*/  USHF.R.U32.HI UR4, URZ, UR8, UR9 ;  /* 0x00000008ff047299 */ /* 0x004fe40008011609 */
[----:B------:R-:W-:Y:S01]  /*3540*/  USHF.R.U64 UR8, UR10, UR8, UR9 ;  /* 0x000000080a087299 */ /* 0x000fe20008001209 */
[----:B-1----:R-:W-:Y:S01]  /*3550*/  SHF.R.U64 R2, R12, UR7, R13 ;  /* 0x000000070c027c19 */ /* 0x002fe2000800120d */
[----:B------:R-:W-:Y:S02]  /*3560*/  USHF.R.U32.HI UR11, URZ, UR7, UR4 ;  /* 0x00000007ff0b7299 */ /* 0x000fe40008011604 */
[----:B------:R-:W-:Y:S02]  /*3570*/  USHF.R.U32.HI UR5, URZ, UR7, UR5 ;  /* 0x00000007ff057299 */ /* 0x000fe40008011605 */
[----:B---3--:R-:W-:Y:S02]  /*3580*/  USHF.R.U32.HI UR9, URZ, UR6, UR11 ;  /* 0x00000006ff097299 */ /* 0x008fe4000801160b */
[----:B------:R-:W-:Y:S01]  /*3590*/  USHF.R.U64 UR7, UR8, UR7, UR4 ;  /* 0x0000000708077299 */ /* 0x000fe20008001204 */
[----:B------:R-:W-:Y:S01]  /*35a0*/  R2UR UR4, R2 ;  /* 0x00000000020472ca */ /* 0x000fe200000e0000 */
[----:B------:R-:W-:-:S02]  /*35b0*/  ULOP3.LUT UR10, UR9, UR5, URZ, 0xfc, !UPT ;  /* 0x00000005090a7292 */ /* 0x000fc4000f8efcff */
[----:B------:R-:W-:Y:S02]  /*35c0*/  USHF.R.U64 UR6, UR7, UR6, UR11 ;  /* 0x0000000607067299 */ /* 0x000fe4000800120b */
[----:B------:R-:W-:-:S09]  /*35d0*/  UISETP.NE.U32.AND UP0, UPT, UR10, URZ, UPT ;  /* 0x000000ff0a00728c */ /* 0x000fd2000bf05070 */
[----:B------:R-:W-:Y:S05]  /*35e0*/  BRA.U UP0, `(.L_x_22) ;  /* 0x0000000100607547 */ /* 0x000fea000b800000 */
[----:B------:R-:W1:Y:S01]  /*35f0*/  I2F.U32.RP R3, UR4 ;  /* 0x0000000400037d06 */ /* 0x000e620008209000 */
[----:B------:R-:W-:Y:S01]  /*3600*/  UMOV UR10, URZ ;  /* 0x000000ff000a7c82 */ /* 0x000fe20008000000 */
[----:B------:R-:W-:-:S06]  /*3610*/  UISETP.NE.U32.AND UP0, UPT, UR4, URZ, UPT ;  /* 0x000000ff0400728c */ /* 0x000fcc000bf05070 */
[----:B-1----:R-:W1:Y:S02]  /*3620*/  MUFU.RCP R2, R3 ;  /* 0x0000000300027308 */ /* 0x002e640000001000 */
[----:B-1----:R-:W-:-:S06]  /*3630*/  IADD3 R2, PT, PT, R2, 0xffffffe, RZ ;  /* 0x0ffffffe02027810 */ /* 0x002fcc0007ffe0ff */
[----:B------:R-:W1:Y:S02]  /*3640*/  F2I.FTZ.U32.TRUNC.NTZ R2, R2 ;  /* 0x0000000200027305 */ /* 0x000e64000021f000 */
[----:B-1----:R-:W-:-:S13]  /*3650*/  R2UR UR11, R2 ;  /* 0x00000000020b72ca */ /* 0x002fda00000e0000 */
[----:B------:R-:W-:-:S04]  /*3660*/  UIADD3 UR5, UPT, UPT, URZ, -UR11, URZ ;  /* 0x8000000bff057290 */ /* 0x000fc8000fffe0ff */
[----:B------:R-:W-:-:S04]  /*3670*/  UIMAD UR5, UR5, UR4, URZ ;  /* 0x00000004050572a4 */ /* 0x000fc8000f8e02ff */
[----:B------:R-:W-:-:S07]  /*3680*/  UIMAD.WIDE.U32 UR10, UR11, UR5, UR10 ;  /* 0x000000050b0a72a5 */ /* 0x000fce000f8e000a */
[----:B------:R-:W-:Y:S02]  /*3690*/  UMOV UR5, UR11 ;  /* 0x0000000b00057c82 */ /* 0x000fe40008000000 */
[----:B------:R-:W-:-:S07]  /*36a0*/  UIMAD.WIDE.U32 UR12, UR5, UR6, URZ ;  /* 0x00000006050c72a5 */ /* 0x000fce000f8e00ff */
[----:B------:R-:W-:Y:S02]  /*36b0*/  UMOV UR12, UR13 ;  /* 0x0000000d000c7c82 */ /* 0x000fe40008000000 */
[----:B------:R-:W-:-:S04]  /*36c0*/  UIADD3 UR5, UPT, UPT, -UR12, URZ, URZ ;  /* 0x000000ff0c057290 */ /* 0x000fc8000fffe1ff */
[----:B------:R-:W-:-:S04]  /*36d0*/  UIMAD UR5, UR4, UR5, UR6 ;  /* 0x00000005040572a4 */ /* 0x000fc8000f8e0206 */
[----:B------:R-:W-:-:S11]  /*36e0*/  UISETP.GE.U32.AND UP2, UPT, UR5, UR4, UPT ;  /* 0x000000040500728c */ /* 0x000fd6000bf46070 */
[----:B------:R-:W-:Y:S02]  /*36f0*/  @UP2 UIADD3 UR5, UPT, UPT, UR5, -UR4, URZ ;  /* 0x8000000405052290 */ /* 0x000fe4000fffe0ff */
[----:B------:R-:W-:Y:S02]  /*3700*/  @UP2 UIADD3 UR12, UPT, UPT, UR12, 0x1, URZ ;  /* 0x000000010c0c2890 */ /* 0x000fe4000fffe0ff */
[----:B------:R-:W-:-:S11]  /*3710*/  UISETP.GE.U32.AND UP1, UPT, UR5, UR4, UPT ;  /* 0x000000040500728c */ /* 0x000fd6000bf26070 */
[----:B------:R-:W-:Y:S02]  /*3720*/  @UP1 UIADD3 UR12, UPT, UPT, UR12, 0x1, URZ ;  /* 0x000000010c0c1890 */ /* 0x000fe4000fffe0ff */
[----:B------:R-:W-:-:S04]  /*3730*/  @!UP0 ULOP3.LUT UR12, URZ, UR4, URZ, 0x33, !UPT ;  /* 0x00000004ff0c8292 */ /* 0x000fc8000f8e33ff */
[----:B------:R-:W-:-:S04]  /*3740*/  UIADD3 UR11, UPT, UPT, -UR12, URZ, URZ ;  /* 0x000000ff0c0b7290 */ /* 0x000fc8000fffe1ff */
[----:B------:R-:W-:Y:S01]  /*3750*/  UIMAD UR11, UR4, UR11, UR6 ;  /* 0x0000000b040b72a4 */ /* 0x000fe2000f8e0206 */
[----:B------:R-:W-:Y:S11]  /*3760*/  BRA `(.L_x_23) ;  /* 0x0000000000107947 */ /* 0x000ff60003800000 */
.L_x_22:
[----:B------:R-:W-:Y:S02]  /*3770*/  MOV R2, 0x3790 ;  /* 0x0000379000027802 */ /* 0x000fe40000000f00 */
[----:B----45:R-:W-:Y:S05]  /*3780*/  CALL.REL.NOINC `($__internal_3_$__cuda_sm20_div_u64) ;  /* 0x000000f800e47944 */ /* 0x030fea0003c00000 */
[----:B------:R-:W-:-:S04]  /*3790*/  UIADD3 UR11, UPT, UPT, -UR12, URZ, URZ ;  /* 0x000000ff0c0b7290 */ /* 0x000fc8000fffe1ff */
[----:B------:R-:W-:-:S12]  /*37a0*/  UIMAD UR11, UR4, UR11, UR6 ;  /* 0x0000000b040b72a4 */ /* 0x000fd8000f8e0206 */
.L_x_23:
[----:B------:R-:W1:Y:S01]  /*37b0*/  LDCU UR4, c[0x0][0xbdc] ;  /* 0x00017b80ff0477ac */ /* 0x000e620008000800 */
[----:B------:R-:W-:Y:S01]  /*37c0*/  PLOP3.LUT P0, PT, PT, PT, PT, 0x8, 0x80 ;  /* 0x000000000080781c */ /* 0x000fe20003f0e170 */
[----:B------:R-:W-:Y:S01]  /*37d0*/  IMAD.MOV.U32 R17, RZ, RZ, R21 ;  /* 0x000000ffff117224 */ /* 0x000fe200078e0015 */
[----:B------:R-:W-:Y:S01]  /*37e0*/  LOP3.LUT R11, R11, 0xfffffffd, RZ, 0xc0, !PT ;  /* 0xfffffffd0b0b7812 */ /* 0x000fe200078ec0ff */
[----:B------:R-:W2:Y:S01]  /*37f0*/  LDCU UR6, c[0x0][0xb80] ;  /* 0x00017000ff0677ac */ /* 0x000ea20008000800 */
[----:B------:R-:W3:Y:S01]  /*3800*/  LDCU UR5, c[0x0][0xbe0] ;  /* 0x00017c00ff0577ac */ /* 0x000ee20008000800 */
[----:B------:R-:W-:Y:S01]  /*3810*/  UMOV UR10, 0xffffffff ;  /* 0xffffffff000a7882 */ /* 0x000fe20000000000 */
[----:B------:R-:W4:Y:S07]  /*3820*/  LDCU UR9, c[0x0][0xb90] ;  /* 0x00017200ff0977ac */ /* 0x000f2e0008000800 */
[----:B------:R-:W-:Y:S01]  /*3830*/  @P0 LOP3.LUT R11, R11, 0x2, RZ, 0xfc, !PT ;  /* 0x000000020b0b0812 */ /* 0x000fe200078efcff */
[----:B-1----:R-:W-:-:S02]  /*3840*/  USHF.L.U32 UR10, UR10, UR4, URZ ;  /* 0x000000040a0a7299 */ /* 0x002fc400080006ff */
[----:B------:R-:W-:Y:S02]  /*3850*/  USHF.L.U32 UR12, UR12, UR4, URZ ;  /* 0x000000040c0c7299 */ /* 0x000fe400080006ff */
[----:B------:R-:W-:Y:S02]  /*3860*/  ULOP3.LUT UR10, URZ, UR10, URZ, 0x33, !UPT ;  /* 0x0000000aff0a7292 */ /* 0x000fe4000f8e33ff */
[----:B--2---:R-:W-:Y:S02]  /*3870*/  UIADD3 UR4, UPT, UPT, UR6, -0x1, URZ ;  /* 0xffffffff06047890 */ /* 0x004fe4000fffe0ff */
[----:B------:R-:W-:Y:S02]  /*3880*/  ULOP3.LUT UR10, UR7, UR10, URZ, 0xc0, !UPT ;  /* 0x0000000a070a7292 */ /* 0x000fe4000f8ec0ff */
[----:B------:R-:W-:Y:S02]  /*3890*/  ULOP3.LUT UR4, UR4, UR8, URZ, 0xc0, !UPT ;  /* 0x0000000804047292 */ /* 0x000fe4000f8ec0ff */
[----:B------:R-:W-:-:S02]  /*38a0*/  UIADD3 UR10, UPT, UPT, UR10, UR12, URZ ;  /* 0x0000000c0a0a7290 */ /* 0x000fc4000fffe0ff */
[----:B---3--:R-:W-:Y:S02]  /*38b0*/  UISETP.NE.AND UP0, UPT, UR5, 0x1, UPT ;  /* 0x000000010500788c */ /* 0x008fe4000bf05270 */
[----:B------:R-:W-:Y:S02]  /*38c0*/  UIMAD UR4, UR11, UR6, UR4 ;  /* 0x000000060b0472a4 */ /* 0x000fe4000f8e0204 */
[----:B----4-:R-:W-:-:S04]  /*38d0*/  UIMAD UR9, UR10, UR9, UR32 ;  /* 0x000000090a0972a4 */ /* 0x010fc8000f8e0220 */
[----:B------:R-:W-:Y:S02]  /*38e0*/  USEL UR18, UR9, UR4, !UP0 ;  /* 0x0000000409127287 */ /* 0x000fe4000c000000 */
[----:B------:R-:W-:-:S12]  /*38f0*/  USEL UR19, UR4, UR9, !UP0 ;  /* 0x0000000904137287 */ /* 0x000fd8000c000000 */
.L_x_14:
[----:B------:R-:W2:Y:S02]  /*3900*/  LDCU UR4, c[0x0][0x36c] ;  /* 0x00006d80ff0477ac */ /* 0x000ea40008000800 */
[----:B--2---:R-:W-:-:S09]  /*3910*/  UISETP.EQ.U32.AND UP0, UPT, UR4, 0x1, UPT ;  /* 0x000000010400788c */ /* 0x004fd2000bf02070 */
[----:B------:R-:W-:Y:S05]  /*3920*/  BRA.U !UP0, `(.L_x_24) ;  /* 0x00000001080c7547 */ /* 0x000fea000b800000 */
[----:B------:R-:W-:Y:S01]  /*3930*/  UCGABAR_WAIT ;  /* 0x0000000000007dc7 */ /* 0x000fe20008000000 */
[----:B------:R-:W-:Y:S01]  /*3940*/  CCTL.IVALL ;  /* 0x00000000ff00798f */ /* 0x000fe20002000000 */
[----:B------:R-:W-:Y:S05]  /*3950*/  BRA `(.L_x_25) ;  /* 0x0000000000047947 */ /* 0x000fea0003800000 */
.L_x_24:
[----:B------:R-:W-:Y:S06]  /*3960*/  BAR.SYNC.DEFER_BLOCKING 0x0 ;  /* 0x0000000000007b1d */ /* 0x000fec0000010000 */
.L_x_25:
[----:B------:R-:W-:-:S13]  /*3970*/  LOP3.LUT P0, RZ, R11, 0x2, RZ, 0xc0, !PT ;  /* 0x000000020bff7812 */ /* 0x000fda000780c0ff */
[----:B------:R-:W-:Y:S05]  /*3980*/  @P0 EXIT ;  /* 0x000000000000094d */ /* 0x000fea0003800000 */
[----:B------:R-:W2:Y:S01]  /*3990*/  S2UR UR5, SR_CgaCtaId ;  /* 0x00000000000579c3 */ /* 0x000ea20000008800 */
[----:B------:R-:W-:-:S09]  /*39a0*/  UISETP.NE.AND UP0, UPT, UR37, 0x2, UPT ;  /* 0x000000022500788c */ /* 0x000fd2000bf05270 */
[----:B------:R-:W-:Y:S05]  /*39b0*/  BRA.U UP0, `(.L_x_26) ;  /* 0x0000001900e07547 */ /* 0x000fea000b800000 */
[----:B------:R-:W-:Y:S02]  /*39c0*/  USHF.L.U32 UR16, UR42, 0x7, URZ ;  /* 0x000000072a107899 */ /* 0x000fe400080006ff */
[----:B------:R-:W-:Y:S02]  /*39d0*/  USHF.L.U32 UR42, UR42, 0x6, URZ ;  /* 0x000000062a2a7899 */ /* 0x000fe400080006ff */
[----:B------:R-:W-:-:S04]  /*39e0*/  ULOP3.LUT UR16, UR16, 0x80, URZ, 0xc0, !UPT ;  /* 0x0000008010107892 */ /* 0x000fc8000f8ec0ff */
[----:B-1--45:R-:W1:-:S00]  /*39f0*/  USETMAXREG.DEALLOC.CTAPOOL 0x88 ;  /* 0x00000088000079c8 */ /* 0x032e4000080e0500 */
[----:B-1----:R-:W-:Y:S01]  /*3a00*/  ISETP.NE.AND P1, PT, R8, RZ, P2 ;  /* 0x000000ff0800720c */ /* 0x002fe20001725270 */
[----:B------:R-:W-:Y:S01]  /*3a10*/  IMAD.MOV.U32 R20, RZ, RZ, 0x1 ;  /* 0x00000001ff147424 */ /* 0x000fe200078e00ff */
[----:B------:R-:W-:Y:S01]  /*3a20*/  PLOP3.LUT P4, PT, PT, PT, PT, 0x8, 0x80 ;  /* 0x000000000080781c */ /* 0x000fe20003f8e170 */
[----:B------:R-:W-:Y:S01]  /*3a30*/  IMAD.MOV.U32 R18, RZ, RZ, RZ ;  /* 0x000000ffff127224 */ /* 0x000fe200078e00ff */
[----:B------:R-:W-:Y:S01]  /*3a40*/  PRMT R19, RZ, 0x7610, R19 ;  /* 0x00007610ff137816 */ /* 0x000fe20000000013 */
[----:B------:R-:W-:Y:S01]  /*3a50*/  UMOV UR15, URZ ;  /* 0x000000ff000f7c82 */ /* 0x000fe20008000000 */
[----:B------:R-:W-:-:S09]  /*3a60*/  UMOV UR14, URZ ;  /* 0x000000ff000e7c82 */ /* 0x000fd20008000000 */
.L_x_50:
[----:B------:R-:W1:Y:S02]  /*3a70*/  LDC.64 R10, c[0x0][0x390] ;  /* 0x0000e400ff0a7b82 */ /* 0x000e640000000a00 */
[----:B-1--4-:R-:W-:-:S05]  /*3a80*/  IMAD.WIDE R10, R17, 0xc, R10 ;  /* 0x0000000c110a7825 */ /* 0x012fca00078e020a */
[----:B------:R-:W3:Y:S02]  /*3a90*/  LDG.E R0, desc[UR50][R10.64+0x8] ;  /* 0x000008320a007981 */ /* 0x000ee4000c1e1900 */
[----:B---3--:R-:W-:Y:S01]  /*3aa0*/  R2UR UR4, R0 ;  /* 0x00000000000472ca */ /* 0x008fe200000e0000 */
[----:B------:R-:W-:-:S14]  /*3ab0*/  @P4 BRA `(.L_x_27) ;  /* 0x0000000400d04947 */ /* 0x000fdc0003800000 */
[----:B------:R-:W1:Y:S01]  /*3ac0*/  S2R R3, SR_CgaCtaId ;  /* 0x0000000000037919 */ /* 0x000e620000008800 */
[----:B------:R-:W-:Y:S02]  /*3ad0*/  LOP3.LUT R16, R19, 0xffff, RZ, 0xc0, !PT ;  /* 0x0000ffff13107812 */ /* 0x000fe400078ec0ff */
[----:B------:R-:W-:Y:S02]  /*3ae0*/  ELECT P0, URZ, PT ;  /* 0x0000000000ff782f */ /* 0x000fe40003800000 */
[----:B------:R-:W-:Y:S01]  /*3af0*/  MOV R2, 0x400 ;  /* 0x0000040000027802 */ /* 0x000fe20000000f00 */
[----:B------:R-:W3:Y:S01]  /*3b00*/  S2R R14, SR_LANEID ;  /* 0x00000000000e7919 */ /* 0x000ee20000000000 */
[----:B------:R-:W-:Y:S01]  /*3b10*/  BSSY.RECONVERGENT B0, `(.L_x_28) ;  /* 0x0000052000007945 */ /* 0x000fe20003800200 */
[----:B------:R-:W-:-:S05]  /*3b20*/  IMAD R16, R16, 0x47af, RZ ;  /* 0x000047af10107824 */ /* 0x000fca00078e02ff */
[----:B------:R-:W-:-:S05]  /*3b30*/  SHF.R.U32.HI R16, RZ, 0x10, R16 ;  /* 0x00000010ff107819 */ /* 0x000fca0000011610 */
[----:B------:R-:W-:Y:S01]  /*3b40*/  IMAD.MOV R0, RZ, RZ, -R16 ;  /* 0x000000ffff007224 */ /* 0x000fe200078e0a10 */
[----:B-1----:R-:W-:-:S04]  /*3b50*/  LEA R3, R3, R2, 0x18 ;  /* 0x0000000203037211 */ /* 0x002fc800078ec0ff */
[----:B------:R-:W-:Y:S01]  /*3b60*/  PRMT R2, R0, 0x7710, RZ ;  /* 0x0000771000027816 */ /* 0x000fe200000000ff */
[----:B---3--:R-:W-:-:S04]  /*3b70*/  IMAD.SHL.U32 R14, R14, 0x4, RZ ;  /* 0x000000040e0e7824 */ /* 0x008fc800078e00ff */
[----:B------:R-:W-:Y:S01]  /*3b80*/  IMAD.IADD R15, R2, 0x1, R19 ;  /* 0x00000001020f7824 */ /* 0x000fe200078e0213 */
[----:B------:R-:W-:Y:S01]  /*3b90*/  IADD3 R0, PT, PT, R14, 0x500, R3 ;  /* 0x000005000e007810 */ /* 0x000fe20007ffe003 */
[----:B------:R-:W-:Y:S06]  /*3ba0*/  @!P0 BRA `(.L_x_29) ;  /* 0x0000000400208947 */ /* 0x000fec0003800000 */
[----:B------:R-:W1:Y:S01]  /*3bb0*/  LDC.64 R24, c[0x0][0x830] ;  /* 0x00020c00ff187b82 */ /* 0x000e620000000a00 */
[----:B------:R-:W3:Y:S04]  /*3bc0*/  LDG.E R9, desc[UR50][R10.64] ;  /* 0x000000320a097981 */ /* 0x000ee8000c1e1900 */
[----:B------:R4:W5:Y:S03]  /*3bd0*/  LDG.E R5, desc[UR50][R10.64+0x4] ;  /* 0x000004320a057981 */ /* 0x000966000c1e1900 */
[----:B------:R-:W2:Y:S08]  /*3be0*/  LDC.64 R22, c[0x0][0x840] ;  /* 0x00021000ff167b82 */ /* 0x000eb00000000a00 */
[----:B------:R-:W4:Y:S01]  /*3bf0*/  LDC.64 R6, c[0x0][0x828] ;  /* 0x00020a00ff067b82 */ /* 0x000f220000000a00 */
[----:B-1----:R-:W-:-:S07]  /*3c00*/  IMAD.WIDE R24, R17, 0x8, R24 ;  /* 0x0000000811187825 */ /* 0x002fce00078e0218 */
[----:B------:R-:W1:Y:S01]  /*3c10*/  LDC.64 R2, c[0x0][0x838] ;  /* 0x00020e00ff027b82 */ /* 0x000e620000000a00 */
[----:B------:R-:W3:Y:S01]  /*3c20*/  LDG.E.64 R24, desc[UR50][R24.64] ;  /* 0x0000003218187981 */ /* 0x000ee2000c1e1b00 */
[----:B--2---:R-:W-:-:S06]  /*3c30*/  IMAD.WIDE R22, R17, 0x8, R22 ;  /* 0x0000000811167825 */ /* 0x004fcc00078e0216 */
[----:B------:R-:W2:Y:S01]  /*3c40*/  LDG.E.64 R22, desc[UR50][R22.64] ;  /* 0x0000003216167981 */ /* 0x000ea2000c1e1b00 */
[----:B----4-:R-:W-:-:S06]  /*3c50*/  IMAD.WIDE R28, R17, 0x8, R6 ;  /* 0x00000008111c7825 */ /* 0x010fcc00078e0206 */
[----:B------:R-:W4:Y:S01]  /*3c60*/  LDG.E.64 R28, desc[UR50][R28.64] ;  /* 0x000000321c1c7981 */ /* 0x000f22000c1e1b00 */
[----:B-1----:R-:W-:-:S06]  /*3c70*/  IMAD.WIDE R26, R17, 0x8, R2 ;  /* 0x00000008111a7825 */ /* 0x002fcc00078e0202 */
[----:B------:R-:W4:Y:S01]  /*3c80*/  LDG.E.64 R26, desc[UR50][R26.64] ;  /* 0x000000321a1a7981 */ /* 0x000f22000c1e1b00 */
[----:B------:R-:W1:Y:S01]  /*3c90*/  S2UR UR5, SR_CgaCtaId ;  /* 0x00000000000579c3 */ /* 0x000e620000008800 */
[----:B------:R-:W-:Y:S02]  /*3ca0*/  UMOV UR6, 0x400 ;  /* 0x0000040000067882 */ /* 0x000fe40000000000 */
[----:B-1----:R-:W-:-:S09]  /*3cb0*/  ULEA UR5, UR5, UR6, 0x18 ;  /* 0x0000000605057291 */ /* 0x002fd2000f8ec0ff */
[----:B------:R-:W1:Y:S04]  /*3cc0*/  LDS R7, [UR5+0x51c] ;  /* 0x00051c05ff077984 */ /* 0x000e680008000800 */
[----:B------:R-:W1:Y:S01]  /*3cd0*/  LDS R4, [UR5+0x59c] ;  /* 0x00059c05ff047984 */ /* 0x000e620008000800 */
[----:B------:R-:W-:Y:S02]  /*3ce0*/  UIADD3 UR7, UPT, UPT, UR5, 0x500, URZ ;  /* 0x0000050005077890 */ /* 0x000fe4000fffe0ff */
[----:B------:R-:W-:-:S04]  /*3cf0*/  UIADD3 UR6, UPT, UPT, UR5, 0x580, URZ ;  /* 0x0000058005067890 */ /* 0x000fc8000fffe0ff */
[----:B------:R-:W-:-:S05]  /*3d00*/  IMAD.U32 R12, RZ, RZ, UR7 ;  /* 0x00000007ff0c7e24 */ /* 0x000fca000f8e00ff */
[----:B------:R-:W-:Y:S02]  /*3d10*/  SHF.R.U64 R12, R12, 0x4, RZ ;  /* 0x000000040c0c7819 */ /* 0x000fe400000012ff */
[----:B------:R-:W-:Y:S01]  /*3d20*/  CS2R R10, SRZ ;  /* 0x00000000000a7805 */ /* 0x000fe2000001ff00 */
[----:B------:R-:W-:Y:S04]  /*3d30*/  STS [UR5+0x530], RZ ;  /* 0x000530ffff007988 */ /* 0x000fe80008000805 */
[----:B------:R-:W-:Y:S04]  /*3d40*/  STS [UR5+0x510], R12 ;  /* 0x0005100cff007988 */ /* 0x000fe80008000805 */
[----:B------:R-:W-:Y:S04]  /*3d50*/  STS [UR5+0x514], R12 ;  /* 0x0005140cff007988 */ /* 0x000fe80008000805 */
[----:B------:R-:W-:Y:S01]  /*3d60*/  STS [UR5+0x5b0], RZ ;  /* 0x0005b0ffff007988 */ /* 0x000fe20008000805 */
[----:B---3--:R-:W-:-:S04]  /*3d70*/  LOP3.LUT R17, R25, 0x1fffffff, RZ, 0xc0, !PT ;  /* 0x1fffffff19117812 */ /* 0x008fc800078ec0ff */
[----:B------:R-:W-:Y:S02]  /*3d80*/  SHF.R.U32.HI R2, RZ, 0x4, R17 ;  /* 0x00000004ff027819 */ /* 0x000fe40000011611 */
[----:B--2---:R-:W-:-:S04]  /*3d90*/  LOP3.LUT R21, R23, 0x1fffffff, RZ, 0xc0, !PT ;  /* 0x1fffffff17157812 */ /* 0x004fc800078ec0ff */
[----:B------:R-:W-:Y:S02]  /*3da0*/  SHF.R.U32.HI R3, RZ, 0x4, R21 ;  /* 0x00000004ff037819 */ /* 0x000fe40000011615 */
[----:B-1----:R-:W-:Y:S02]  /*3db0*/  LOP3.LUT R2, R7, 0xf, R2, 0xb8, !PT ;  /* 0x0000000f07027812 */ /* 0x002fe400078eb802 */
[----:B------:R-:W-:-:S03]  /*3dc0*/  LOP3.LUT R7, R4, 0xf, R3, 0xb8, !PT ;  /* 0x0000000f04077812 */ /* 0x000fc600078eb803 */
[----:B------:R-:W-:Y:S04]  /*3dd0*/  STS [UR5+0x51c], R2 ;  /* 0x00051c02ff007988 */ /* 0x000fe80008000805 */
[----:B------:R-:W-:Y:S04]  /*3de0*/  STS [UR5+0x59c], R7 ;  /* 0x00059c07ff007988 */ /* 0x000fe80008000805 */
[----:B------:R-:W1:Y:S04]  /*3df0*/  LDS R4, [UR5+0x51c] ;  /* 0x00051c05ff047984 */ /* 0x000e680008000800 */
[----:B------:R-:W2:Y:S01]  /*3e00*/  LDS R3, [UR5+0x59c] ;  /* 0x00059c05ff037984 */ /* 0x000ea20008000800 */
[----:B-1----:R-:W-:-:S02]  /*3e10*/  LOP3.LUT R4, R4, 0xf0, RZ, 0xb8, !PT ;  /* 0x000000f004047812 */ /* 0x002fc400078eb8ff */
[----:B--2---:R-:W-:-:S03]  /*3e20*/  LOP3.LUT R6, R3, 0xf0, RZ, 0xb8, !PT ;  /* 0x000000f003067812 */ /* 0x004fc600078eb8ff */
[----:B------:R-:W-:Y:S04]  /*3e30*/  STS [UR5+0x51c], R4 ;  /* 0x00051c04ff007988 */ /* 0x000fe80008000805 */
[----:B------:R-:W-:Y:S04]  /*3e40*/  STS [UR5+0x59c], R6 ;  /* 0x00059c06ff007988 */ /* 0x000fe80008000805 */
[----:B------:R-:W1:Y:S04]  /*3e50*/  LDS R13, [UR5+0x51c] ;  /* 0x00051c05ff0d7984 */ /* 0x000e680008000800 */
[----:B------:R-:W2:Y:S01]  /*3e60*/  LDS R3, [UR5+0x59c] ;  /* 0x00059c05ff037984 */ /* 0x000ea20008000800 */
[----:B------:R-:W-:-:S05]  /*3e70*/  IMAD.U32 R2, RZ, RZ, UR6 ;  /* 0x00000006ff027e24 */ /* 0x000fca000f8e00ff */
[----:B------:R-:W-:Y:S02]  /*3e80*/  SHF.R.U64 R2, R2, 0x4, RZ ;  /* 0x0000000402027819 */ /* 0x000fe400000012ff */
[----:B-1----:R-:W-:Y:S02]  /*3e90*/  LOP3.LUT R13, R13, 0xf00, RZ, 0xb8, !PT ;  /* 0x00000f000d0d7812 */ /* 0x002fe400078eb8ff */
[----:B--2---:R-:W-:-:S03]  /*3ea0*/  LOP3.LUT R3, R3, 0xf00, RZ, 0xb8, !PT ;  /* 0x00000f0003037812 */ /* 0x004fc600078eb8ff */
[----:B------:R-:W-:Y:S04]  /*3eb0*/  STS.64 [UR5+0x518], R12 ;  /* 0x0005180cff007988 */ /* 0x000fe80008000a05 */
[----:B------:R-:W-:Y:S04]  /*3ec0*/  STS.64 [UR5+0x598], R2 ;  /* 0x00059802ff007988 */ /* 0x000fe80008000a05 */
[----:B------:R-:W1:Y:S04]  /*3ed0*/  LDS R25, [UR5+0x51c] ;  /* 0x00051c05ff197984 */ /* 0x000e680008000800 */
[----:B------:R-:W2:Y:S01]  /*3ee0*/  LDS R23, [UR5+0x59c] ;  /* 0x00059c05ff177984 */ /* 0x000ea20008000800 */
[----:B------:R-:W-:Y:S01]  /*3ef0*/  UIADD3 UR6, UPT, UPT, UR4, -0x1, URZ ;  /* 0xffffffff04067890 */ /* 0x000fe2000fffe0ff */
[----:B------:R-:W-:Y:S01]  /*3f00*/  CS2R R6, SRZ ;  /* 0x0000000000067805 */ /* 0x000fe2000001ff00 */
[----:B------:R-:W-:-:S04]  /*3f10*/  VIADD R9, R9, 0xffffffff ;  /* 0xffffffff09097836 */ /* 0x000fc80000000000 */
[----:B------:R-:W-:Y:S01]  /*3f20*/  IMAD.U32 R8, RZ, RZ, UR6 ;  /* 0x00000006ff087e24 */ /* 0x000fe2000f8e00ff */
[----:B------:R-:W-:Y:S01]  /*3f30*/  SHF.R.U64 R17, R24, 0x4, R17 ;  /* 0x0000000418117819 */ /* 0x000fe20000001211 */
[----:B-----5:R-:W-:Y:S01]  /*3f40*/  VIADD R5, R5, 0xffffffff ;  /* 0xffffffff05057836 */ /* 0x020fe20000000000 */
[----:B------:R-:W-:Y:S01]  /*3f50*/  SHF.R.U64 R21, R22, 0x4, R21 ;  /* 0x0000000416157819 */ /* 0x000fe20000001215 */
[----:B------:R-:W-:Y:S01]  /*3f60*/  IMAD.MOV.U32 R4, RZ, RZ, R8 ;  /* 0x000000ffff047224 */ /* 0x000fe200078e0008 */
[----:B------:R3:W-:Y:S04]  /*3f70*/  STS [UR5+0x590], R2 ;  /* 0x00059002ff007988 */ /* 0x0007e80008000805 */
[----:B------:R3:W-:Y:S04]  /*3f80*/  STS [UR5+0x594], R2 ;  /* 0x00059402ff007988 */ /* 0x0007e80008000805 */
[----:B------:R3:W-:Y:S04]  /*3f90*/  STS.128 [UR5+0x520], R8 ;  /* 0x00052008ff007988 */ /* 0x0007e80008000c05 */
[----:B------:R3:W-:Y:S04]  /*3fa0*/  STS.128 [UR5+0x5a0], R4 ;  /* 0x0005a004ff007988 */ /* 0x0007e80008000c05 */
[----:B------:R3:W-:Y:S01]  /*3fb0*/  STS [UR5+0x50c], R17 ;  /* 0x00050c11ff007988 */ /* 0x0007e20008000805 */
[----:B-1----:R-:W-:-:S02]  /*3fc0*/  LOP3.LUT R25, R25, 0xf000, RZ, 0xb8, !PT ;  /* 0x0000f00019197812 */ /* 0x002fc400078eb8ff */
[----:B--2---:R-:W-:Y:S01]  /*3fd0*/  LOP3.LUT R23, R23, 0xf000, RZ, 0xb8, !PT ;  /* 0x0000f00017177812 */ /* 0x004fe200078eb8ff */
[----:B----4-:R3:W-:Y:S04]  /*3fe0*/  STS.64 [UR5+0x500], R28 ;  /* 0x0005001cff007988 */ /* 0x0107e80008000a05 */
[----:B------:R3:W-:Y:S04]  /*3ff0*/  STS.64 [UR5+0x580], R26 ;  /* 0x0005801aff007988 */ /* 0x0007e80008000a05 */
[----:B------:R3:W-:Y:S04]  /*4000*/  STS [UR5+0x58c], R21 ;  /* 0x00058c15ff007988 */ /* 0x0007e80008000805 */
[----:B------:R3:W-:Y:S04]  /*4010*/  STS [UR5+0x51c], R25 ;  /* 0x00051c19ff007988 */ /* 0x0007e80008000805 */
[----:B------:R3:W-:Y:S02]  /*4020*/  STS [UR5+0x59c], R23 ;  /* 0x00059c17ff007988 */ /* 0x0007e40008000805 */
.L_x_29:
[----:B--2---:R-:W-:Y:S05]  /*4030*/  BSYNC.RECONVERGENT B0 ;  /* 0x0000000000007941 */ /* 0x004fea0003800200 */
.L_x_28:
[----:B------:R-:W-:Y:S01]  /*4040*/  NOP ;  /* 0x0000000000007918 */ /* 0x000fe20000000000 */
[----:B---3--:R1:W2:Y:S01]  /*4050*/  LDS R2, [R0] ;  /* 0x0000000000027984 */ /* 0x0082a20000000800 */
[----:B------:R-:W-:Y:S02]  /*4060*/  LOP3.LUT R15, R15, 0xffff, RZ, 0xc0, !PT ;  /* 0x0000ffff0f0f7812 */ /* 0x000fe400078ec0ff */
[----:B------:R-:W-:Y:S01]  /*4070*/  ELECT P0, URZ, PT ;  /* 0x0000000000ff782f */ /* 0x000fe20003800000 */
[----:B------:R-:W-:Y:S01]  /*4080*/  BSSY.RECONVERGENT B0, `(.L_x_30) ;  /* 0x000000d000007945 */ /* 0x000fe20003800200 */
[----:B------:R1:W3:Y:S01]  /*4090*/  LDS R3, [R0+0x80] ;  /* 0x0000800000037984 */ /* 0x0002e20000000800 */
[----:B------:R-:W-:-:S04]  /*40a0*/  LEA.HI R15, R15, R16, RZ, 0x1f ;  /* 0x000000100f0f7211 */ /* 0x000fc800078ff8ff */
[----:B------:R-:W-:-:S04]  /*40b0*/  LOP3.LUT R15, R15, 0xffff, RZ, 0xc0, !PT ;  /* 0x0000ffff0f0f7812 */ /* 0x000fc800078ec0ff */
[----:B------:R-:W-:-:S04]  /*40c0*/  SHF.R.U32.HI R4, RZ, 0x4, R15 ;  /* 0x00000004ff047819 */ /* 0x000fc8000001160f */
[----:B------:R-:W-:-:S05]  /*40d0*/  PRMT R4, R4, 0x9910, RZ ;  /* 0x0000991004047816 */ /* 0x000fca00000000ff */
[----:B------:R-:W-:-:S04]  /*40e0*/  IMAD R4, R4, 0x19, RZ ;  /* 0x0000001904047824 */ /* 0x000fc800078e02ff */
[----:B------:R-:W-:-:S05]  /*40f0*/  IMAD.MOV R4, RZ, RZ, -R4 ;  /* 0x000000ffff047224 */ /* 0x000fca00078e0a04 */
[----:B------:R-:W-:-:S05]  /*4100*/  PRMT R4, R4, 0x7710, RZ ;  /* 0x0000771004047816 */ /* 0x000fca00000000ff */
[----:B------:R-:W-:Y:S01]  /*4110*/  IMAD.IADD R4, R4, 0x1, R19 ;  /* 0x0000000104047824 */ /* 0x000fe200078e0213 */
[----:B-1----:R-:W-:Y:S05]  /*4120*/  @!P0 BRA `(.L_x_31) ;  /* 0x0000000000088947 */ /* 0x002fea0003800000 */
[----:B------:R0:W-:Y:S01]  /*4130*/  UTMACMDFLUSH ;  /* 0x00000000000079b7 */ /* 0x0001e20000000000 */
[----:B------:R-:W-:-:S04]  /*4140*/  DEPBAR.LE SB0, 0x0 ;  /* 0x000080000000791a */ /* 0x000fc80000000000 */
.L_x_31:
[----:B------:R-:W-:Y:S05]  /*4150*/  BSYNC.RECONVERGENT B0 ;  /* 0x0000000000007941 */ /* 0x000fea0003800200 */
.L_x_30:
[----:B------:R-:W-:-:S13]  /*4160*/  R2UR UR5, R4 ;  /* 0x00000000040572ca */ /* 0x000fda00000e0000 */
[----:B------:R-:W-:-:S04]  /*4170*/  ULOP3.LUT UR5, UR5, 0xffff, URZ, 0xc0, !UPT ;  /* 0x0000ffff05057892 */ /* 0x000fc8000f8ec0ff */
[----:B------:R-:W-:Y:S02]  /*4180*/  UIMAD.WIDE.U32 UR6, UR5, 0x80, UR38 ;  /* 0x00000080050678a5 */ /* 0x000fe4000f8e0026 */
[----:B------:R-:W-:-:S04]  /*4190*/  UIMAD.WIDE.U32 UR8, UR5, 0x80, UR34 ;  /* 0x00000080050878a5 */ /* 0x000fc8000f8e0022 */
[C---:B------:R-:W-:Y:S02]  /*41a0*/  IADD3 R4, P3, PT, R14.reuse, UR6, RZ ;  /* 0x000000060e047c10 */ /* 0x040fe4000ff7e0ff */
[----:B------:R-:W-:-:S03]  /*41b0*/  IADD3 R14, P0, PT, R14, UR8, RZ ;  /* 0x000000080e0e7c10 */ /* 0x000fc6000ff1e0ff */
[----:B------:R-:W-:Y:S02]  /*41c0*/  IMAD.X R5, RZ, RZ, UR7, P3 ;  /* 0x00000007ff057e24 */ /* 0x000fe400098e06ff */
[----:B------:R-:W-:-:S03]  /*41d0*/  IMAD.X R15, RZ, RZ, UR9, P0 ;  /* 0x00000009ff0f7e24 */ /* 0x000fc600080e06ff */
[----:B--2---:R1:W5:Y:S04]  /*41e0*/  ATOMG.E.EXCH.STRONG.GPU PT, RZ, [R4], R2 ;  /* 0x0000000204ff73a8 */ /* 0x00436800041ee100 */
[----:B---3--:R1:W5:Y:S02]  /*41f0*/  ATOMG.E.EXCH.STRONG.GPU PT, RZ, [R14], R3 ;  /* 0x000000030eff73a8 */ /* 0x00836400041ee100 */
.L_x_27:
[----:B-1----:R-:W-:Y:S01]  /*4200*/  LOP3.LUT R2, R19, 0xffff, RZ, 0xc0, !PT ;  /* 0x0000ffff13027812 */ /* 0x002fe200078ec0ff */
[----:B------:R-:W1:Y:S01]  /*4210*/  S2UR UR13, SR_CgaCtaId ;  /* 0x00000000000d79c3 */ /* 0x000e620000008800 */
[----:B------:R-:W-:-:S03]  /*4220*/  UMOV UR12, 0x400 ;  /* 0x00000400000c7882 */ /* 0x000fc60000000000 */
[----:B------:R-:W-:-:S05]  /*4230*/  IMAD R2, R2, 0x47af, RZ ;  /* 0x000047af02027824 */ /* 0x000fca00078e02ff */
[----:B------:R-:W-:-:S05]  /*4240*/  SHF.R.U32.HI R2, RZ, 0x10, R2 ;  /* 0x00000010ff027819 */ /* 0x000fca0000011602 */
[----:B------:R-:W-:-:S05]  /*4250*/  IMAD.MOV R0, RZ, RZ, -R2 ;  /* 0x000000ffff007224 */ /* 0x000fca00078e0a02 */
[----:B------:R-:W-:-:S05]  /*4260*/  PRMT R0, R0, 0x7710, RZ ;  /* 0x0000771000007816 */ /* 0x000fca00000000ff */
[----:B------:R-:W-:Y:S01]  /*4270*/  IMAD.IADD R3, R0, 0x1, R19 ;  /* 0x0000000100037824 */ /* 0x000fe200078e0213 */
[----:B-1----:R-:W-:-:S04]  /*4280*/  ULEA UR12, UR13, UR12, 0x18 ;  /* 0x0000000c0d0c7291 */ /* 0x002fc8000f8ec0ff */
[----:B------:R-:W-:Y:S01]  /*4290*/  LOP3.LUT R3, R3, 0xffff, RZ, 0xc0, !PT ;  /* 0x0000ffff03037812 */ /* 0x000fe200078ec0ff */
[----:B--2---:R-:W-:-:S03]  /*42a0*/  ULEA UR5, UR14, UR12, 0x3 ;  /* 0x0000000c0e057291 */ /* 0x004fc6000f8e18ff */
[----:B------:R-:W-:-:S04]  /*42b0*/  LEA.HI R0, R3, R2, RZ, 0x1f ;  /* 0x0000000203007211 */ /* 0x000fc800078ff8ff */
[----:B------:R-:W-:-:S04]  /*42c0*/  LOP3.LUT R0, R0, 0xffff, RZ, 0xc0, !PT ;  /* 0x0000ffff00007812 */ /* 0x000fc800078ec0ff */
[----:B------:R-:W-:-:S04]  /*42d0*/  SHF.R.U32.HI R0, RZ, 0x4, R0 ;  /* 0x00000004ff007819 */ /* 0x000fc80000011600 */
[----:B------:R-:W-:-:S05]  /*42e0*/  PRMT R0, R0, 0x9910, RZ ;  /* 0x0000991000007816 */ /* 0x000fca00000000ff */
[----:B------:R-:W-:-:S04]  /*42f0*/  IMAD R0, R0, 0x19, RZ ;  /* 0x0000001900007824 */ /* 0x000fc800078e02ff */
[----:B------:R-:W-:-:S05]  /*4300*/  IMAD.MOV R0, RZ, RZ, -R0 ;  /* 0x000000ffff007224 */ /* 0x000fca00078e0a00 */
[----:B------:R-:W-:-:S05]  /*4310*/  PRMT R0, R0, 0x7710, RZ ;  /* 0x0000771000007816 */ /* 0x000fca00000000ff */
[----:B------:R-:W-:-:S05]  /*4320*/  IMAD.IADD R0, R0, 0x1, R19 ;  /* 0x0000000100007824 */ /* 0x000fca00078e0213 */
[----:B------:R-:W-:Y:S02]  /*4330*/  R2UR UR20, R0 ;  /* 0x00000000001472ca */ /* 0x000fe400000e0000 */
[----:B------:R-:W-:-:S11]  /*4340*/  SHF.L.U32 R0, R20, 0x1f, RZ ;  /* 0x0000001f14007819 */ /* 0x000fd600000006ff */
[----:B------:R-:W-:-:S04]  /*4350*/  ULOP3.LUT UR20, UR20, 0xffff, URZ, 0xc0, !UPT ;  /* 0x0000ffff14147892 */ /* 0x000fc8000f8ec0ff */
[----:B------:R-:W-:Y:S02]  /*4360*/  UIMAD.WIDE.U32 UR22, UR20, 0x80, UR38 ;  /* 0x00000080141678a5 */ /* 0x000fe4000f8e0026 */
[----:B------:R-:W-:Y:S01]  /*4370*/  UIMAD.WIDE.U32 UR20, UR20, 0x80, UR34 ;  /* 0x00000080141478a5 */ /* 0x000fe2000f8e0022 */
[----:B------:R-:W-:Y:S11]  /*4380*/  @P4 BRA `(.L_x_32) ;  /* 0x00000000001c4947 */ /* 0x000ff60003800000 */
[----:B------:R-:W-:-:S04]  /*4390*/  DEPBAR {5,4,3,2,1,0} ;  /* 0x0000003f0000791a */ /* 0x000fc80000000000 */
[----:B------:R-:W1:Y:S02]  /*43a0*/  CCTL.E.C.LDCU.IV.DEEP [UR22] ;  /* 0x0000000016007540 */ /* 0x000e640009c08000 */
[----:B-1----:R1:W-:Y:S01]  /*43b0*/  UTMACCTL.IV [UR22] ;  /* 0x00000000160079b9 */ /* 0x0023e20008000000 */
[----:B------:R-:W-:-:S04]  /*43c0*/  DEPBAR {5,4,3,2,1,0} ;  /* 0x0000003f0000791a */ /* 0x000fc80000000000 */
[----:B------:R-:W2:Y:S02]  /*43d0*/  CCTL.E.C.LDCU.IV.DEEP [UR20] ;  /* 0x0000000014007540 */ /* 0x000ea40009c08000 */
[----:B--2---:R1:W-:Y:S01]  /*43e0*/  UTMACCTL.IV [UR20] ;  /* 0x00000000140079b9 */ /* 0x0043e20008000000 */
[----:B------:R-:W-:Y:S01]  /*43f0*/  NOP ;  /* 0x0000000000007918 */ /* 0x000fe20000000000 */
.L_x_32:
[----:B------:R-:W-:Y:S01]  /*4400*/  UIADD3 UR6, UPT, UPT, UR4, 0x3f, URZ ;  /* 0x0000003f04067890 */ /* 0x000fe2000fffe0ff */
[----:B-----5:R2:W3:Y:S01]  /*4410*/  SYNCS.PHASECHK.TRANS64.TRYWAIT P0, [UR5+0x78], R0 ;  /* 0x00007800ff0075a7 */ /* 0x0204e20008001105 */
[----:B------:R-:W-:Y:S02]  /*4420*/  ULEA.HI UR11, UR18, UR18, URZ, 0x1 ;  /* 0x00000012120b7291 */ /* 0x000fe4000f8f08ff */
[----:B------:R-:W-:Y:S02]  /*4430*/  USHF.R.S32.HI UR5, URZ, 0x1f, UR6 ;  /* 0x0000001fff057899 */ /* 0x000fe40008011406 */
[----:B------:R-:W-:Y:S02]  /*4440*/  UIADD3 UR4, UPT, UPT, UR4, 0x7e, URZ ;  /* 0x0000007e04047890 */ /* 0x000fe4000fffe0ff */
[----:B------:R-:W-:Y:S02]  /*4450*/  ULEA.HI UR5, UR5, UR6, URZ, 0x6 ;  /* 0x0000000605057291 */ /* 0x000fe4000f8f30ff */
[----:B------:R-:W-:-:S02]  /*4460*/  ULEA UR7, UR19, UR16, 0x8 ;  /* 0x0000001013077291 */ /* 0x000fc4000f8e40ff */
[----:B------:R-:W-:Y:S02]  /*4470*/  USHF.R.S32.HI UR18, URZ, 0x6, UR5 ;  /* 0x00000006ff127899 */ /* 0x000fe40008011405 */
[----:B------:R-:W-:Y:S02]  /*4480*/  USHF.L.U32 UR11, UR11, 0x6, URZ ;  /* 0x000000060b0b7899 */ /* 0x000fe400080006ff */
[----:B------:R-:W-:Y:S02]  /*4490*/  UISETP.LT.U32.AND UP0, UPT, UR18, 0xf, UPT ;  /* 0x0000000f1200788c */ /* 0x000fe4000bf01070 */
[----:B------:R-:W-:Y:S02]  /*44a0*/  ULOP3.LUT UR11, UR11, 0xffffff80, URZ, 0xc0, !UPT ;  /* 0xffffff800b0b7892 */ /* 0x000fe4000f8ec0ff */
[----:B------:R-:W-:Y:S02]  /*44b0*/  USEL UR19, UR18, 0xf, UP0 ;  /* 0x0000000f12137887 */ /* 0x000fe40008000000 */
[----:B------:R-:W-:-:S02]  /*44c0*/  UISETP.GE.U32.AND UP0, UPT, UR4, 0x7f, UPT ;  /* 0x0000007f0400788c */ /* 0x000fc4000bf06070 */
[----:B------:R-:W-:Y:S01]  /*44d0*/  ULOP3.LUT UR11, UR11, 0x40, UR42, 0xf8, !UPT ;  /* 0x000000400b0b7892 */ /* 0x000fe2000f8ef82a */
[----:B------:R-:W-:-:S06]  /*44e0*/  UMOV UR17, URZ ;  /* 0x000000ff00117c82 */ /* 0x000fcc0008000000 */
[----:B--2---:R-:W-:Y:S05]  /*44f0*/  BRA.U !UP0, `(.L_x_33) ;  /* 0x0000000108ac7547 */ /* 0x004fea000b800000 */
[----:B------:R-:W-:Y:S01]  /*4500*/  UIADD3 UR24, UPT, UPT, -UR19, URZ, URZ ;  /* 0x000000ff13187290 */ /* 0x000fe2000fffe1ff */
[----:B------:R-:W-:Y:S01]  /*4510*/  UMOV UR25, UR14 ;  /* 0x0000000e00197c82 */ /* 0x000fe20008000000 */
[----:B------:R-:W-:-:S10]  /*4520*/  UMOV UR10, URZ ;  /* 0x000000ff000a7c82 */ /* 0x000fd40008000000 */
.L_x_39:
[----:B------:R-:W-:Y:S01]  /*4530*/  UIADD3 UR24, UPT, UPT, UR24, 0x1, URZ ;  /* 0x0000000118187890 */ /* 0x000fe2000fffe0ff */
[----:B---3--:R-:W-:Y:S01]  /*4540*/  @P2 MOV R2, 0x6000 ;  /* 0x0000600000022802 */ /* 0x008fe20000000f00 */
[----:B------:R-:W-:Y:S02]  /*4550*/  ULEA UR9, UR25, UR12, 0x3 ;  /* 0x0000000c19097291 */ /* 0x000fe4000f8e18ff */
[----:B------:R-:W-:Y:S01]  /*4560*/  UISETP.NE.AND UP0, UPT, UR24, URZ, UPT ;  /* 0x000000ff1800728c */ /* 0x000fe2000bf05270 */
[----:B--234-:R-:W-:Y:S10]  /*4570*/  @P0 BRA `(.L_x_34) ;  /* 0x00000000000c0947 */ /* 0x01cff40003800000 */
[----:B------:R-:W-:-:S04]  /*4580*/  SHF.L.U32 R3, R20, 0x1f, RZ ;  /* 0x0000001f14037819 */ /* 0x000fc800000006ff */
[----:B------:R-:W2:Y:S02]  /*4590*/  SYNCS.PHASECHK.TRANS64.TRYWAIT P0, [UR9+0x78], R3 ;  /* 0x00007803ff0075a7 */ /* 0x000ea40008001109 */
[----:B--2---:R-:W-:Y:S05]  /*45a0*/  @!P0 BRA `(.L_x_35) ;  /* 0x000000d800d08947 */ /* 0x004fea0003800000 */
.L_x_34:
[----:B------:R3:W-:Y:S01]  /*45b0*/  @P2 SYNCS.ARRIVE.TRANS64 RZ, [UR9], R2 ;  /* 0x00000002ffff29a7 */ /* 0x0007e20008000009 */
[----:B------:R-:W-:-:S04]  /*45c0*/  ULOP3.LUT UR4, UR29, 0x2, URZ, 0xfc, !UPT ;  /* 0x000000021d047892 */ /* 0x000fc8000f8efcff */
[----:B------:R-:W-:-:S09]  /*45d0*/  UISETP.NE.AND UP1, UPT, UR4, 0x2, UPT ;  /* 0x000000020400788c */ /* 0x000fd2000bf25270 */
[----:B------:R-:W-:Y:S05]  /*45e0*/  BRA.U UP1, `(.L_x_36) ;  /* 0x0000000101047547 */ /* 0x000fea000b800000 */
[----:B-1----:R-:W-:Y:S05]  /*45f0*/  BPT.TRAP 0x1 ;  /* 0x000000040000795c */ /* 0x002fea0000300000 */
.L_x_36:
[----:B------:R-:W-:Y:S04]  /*4600*/  BSSY.RECONVERGENT B0, `(.L_x_37) ;  /* 0x0000003000007945 */ /* 0x000fe80003800200 */
[----:B------:R-:W-:Y:S05]  /*4610*/  @!P1 BRA `(.L_x_38) ;  /* 0x0000000000049947 */ /* 0x000fea0003800000 */
[----:B-1----:R-:W-:Y:S05]  /*4620*/  BPT.TRAP 0x1 ;  /* 0x000000040000795c */ /* 0x002fea0000300000 */
.L_x_38:
[----:B-1----:R-:W-:Y:S05]  /*4630*/  BSYNC.RECONVERGENT B0 ;  /* 0x0000000000007941 */ /* 0x002fea0003800200 */
.L_x_37:
[----:B------:R-:W-:Y:S02]  /*4640*/  UIADD3 UR14, UPT, UPT, UR25, 0x1, URZ ;  /* 0x00000001190e7890 */ /* 0x000fe4000fffe0ff */
[----:B------:R-:W-:Y:S02]  /*4650*/  ULEA UR8, UR25, UR12, 0xc ;  /* 0x0000000c19087291 */ /* 0x000fe4000f8e60ff */
[----:B------:R-:W-:Y:S02]  /*4660*/  UISETP.NE.AND UP1, UPT, UR14, 0xf, UPT ;  /* 0x0000000f0e00788c */ /* 0x000fe4000bf25270 */
[----:B------:R-:W-:Y:S02]  /*4670*/  ULOP3.LUT UR9, UR9, 0xfefffff8, URZ, 0xc0, !UPT ;  /* 0xfefffff809097892 */ /* 0x000fe4000f8ec0ff */
[----:B------:R-:W-:Y:S02]  /*4680*/  USEL UR5, URZ, 0x1, UP1 ;  /* 0x00000001ff057887 */ /* 0x000fe40008800000 */
[----:B------:R-:W-:-:S02]  /*4690*/  USEL UR14, UR14, URZ, UP1 ;  /* 0x000000ff0e0e7287 */ /* 0x000fc40008800000 */
[----:B------:R-:W-:Y:S02]  /*46a0*/  UIADD3 UR8, UPT, UPT, UR8, 0x9400, URZ ;  /* 0x0000940008087890 */ /* 0x000fe4000fffe0ff */
[----:B------:R-:W-:Y:S01]  /*46b0*/  ULEA UR4, UR14, UR12, 0x3 ;  /* 0x0000000c0e047291 */ /* 0x000fe2000f8e18ff */
[----:B------:R-:W-:Y:S01]  /*46c0*/  LOP3.LUT R20, R20, UR5, RZ, 0x3c, !PT ;  /* 0x0000000514147c12 */ /* 0x000fe2000f8e3cff */
[----:B------:R-:W-:Y:S01]  /*46d0*/  UMOV UR26, 0x0 ;  /* 0x00000000001a7882 */ /* 0x000fe20000000000 */
[----:B------:R-:W-:Y:S01]  /*46e0*/  UMOV UR27, 0x10000000 ;  /* 0x10000000001b7882 */ /* 0x000fe20000000000 */
[----:B------:R-:W-:Y:S01]  /*46f0*/  UMOV UR6, UR10 ;  /* 0x0000000a00067c82 */ /* 0x000fe20008000000 */
[----:B--2---:R-:W-:Y:S01]  /*4700*/  SHF.L.U32 R0, R20, 0x1f, RZ ;  /* 0x0000001f14007819 */ /* 0x004fe200000006ff */
[----:B------:R-:W-:Y:S01]  /*4710*/  UMOV UR5, UR9 ;  /* 0x0000000900057c82 */ /* 0x000fe20008000000 */
[----:B------:R-:W-:Y:S02]  /*4720*/  UMOV UR17, UR19 ;  /* 0x0000001300117c82 */ /* 0x000fe40008000000 */
[----:B------:R2:W4:Y:S01]  /*4730*/  SYNCS.PHASECHK.TRANS64.TRYWAIT P0, [UR4+0x78], R0 ;  /* 0x00007800ff0075a7 */ /* 0x0005220008001104 */
[----:B------:R-:W-:Y:S01]  /*4740*/  ULEA UR4, UR25, UR12, 0xd ;  /* 0x0000000c19047291 */ /* 0x000fe2000f8e68ff */
[----:B------:R1:W-:Y:S02]  /*4750*/  UTMALDG.2D.2CTA [UR8], [UR22], desc[UR26] ;  /* 0x00001a08160075b4 */ /* 0x0003e40008209000 */
[----:B------:R-:W-:Y:S01]  /*4760*/  UMOV UR25, UR14 ;  /* 0x0000000e00197c82 */ /* 0x000fe20008000000 */
[----:B------:R-:W-:-:S09]  /*4770*/  UIADD3 UR4, UPT, UPT, UR4, 0x18400, URZ ;  /* 0x0001840004047890 */ /* 0x000fd2000fffe0ff */
[----:B------:R2:W-:Y:S01]  /*4780*/  UTMALDG.2D.2CTA [UR4], [UR20], desc[UR26] ;  /* 0x00001a04140075b4 */ /* 0x0005e20008209000 */
[----:B-1----:R-:W-:Y:S01]  /*4790*/  UIADD3 UR10, UPT, UPT, UR10, 0x40, URZ ;  /* 0x000000400a0a7890 */ /* 0x002fe2000fffe0ff */
[----:B------:R-:W-:Y:S11]  /*47a0*/  BRA.U UP0, `(.L_x_39) ;  /* 0xfffffffd00607547 */ /* 0x000ff6000b83ffff */
.L_x_33:
[----:B--2---:R-:W-:Y:S01]  /*47b0*/  ULEA UR4, UR14, UR12, 0x3 ;  /* 0x0000000c0e047291 */ /* 0x004fe2000f8e18ff */
[----:B------:R-:W-:Y:S01]  /*47c0*/  SHF.L.U32 R0, R20, 0x1f, RZ ;  /* 0x0000001f14007819 */ /* 0x000fe200000006ff */
[----:B------:R-:W-:Y:S01]  /*47d0*/  @!P4 SYNCS.ARRIVE.TRANS64.A1T0 RZ, [UR12+0x138], RZ ;  /* 0x000138ffffffc9a7 */ /* 0x000fe2000810000c */
[----:B------:R-:W-:-:S06]  /*47e0*/  UISETP.GT.AND UP0, UPT, UR18, UR19, UPT ;  /* 0x000000131200728c */ /* 0x000fcc000bf04270 */
[----:B---34-:R2:W3:Y:S03]  /*47f0*/  SYNCS.PHASECHK.TRANS64.TRYWAIT P0, [UR4+0x78], R0 ;  /* 0x00007800ff0075a7 */ /* 0x0184e60008001104 */
[----:B------:R-:W-:Y:S05]  /*4800*/  BRA.U !UP0, `(.L_x_40) ;  /* 0x0000000108a47547 */ /* 0x000fea000b800000 */
[----:B------:R-:W-:-:S03]  /*4810*/  UIADD3 UR18, UPT, UPT, -UR19, UR17, UR18 ;  /* 0x0000001113127290 */ /* 0x000fc6000fffe112 */
[----:B------:R-:W-:-:S09]  /*4820*/  UMOV UR19, UR14 ;  /* 0x0000000e00137c82 */ /* 0x000fd20008000000 */
.L_x_46:
[----:B----4-:R-:W-:Y:S01]  /*4830*/  ULEA UR9, UR19, UR12, 0x3 ;  /* 0x0000000c13097291 */ /* 0x010fe2000f8e18ff */
[----:B---3--:R-:W-:Y:S01]  /*4840*/  @P2 MOV R2, 0x6000 ;  /* 0x0000600000022802 */ /* 0x008fe20000000f00 */
[----:B-1-3--:R-:W-:Y:S10]  /*4850*/  @P0 BRA `(.L_x_41) ;  /* 0x00000000000c0947 */ /* 0x00aff40003800000 */
[----:B------:R-:W-:-:S04]  /*4860*/  SHF.L.U32 R3, R20, 0x1f, RZ ;  /* 0x0000001f14037819 */ /* 0x000fc800000006ff */
[----:B------:R-:W3:Y:S02]  /*4870*/  SYNCS.PHASECHK.TRANS64.TRYWAIT P0, [UR9+0x78], R3 ;  /* 0x00007803ff0075a7 */ /* 0x000ee40008001109 */
[----:B---3--:R-:W-:Y:S05]  /*4880*/  @!P0 BRA `(.L_x_42) ;  /* 0x000000d800308947 */ /* 0x008fea0003800000 */
.L_x_41:
[----:B------:R3:W-:Y:S01]  /*4890*/  @P2 SYNCS.ARRIVE.TRANS64 RZ, [UR9], R2 ;  /* 0x00000002ffff29a7 */ /* 0x0007e20008000009 */
[----:B------:R-:W-:-:S04]  /*48a0*/  ULOP3.LUT UR4, UR29, 0x2, URZ, 0xfc, !UPT ;  /* 0x000000021d047892 */ /* 0x000fc8000f8efcff */
[----:B------:R-:W-:-:S09]  /*48b0*/  UISETP.NE.AND UP0, UPT, UR4, 0x2, UPT ;  /* 0x000000020400788c */ /* 0x000fd2000bf05270 */
[----:B------:R-:W-:Y:S05]  /*48c0*/  BRA.U UP0, `(.L_x_43) ;  /* 0x0000000100047547 */ /* 0x000fea000b800000 */
[----:B-1----:R-:W-:Y:S05]  /*48d0*/  BPT.TRAP 0x1 ;  /* 0x000000040000795c */ /* 0x002fea0000300000 */
.L_x_43:
[----:B------:R-:W-:Y:S04]  /*48e0*/  BSSY.RECONVERGENT B0, `(.L_x_44) ;  /* 0x0000003000007945 */ /* 0x000fe80003800200 */
[----:B------:R-:W-:Y:S05]  /*48f0*/  @!P1 BRA `(.L_x_45) ;  /* 0x0000000000049947 */ /* 0x000fea0003800000 */
[----:B-1----:R-:W-:Y:S05]  /*4900*/  BPT.TRAP 0x1 ;  /* 0x000000040000795c */ /* 0x002fea0000300000 */
.L_x_45:
[----:B-1----:R-:W-:Y:S05]  /*4910*/  BSYNC.RECONVERGENT B0 ;  /* 0x0000000000007941 */ /* 0x002fea0003800200 */
.L_x_44:
[----:B------:R-:W-:Y:S02]  /*4920*/  UIADD3 UR14, UPT, UPT, UR19, 0x1, URZ ;  /* 0x00000001130e7890 */ /* 0x000fe4000fffe0ff */
[----:B------:R-:W-:Y:S02]  /*4930*/  ULEA UR8, UR19, UR12, 0xc ;  /* 0x0000000c13087291 */ /* 0x000fe4000f8e60ff */
[----:B------:R-:W-:Y:S02]  /*4940*/  UISETP.NE.AND UP0, UPT, UR14, 0xf, UPT ;  /* 0x0000000f0e00788c */ /* 0x000fe4000bf05270 */
[----:B------:R-:W-:Y:S02]  /*4950*/  USHF.L.U32 UR10, UR17, 0x6, URZ ;  /* 0x00000006110a7899 */ /* 0x000fe400080006ff */
[----:B------:R-:W-:Y:S02]  /*4960*/  USEL UR5, URZ, 0x1, UP0 ;  /* 0x00000001ff057887 */ /* 0x000fe40008000000 */
[----:B------:R-:W-:-:S02]  /*4970*/  USEL UR14, UR14, URZ, UP0 ;  /* 0x000000ff0e0e7287 */ /* 0x000fc40008000000 */
[----:B------:R-:W-:Y:S02]  /*4980*/  ULOP3.LUT UR9, UR9, 0xfefffff8, URZ, 0xc0, !UPT ;  /* 0xfefffff809097892 */ /* 0x000fe4000f8ec0ff */
[----:B------:R-:W-:Y:S01]  /*4990*/  ULEA UR4, UR14, UR12, 0x3 ;  /* 0x0000000c0e047291 */ /* 0x000fe2000f8e18ff */
[----:B------:R-:W-:Y:S01]  /*49a0*/  LOP3.LUT R20, R20, UR5, RZ, 0x3c, !PT ;  /* 0x0000000514147c12 */ /* 0x000fe2000f8e3cff */
[----:B------:R-:W-:Y:S01]  /*49b0*/  UIADD3 UR8, UPT, UPT, UR8, 0x9400, URZ ;  /* 0x0000940008087890 */ /* 0x000fe2000fffe0ff */
[----:B------:R-:W-:Y:S02]  /*49c0*/  UMOV UR24, 0x0 ;  /* 0x0000000000187882 */ /* 0x000fe40000000000 */
[----:B--2---:R-:W-:Y:S01]  /*49d0*/  SHF.L.U32 R0, R20, 0x1f, RZ ;  /* 0x0000001f14007819 */ /* 0x004fe200000006ff */
[----:B------:R-:W-:Y:S01]  /*49e0*/  UMOV UR25, 0x10000000 ;  /* 0x1000000000197882 */ /* 0x000fe20000000000 */
[----:B------:R-:W-:Y:S01]  /*49f0*/  UMOV UR5, UR9 ;  /* 0x0000000900057c82 */ /* 0x000fe20008000000 */
[----:B------:R-:W-:Y:S01]  /*4a00*/  UMOV UR6, UR10 ;  /* 0x0000000a00067c82 */ /* 0x000fe20008000000 */
[----:B------:R4:W1:Y:S01]  /*4a10*/  SYNCS.PHASECHK.TRANS64.TRYWAIT P0, [UR4+0x78], R0 ;  /* 0x00007800ff0075a7 */ /* 0x0008620008001104 */
[----:B------:R-:W-:Y:S01]  /*4a20*/  ULEA UR4, UR19, UR12, 0xd ;  /* 0x0000000c13047291 */ /* 0x000fe2000f8e68ff */
[----:B------:R4:W-:Y:S01]  /*4a30*/  UTMALDG.2D.2CTA [UR8], [UR22], desc[UR24] ;  /* 0x00001808160075b4 */ /* 0x0009e20008209000 */
[----:B------:R-:W-:-:S02]  /*4a40*/  UIADD3 UR17, UPT, UPT, UR17, 0x1, URZ ;  /* 0x0000000111117890 */ /* 0x000fc4000fffe0ff */
[----:B------:R-:W-:Y:S02]  /*4a50*/  UIADD3 UR4, UPT, UPT, UR4, 0x18400, URZ ;  /* 0x0001840004047890 */ /* 0x000fe4000fffe0ff */
[----:B------:R-:W-:Y:S01]  /*4a60*/  UISETP.NE.AND UP0, UPT, UR17, UR18, UPT ;  /* 0x000000121100728c */ /* 0x000fe2000bf05270 */
[----:B------:R-:W-:-:S06]  /*4a70*/  UMOV UR19, UR14 ;  /* 0x0000000e00137c82 */ /* 0x000fcc0008000000 */
[----:B------:R4:W-:Y:S02]  /*4a80*/  UTMALDG.2D.2CTA [UR4], [UR20], desc[UR24] ;  /* 0x00001804140075b4 */ /* 0x0009e40008209000 */
[----:B------:R-:W-:Y:S05]  /*4a90*/  BRA.U UP0, `(.L_x_46) ;  /* 0xfffffffd00647547 */ /* 0x000fea000b83ffff */
.L_x_40:
[----:B------:R-:W-:Y:S01]  /*4aa0*/  UISETP.NE.AND UP0, UPT, UR37, 0x8, UPT ;  /* 0x000000082500788c */ /* 0x000fe2000bf05270 */
[----:B------:R-:W-:-:S08]  /*4ab0*/  NOP ;  /* 0x0000000000007918 */ /* 0x000fd00000000000 */
[----:B------:R-:W-:Y:S05]  /*4ac0*/  BRA.U UP0, `(.L_x_47) ;  /* 0x0000000100047547 */ /* 0x000fea000b800000 */
[----:B-1--4-:R-:W-:Y:S05]  /*4ad0*/  BPT.TRAP 0x1 ;  /* 0x000000040000795c */ /* 0x012fea0000300000 */
.L_x_47:
[----:B----4-:R-:W-:Y:S01]  /*4ae0*/  ULEA UR4, UR15, UR12, 0x3 ;  /* 0x0000000c0f047291 */ /* 0x010fe2000f8e18ff */
[----:B------:R-:W-:-:S08]  /*4af0*/  SHF.L.U32 R3, R18, 0x1f, RZ ;  /* 0x0000001f12037819 */ /* 0x000fd000000006ff */
[----:B-1-3--:R-:W1:Y:S02]  /*4b00*/  SYNCS.PHASECHK.TRANS64.TRYWAIT P0, [UR4+0x220], R3 ;  /* 0x00022003ff0075a7 */ /* 0x00ae640008001104 */
[----:B-1----:R-:W-:Y:S05]  /*4b10*/  @!P0 BRA `(.L_x_48) ;  /* 0x000000d400a48947 */ /* 0x002fea0003800000 */
.L_x_254:
[----:B------:R-:W-:-:S09]  /*4b20*/  UIMAD UR5, UR15, 0x14, UR36 ;  /* 0x000000140f0578a4 */ /* 0x000fd2000f8e0224 */
[----:B-1----:R-:W1:Y:S04]  /*4b30*/  LDS R3, [UR5] ;  /* 0x00000005ff037984 */ /* 0x002e680008000800 */
[----:B------:R-:W3:Y:S04]  /*4b40*/  LDS R2, [UR5+0x4] ;  /* 0x00000405ff027984 */ /* 0x000ee80008000800 */
[----:B------:R-:W4:Y:S04]  /*4b50*/  LDS.U16 R19, [UR5+0x12] ;  /* 0x00001205ff137984 */ /* 0x000f280008000400 */
[----:B------:R-:W4:Y:S04]  /*4b60*/  LDS R17, [UR5+0x8] ;  /* 0x00000805ff117984 */ /* 0x000f280008000800 */
[----:B--2---:R-:W2:Y:S01]  /*4b70*/  LDS R0, [UR5+0xc] ;  /* 0x00000c05ff007984 */ /* 0x004ea20008000800 */
[----:B------:R-:W-:Y:S01]  /*4b80*/  @!PT LDS RZ, [RZ] ;  /* 0x00000000fffff984 */ /* 0x000fe20000000800 */
[----:B------:R-:W-:Y:S01]  /*4b90*/  @!PT LDS RZ, [RZ] ;  /* 0x00000000fffff984 */ /* 0x000fe20000000800 */
[----:B------:R-:W-:Y:S01]  /*4ba0*/  @!PT LDS RZ, [RZ] ;  /* 0x00000000fffff984 */ /* 0x000fe20000000800 */
[----:B------:R-:W-:Y:S01]  /*4bb0*/  @!PT LDS RZ, [RZ] ;  /* 0x00000000fffff984 */ /* 0x000fe20000000800 */
[----:B------:R5:W-:Y:S06]  /*4bc0*/  MEMBAR.ALL.CTA ;  /* 0x0000000000007992 */ /* 0x000bec0000008000 */
[----:B-----5:R-:W2:Y:S01]  /*4bd0*/  FENCE.VIEW.ASYNC.S ;  /* 0x00000000000073c6 */ /* 0x020ea20000000000 */
[----:B-1----:R-:W-:-:S02]  /*4be0*/  R2UR UR18, R3 ;  /* 0x00000000031272ca */ /* 0x002fc400000e0000 */
[----:B---3--:R-:W-:Y:S01]  /*4bf0*/  R2UR UR19, R2 ;  /* 0x00000000021372ca */ /* 0x008fe200000e0000 */
[----:B------:R-:W-:-:S14]  /*4c00*/  BRA.U UP0, `(.L_x_49) ;  /* 0x0000000100047547 */ /* 0x000fdc000b800000 */
[----:B------:R-:W-:Y:S05]  /*4c10*/  BPT.TRAP 0x1 ;  /* 0x000000040000795c */ /* 0x000fea0000300000 */
.L_x_49:
[----:B------:R-:W-:Y:S01]  /*4c20*/  UIADD3 UR4, UPT, UPT, UR4, 0x260, URZ ;  /* 0x0000026004047890 */ /* 0x000fe2000fffe0ff */
[----:B--2---:R-:W-:Y:S01]  /*4c30*/  ISETP.NE.AND P0, PT, R0, RZ, PT ;  /* 0x000000ff0000720c */ /* 0x004fe20003f05270 */
[----:B------:R-:W-:Y:S01]  /*4c40*/  UIADD3 UR15, UPT, UPT, UR15, 0x1, URZ ;  /* 0x000000010f0f7890 */ /* 0x000fe2000fffe0ff */
[----:B------:R-:W-:Y:S01]  /*4c50*/  PLOP3.LUT P4, PT, PT, PT, PT, 0x80, 0x8 ;  /* 0x000000000008781c */ /* 0x000fe20003f8f070 */
[----:B------:R-:W-:Y:S02]  /*4c60*/  UPRMT UR4, UR13, 0x654, UR4 ;  /* 0x000006540d047896 */ /* 0x000fe40008000004 */
[----:B------:R-:W-:-:S04]  /*4c70*/  UISETP.NE.AND UP0, UPT, UR15, 0x8, UPT ;  /* 0x000000080f00788c */ /* 0x000fc8000bf05270 */
[----:B------:R-:W-:-:S03]  /*4c80*/  USEL UR15, UR15, URZ, UP0 ;  /* 0x000000ff0f0f7287 */ /* 0x000fc60008000000 */
[----:B------:R-:W-:Y:S01]  /*4c90*/  SYNCS.ARRIVE.TRANS64.RED.A1T0 RZ, [UR4], RZ ;  /* 0x000000ffffff79a7 */ /* 0x000fe20008100404 */
[----:B------:R-:W-:-:S06]  /*4ca0*/  USEL UR4, URZ, 0x1, UP0 ;  /* 0x00000001ff047887 */ /* 0x000fcc0008000000 */
[----:B------:R-:W-:Y:S01]  /*4cb0*/  LOP3.LUT R18, R18, UR4, RZ, 0x3c, !PT ;  /* 0x0000000412127c12 */ /* 0x000fe2000f8e3cff */
[----:B------:R-:W-:Y:S06]  /*4cc0*/  @P0 BRA `(.L_x_50) ;  /* 0xffffffec00680947 */ /* 0x000fec000383ffff */
[----:B------:R-:W-:Y:S01]  /*4cd0*/  UIADD3 UR12, UPT, UPT, UR12, 0x78, URZ ;  /* 0x000000780c0c7890 */ /* 0x000fe2000fffe0ff */
[----:B------:R-:W-:-:S03]  /*4ce0*/  SHF.L.U32 R3, R20, 0x1f, RZ ;  /* 0x0000001f14037819 */ /* 0x000fc600000006ff */
[----:B------:R-:W-:-:S09]  /*4cf0*/  ULEA UR4, UR14, UR12, 0x3 ;  /* 0x0000000c0e047291 */ /* 0x000fd2000f8e18ff */
[----:B------:R-:W1:Y:S02]  /*4d00*/  SYNCS.PHASECHK.TRANS64.TRYWAIT P0, [UR4], R3 ;  /* 0x00000003ff0075a7 */ /* 0x000e640008001104 */
[----:B-1----:R-:W-:Y:S05]  /*4d10*/  @!P0 BRA `(.L_x_51) ;  /* 0x000000d4003c8947 */ /* 0x002fea0003800000 */
.L_x_256:
[----:B------:R-:W-:-:S04]  /*4d20*/  UIADD3 UR5, UPT, UPT, UR14, 0x1, URZ ;  /* 0x000000010e057890 */ /* 0x000fc8000fffe0ff */
[----:B------:R-:W-:-:S04]  /*4d30*/  UISETP.NE.AND UP0, UPT, UR5, 0xf, UPT ;  /* 0x0000000f0500788c */ /* 0x000fc8000bf05270 */
[----:B------:R-:W-:Y:S02]  /*4d40*/  USEL UR6, URZ, 0x1, UP0 ;  /* 0x00000001ff067887 */ /* 0x000fe40008000000 */
[----:B------:R-:W-:-:S04]  /*4d50*/  USEL UR5, UR5, URZ, UP0 ;  /* 0x000000ff05057287 */ /* 0x000fc80008000000 */
[----:B------:R-:W-:Y:S01]  /*4d60*/  ULEA UR4, UR5, UR12, 0x3 ;  /* 0x0000000c05047291 */ /* 0x000fe2000f8e18ff */
[----:B------:R-:W-:-:S04]  /*4d70*/  LOP3.LUT R2, R20, UR6, RZ, 0x3c, !PT ;  /* 0x0000000614027c12 */ /* 0x000fc8000f8e3cff */
[----:B-1----:R-:W-:-:S04]  /*4d80*/  SHF.L.U32 R3, R2, 0x1f, RZ ;  /* 0x0000001f02037819 */ /* 0x002fc800000006ff */
[----:B------:R-:W1:Y:S02]  /*4d90*/  SYNCS.PHASECHK.TRANS64.TRYWAIT P0, [UR4], R3 ;  /* 0x00000003ff0075a7 */ /* 0x000e640008001104 */
[----:B-1----:R-:W-:Y:S05]  /*4da0*/  @!P0 BRA `(.L_x_52) ;  /* 0x000000d400308947 */ /* 0x002fea0003800000 */
.L_x_258:
        /* <DEDUP_REMOVED lines=9> */
.L_x_260:
        /* <DEDUP_REMOVED lines=9> */
.L_x_262:
        /* <DEDUP_REMOVED lines=9> */
.L_x_264:
        /* <DEDUP_REMOVED lines=9> */
.L_x_266:
        /* <DEDUP_REMOVED lines=9> */
.L_x_268:
        /* <DEDUP_REMOVED lines=9> */
.L_x_270:
        /* <DEDUP_REMOVED lines=9> */
.L_x_272:
        /* <DEDUP_REMOVED lines=9> */
.L_x_274:
        /* <DEDUP_REMOVED lines=9> */
.L_x_276:
        /* <DEDUP_REMOVED lines=9> */
.L_x_278:
        /* <DEDUP_REMOVED lines=9> */
.L_x_280:
        /* <DEDUP_REMOVED lines=9> */
.L_x_282:
[----:B------:R-:W-:-:S04]  /*5470*/  UIADD3 UR5, UPT, UPT, UR5, 0x1, URZ ;  /* 0x0000000105057890 */ /* 0x000fc8000fffe0ff */
[----:B------:R-:W-:-:S04]  /*5480*/  UISETP.NE.AND UP0, UPT, UR5, 0xf, UPT ;  /* 0x0000000f0500788c */ /* 0x000fc8000bf05270 */
[----:B------:R-:W-:Y:S02]  /*5490*/  USEL UR4, URZ, 0x1, UP0 ;  /* 0x00000001ff047887 */ /* 0x000fe40008000000 */
[----:B------:R-:W-:-:S04]  /*54a0*/  USEL UR5, UR5, URZ, UP0 ;  /* 0x000000ff05057287 */ /* 0x000fc80008000000 */
[----:B------:R-:W-:Y:S01]  /*54b0*/  LOP3.LUT R2, R2, UR4, RZ, 0x3c, !PT ;  /* 0x0000000402027c12 */ /* 0x000fe2000f8e3cff */
[----:B------:R-:W-:-:S12]  /*54c0*/  ULEA UR5, UR5, UR12, 0x3 ;  /* 0x0000000c05057291 */ /* 0x000fd8000f8e18ff */
.L_x_65:
[----:B-1----:R-:W-:Y:S02]  /*54d0*/  SHF.L.U32 R3, R2, 0x1f, RZ ;  /* 0x0000001f02037819 */ /* 0x002fe400000006ff */
[----:B------:R-:W-:-:S04]  /*54e0*/  MOV R0, UR5 ;  /* 0x0000000500007c02 */ /* 0x000fc80008000f00 */
[----:B------:R1:W2:Y:S03]  /*54f0*/  SYNCS.PHASECHK.TRANS64.TRYWAIT P0, [R0+URZ], R3 ;  /* 0x00000003000075a7 */ /* 0x0002a600080011ff */
[----:B--2---:R-:W-:Y:S05]  /*5500*/  @!P0 NANOSLEEP.SYNCS 0x989680 ;  /* 0x009896800000895d */ /* 0x004fea0003900000 */
[----:B------:R-:W2:Y:S02]  /*5510*/  @!P0 SYNCS.PHASECHK.TRANS64 P0, [R0+URZ], R3 ;  /* 0x00000003000085a7 */ /* 0x000ea400080010ff */
[----:B--2---:R-:W-:Y:S05]  /*5520*/  @P0 EXIT ;  /* 0x000000000000094d */ /* 0x004fea0003800000 */
[----:B------:R-:W-:Y:S05]  /*5530*/  BRA `(.L_x_65) ;  /* 0xfffffffc00e47947 */ /* 0x000fea000383ffff */
.L_x_26:
[----:B------:R-:W-:-:S04]  /*5540*/  UISETP.LT.U32.AND UP0, UPT, UR37, 0x9, UPT ;  /* 0x000000092500788c */ /* 0x000fc8000bf01070 */
[----:B------:R-:W-:-:S04]  /*5550*/  USEL UR4, UR37, 0x9, UP0 ;  /* 0x0000000925047887 */ /* 0x000fc80008000000 */
[----:B------:R-:W-:-:S12]  /*5560*/  USHF.L.U32 UR4, UR4, 0x2, URZ ;  /* 0x0000000204047899 */ /* 0x000fd800080006ff */
[----:B------:R-:W3:Y:S02]  /*5570*/  LDCU UR6, c[0x2][UR4] ;  /* 0x00800000040677ac */ /* 0x000ee40008000800 */
[----:B---3--:R-:W-:-:S10]  /*5580*/  USHF.R.S32.HI UR7, URZ, 0x1f, UR6 ;  /* 0x0000001fff077899 */ /* 0x008fd40008011406 */
.L_x_328:
[----:B--2---:R-:W-:Y:S05]  /*5590*/  BRXU UR6 -0x55a0                                                                                                                                                                                                                                                                                                                                                                                                                                                                                                                                                                                                                                                                                                                                                                                                                                                                                                                                                                                                                                                                                                                                                                                                                                                                                                                                                                                                                                                                           (*"BRANCH_TARGETS .L_x_329,.L_x_330,.L_x_337"*) ;  /* 0xffffffa806987958 */ /* 0x004fea000b83ffff */
.L_x_330:
[----:B------:R-:W-:-:S09]  /*55a0*/  UISETP.NE.AND UP0, UPT, UR37, 0x1, UPT ;  /* 0x000000012500788c */ /* 0x000fd2000bf05270 */
[----:B------:R-:W-:Y:S05]  /*55b0*/  BRA.U UP0, `(.L_x_66) ;  /* 0x0000003900487547 */ /* 0x000fea000b800000 */
[----:B------:R-:W-:-:S08]  /*55c0*/  NOP ;  /* 0x0000000000007918 */ /* 0x000fd00000000000 */
[----:B-1--45:R-:W1:-:S00]  /*55d0*/  USETMAXREG.DEALLOC.CTAPOOL 0x88 ;  /* 0x00000088000079c8 */ /* 0x032e4000080e0500 */
[----:B------:R-:W2:Y:S01]  /*55e0*/  LDCU.64 UR14, c[0x0][0xba0] ;  /* 0x00017400ff0e77ac */ /* 0x000ea20008000a00 */
[----:B-1----:R-:W-:Y:S01]  /*55f0*/  HFMA2 R0, -RZ, RZ, 0, 5.9604644775390625e-08 ;  /* 0x00000001ff007431 */ /* 0x002fe200000001ff */
[----:B------:R-:W-:Y:S01]  /*5600*/  PRMT R9, RZ, 0x7610, R9 ;  /* 0x00007610ff097816 */ /* 0x000fe20000000009 */
[----:B------:R-:W1:Y:S01]  /*5610*/  LDCU.64 UR12, c[0x0][0xbb8] ;  /* 0x00017700ff0c77ac */ /* 0x000e620008000a00 */
[----:B------:R-:W3:Y:S01]  /*5620*/  LDCU UR4, c[0x0][0xbdc] ;  /* 0x00017b80ff0477ac */ /* 0x000ee20008000800 */
[----:B------:R-:W4:Y:S01]  /*5630*/  LDCU UR19, c[0x0][0xb80] ;  /* 0x00017000ff1377ac */ /* 0x000f220008000800 */
[----:B------:R-:W-:Y:S01]  /*5640*/  UMOV UR5, 0xffffffff ;  /* 0xffffffff00057882 */ /* 0x000fe20000000000 */
[----:B------:R-:W-:Y:S01]  /*5650*/  UMOV UR20, URZ ;  /* 0x000000ff00147c82 */ /* 0x000fe20008000000 */
[----:B--2---:R-:W-:-:S04]  /*5660*/  UIADD3 UR18, UP0, UPT, UR14, -0x1, URZ ;  /* 0xffffffff0e127890 */ /* 0x004fc8000ff1e0ff */
[----:B------:R-:W-:Y:S02]  /*5670*/  UIADD3.X UR15, UPT, UPT, UR15, -0x1, URZ, UP0, !UPT ;  /* 0xffffffff0f0f7890 */ /* 0x000fe400087fe4ff */
[----:B-1----:R-:W-:Y:S02]  /*5680*/  UIADD3 UR14, UP0, UPT, UR12, -0x1, URZ ;  /* 0xffffffff0c0e7890 */ /* 0x002fe4000ff1e0ff */
[----:B---3--:R-:W-:Y:S02]  /*5690*/  USHF.L.U32 UR4, UR5, UR4, URZ ;  /* 0x0000000405047299 */ /* 0x008fe400080006ff */
[----:B------:R-:W-:Y:S02]  /*56a0*/  UIADD3.X UR13, UPT, UPT, UR13, -0x1, URZ, UP0, !UPT ;  /* 0xffffffff0d0d7890 */ /* 0x000fe400087fe4ff */
[----:B----4-:R-:W-:Y:S02]  /*56b0*/  UIADD3 UR19, UPT, UPT, UR19, -0x1, URZ ;  /* 0xffffffff13137890 */ /* 0x010fe4000fffe0ff */
[----:B------:R-:W-:-:S12]  /*56c0*/  ULOP3.LUT UR12, URZ, UR4, URZ, 0x33, !UPT ;  /* 0x00000004ff0c7292 */ /* 0x000fd8000f8e33ff */
.L_x_83:
[----:B-1----:R-:W1:Y:S01]  /*56d0*/  LDC.64 R2, c[0x0][0xbd0] ;  /* 0x0002f400ff027b82 */ /* 0x002e620000000a00 */
[----:B------:R-:W-:Y:S01]  /*56e0*/  UIADD3 UR24, UP0, UPT, UR24, UR30, URZ ;  /* 0x0000001e18187290 */ /* 0x000fe2000ff1e0ff */
[----:B------:R-:W-:Y:S01]  /*56f0*/  ISETP.NE.AND P1, PT, RZ, UR16, PT ;  /* 0x00000010ff007c0c */ /* 0x000fe2000bf25270 */
[----:B------:R-:W-:Y:S01]  /*5700*/  IMAD.MOV.U32 R18, RZ, RZ, -0x1 ;  /* 0xffffffffff127424 */ /* 0x000fe200078e00ff */
[----:B------:R-:W-:Y:S01]  /*5710*/  PLOP3.LUT P2, PT, PT, PT, PT, 0x80, 0x8 ;  /* 0x000000000008781c */ /* 0x000fe20003f4f070 */
[----:B------:R-:W-:Y:S01]  /*5720*/  UIADD3.X UR17, UPT, UPT, UR17, UR25, URZ, UP0, !UPT ;  /* 0x0000001911117290 */ /* 0x000fe200087fe4ff */
[----:B------:R-:W-:Y:S02]  /*5730*/  IMAD.MOV.U32 R10, RZ, RZ, -0x1 ;  /* 0xffffffffff0a7424 */ /* 0x000fe400078e00ff */
[----:B------:R-:W-:Y:S02]  /*5740*/  P2R R11, PR, RZ, 0x4 ;  /* 0x00000004ff0b7803 */ /* 0x000fe40000000000 */
[----:B-1----:R-:W-:Y:S01]  /*5750*/  ISETP.LE.U32.AND P0, PT, R2, UR24, PT ;  /* 0x0000001802007c0c */ /* 0x002fe2000bf03070 */
[----:B------:R-:W-:-:S05]  /*5760*/  IMAD.U32 R2, RZ, RZ, UR17 ;  /* 0x00000011ff027e24 */ /* 0x000fca000f8e00ff */
[----:B------:R-:W-:Y:S01]  /*5770*/  ISETP.GE.U32.AND.EX P0, PT, R2, R3, PT, P0 ;  /* 0x000000030200720c */ /* 0x000fe20003f06100 */
[----:B------:R-:W-:Y:S02]  /*5780*/  IMAD.MOV.U32 R3, RZ, RZ, RZ ;  /* 0x000000ffff037224 */ /* 0x000fe400078e00ff */
[----:B------:R-:W-:-:S10]  /*5790*/  IMAD.MOV.U32 R2, RZ, RZ, -0x1 ;  /* 0xffffffffff027424 */ /* 0x000fd400078e00ff */
[----:B----45:R-:W-:Y:S05]  /*57a0*/  @P0 BRA P1, `(.L_x_67) ;  /* 0x00000018000c0947 */ /* 0x030fea0000800000 */
[----:B------:R-:W-:Y:S01]  /*57b0*/  IADD3 R16, P1, PT, R14, UR41, RZ ;  /* 0x000000290e107c10 */ /* 0x000fe2000ff3e0ff */
[----:B------:R-:W-:-:S03]  /*57c0*/  IMAD.U32 R10, RZ, RZ, UR17 ;  /* 0x00000011ff0a7e24 */ /* 0x000fc6000f8e00ff */
[----:B------:R-:W-:Y:S02]  /*57d0*/  ISETP.LE.U32.AND P0, PT, R16, UR24, PT ;  /* 0x0000001810007c0c */ /* 0x000fe4000bf03070 */
[----:B------:R-:W-:-:S04]  /*57e0*/  IADD3.X R19, PT, PT, R15, UR40, RZ, P1, !PT ;  /* 0x000000280f137c10 */ /* 0x000fc80008ffe4ff */
[----:B------:R-:W-:-:S13]  /*57f0*/  ISETP.GE.U32.AND.EX P0, PT, R10, R19, PT, P0 ;  /* 0x000000130a00720c */ /* 0x000fda0003f06100 */
[----:B------:R-:W-:Y:S05]  /*5800*/  @!P0 BRA `(.L_x_68) ;  /* 0x0000001000f08947 */ /* 0x000fea0003800000 */
[----:B------:R-:W1:Y:S01]  /*5810*/  LDCU UR21, c[0x0][0xbe8] ;  /* 0x00017d00ff1577ac */ /* 0x000e620008000800 */
[----:B------:R-:W-:Y:S01]  /*5820*/  IMAD.IADD R23, R8, 0x1, R21 ;  /* 0x0000000108177824 */ /* 0x000fe200078e0215 */
[----:B------:R-:W-:Y:S01]  /*5830*/  MOV R14, R6 ;  /* 0x00000006000e7202 */ /* 0x000fe20000000f00 */
[----:B------:R-:W-:Y:S02]  /*5840*/  IMAD.MOV.U32 R16, RZ, RZ, R7 ;  /* 0x000000ffff107224 */ /* 0x000fe400078e0007 */
[----:B------:R-:W-:-:S05]  /*5850*/  VIADD R10, R23, 0x20 ;  /* 0x00000020170a7836 */ /* 0x000fca0000000000 */
[----:B-1----:R-:W-:-:S13]  /*5860*/  ISETP.GE.AND P0, PT, R10, UR21, PT ;  /* 0x000000150a007c0c */ /* 0x002fda000bf06270 */
[----:B------:R-:W1:Y:S01]  /*5870*/  @!P0 LDC.64 R20, c[0x0][0xbf0] ;  /* 0x0002fc00ff148b82 */ /* 0x000e620000000a00 */
[----:B------:R-:W-:Y:S01]  /*5880*/  BSSY.RECONVERGENT B0, `(.L_x_69) ;  /* 0x0000062000007945 */ /* 0x000fe20003800200 */
[----:B------:R-:W-:Y:S01]  /*5890*/  HFMA2 R15, -RZ, RZ, 0, 0 ;  /* 0x00000000ff0f7431 */ /* 0x000fe200000001ff */
[----:B------:R-:W-:Y:S01]  /*58a0*/  MOV R18, 0x7fffffff ;  /* 0x7fffffff00127802 */ /* 0x000fe20000000f00 */
[----:B-1----:R-:W-:-:S05]  /*58b0*/  @!P0 IMAD.WIDE R20, R23, 0xc, R20 ;  /* 0x0000000c17148825 */ /* 0x002fca00078e0214 */
[----:B------:R1:W5:Y:S04]  /*58c0*/  @!P0 LDG.E R6, desc[UR50][R20.64+0x180] ;  /* 0x0001803214068981 */ /* 0x000368000c1e1900 */
[----:B------:R1:W5:Y:S01]  /*58d0*/  @!P0 LDG.E R7, desc[UR50][R20.64+0x184] ;  /* 0x0001843214078981 */ /* 0x000362000c1e1900 */
[----:B------:R-:W-:-:S13]  /*58e0*/  ISETP.GE.AND P0, PT, R23, UR21, PT ;  /* 0x0000001517007c0c */ /* 0x000fda000bf06270 */
[----:B------:R-:W-:Y:S05]  /*58f0*/  @P0 BRA `(.L_x_70) ;  /* 0x0000000400680947 */ /* 0x000fea0003800000 */
[----:B------:R-:W-:Y:S01]  /*5900*/  IABS R13, R5 ;  /* 0x00000005000d7213 */ /* 0x000fe20000000000 */
[----:B------:R-:W2:Y:S01]  /*5910*/  LDCU.128 UR4, c[0x0][0xbc0] ;  /* 0x00017800ff0477ac */ /* 0x000ea20008000c00 */
[----:B------:R-:W-:Y:S02]  /*5920*/  IABS R12, R4 ;  /* 0x00000004000c7213 */ /* 0x000fe40000000000 */
[----:B------:R-:W3:Y:S01]  /*5930*/  I2F.RP R24, R13 ;  /* 0x0000000d00187306 */ /* 0x000ee20000209400 */
[----:B------:R-:W4:Y:S01]  /*5940*/  LDCU.64 UR8, c[0x0][0xbb0] ;  /* 0x00017600ff0877ac */ /* 0x000f220008000a00 */
[----:B-1----:R-:W-:Y:S02]  /*5950*/  IADD3 R20, P2, PT, R16, UR14, RZ ;  /* 0x0000000e10147c10 */ /* 0x002fe4000ff5e0ff */
[----:B------:R-:W-:Y:S01]  /*5960*/  IADD3 R15, P0, PT, R14, UR18, RZ ;  /* 0x000000120e0f7c10 */ /* 0x000fe2000ff1e0ff */
[----:B------:R-:W1:Y:S01]  /*5970*/  LDCU.64 UR10, c[0x0][0xba8] ;  /* 0x00017500ff0a77ac */ /* 0x000e620008000a00 */
[----:B------:R-:W-:-:S02]  /*5980*/  LEA.HI.X.SX32 R19, R16, UR13, 0x1, P2 ;  /* 0x0000000d10137c11 */ /* 0x000fc400090f0eff */
[----:B------:R-:W1:Y:S01]  /*5990*/  I2F.RP R10, R12 ;  /* 0x0000000c000a7306 */ /* 0x000e620000209400 */
[----:B------:R-:W-:Y:S02]  /*59a0*/  LEA.HI.X.SX32 R14, R14, UR15, 0x1, P0 ;  /* 0x0000000f0e0e7c11 */ /* 0x000fe400080f0eff */
[----:B--2---:R-:W-:-:S05]  /*59b0*/  IADD3 R22, P1, PT, R20, UR7, RZ ;  /* 0x0000000714167c10 */ /* 0x004fca000ff3e0ff */
[----:B---3--:R-:W2:Y:S01]  /*59c0*/  MUFU.RCP R24, R24 ;  /* 0x0000001800187308 */ /* 0x008ea20000001000 */
[----:B----4-:R-:W-:Y:S01]  /*59d0*/  IADD3 R18, P0, PT, R15, UR9, RZ ;  /* 0x000000090f127c10 */ /* 0x010fe2000ff1e0ff */
[----:B------:R-:W-:Y:S02]  /*59e0*/  IMAD.X R21, RZ, RZ, R19, P1 ;  /* 0x000000ffff157224 */ /* 0x000fe400008e0613 */
[----:B------:R-:W-:-:S04]  /*59f0*/  IMAD.WIDE.U32 R36, R22, UR4, RZ ;  /* 0x0000000416247c25 */ /* 0x000fc8000f8e00ff */
[----:B-1----:R-:W1:Y:S01]  /*5a00*/  MUFU.RCP R10, R10 ;  /* 0x0000000a000a7308 */ /* 0x002e620000001000 */
[----:B------:R-:W-:Y:S02]  /*5a10*/  IMAD.X R16, RZ, RZ, R14, P0 ;  /* 0x000000ffff107224 */ /* 0x000fe400000e060e */
[----:B------:R-:W-:-:S04]  /*5a20*/  IMAD.WIDE.U32 R26, R21, UR4, RZ ;  /* 0x00000004151a7c25 */ /* 0x000fc8000f8e00ff */
[----:B------:R-:W-:-:S04]  /*5a30*/  IMAD.WIDE.U32 R28, R16, UR10, RZ ;  /* 0x0000000a101c7c25 */ /* 0x000fc8000f8e00ff */
[----:B--2---:R-:W-:Y:S02]  /*5a40*/  VIADD R24, R24, 0xffffffe ;  /* 0x0ffffffe18187836 */ /* 0x004fe40000000000 */
[----:B------:R-:W-:Y:S02]  /*5a50*/  IMAD.WIDE.U32 R26, P0, R22, UR5, R26 ;  /* 0x00000005161a7c25 */ /* 0x000fe4000f80001a */
[----:B------:R-:W2:Y:S02]  /*5a60*/  F2I.FTZ.U32.TRUNC.NTZ R25, R24 ;  /* 0x0000001800197305 */ /* 0x000ea4000021f000 */
[----:B------:R-:W-:Y:S01]  /*5a70*/  IMAD.WIDE.U32 R28, P1, R18, UR11, R28 ;  /* 0x0000000b121c7c25 */ /* 0x000fe2000f82001c */
[----:B------:R-:W-:-:S03]  /*5a80*/  IADD3 RZ, P2, PT, R37, R26, RZ ;  /* 0x0000001a25ff7210 */ /* 0x000fc60007f5e0ff */
[----:B------:R-:W-:-:S04]  /*5a90*/  IMAD.WIDE.U32 R34, R18, UR10, RZ ;  /* 0x0000000a12227c25 */ /* 0x000fc8000f8e00ff */
[----:B-1----:R-:W-:Y:S02]  /*5aa0*/  VIADD R10, R10, 0xffffffe ;  /* 0x0ffffffe0a0a7836 */ /* 0x002fe40000000000 */
[----:B------:R-:W-:Y:S01]  /*5ab0*/  IMAD.X R33, RZ, RZ, RZ, P1 ;  /* 0x000000ffff217224 */ /* 0x000fe200008e06ff */
[----:B------:R-:W-:Y:S01]  /*5ac0*/  IADD3 RZ, P1, PT, R35, R28, RZ ;  /* 0x0000001c23ff7210 */ /* 0x000fe20007f3e0ff */
[----:B------:R-:W-:Y:S02]  /*5ad0*/  IMAD.MOV.U32 R30, RZ, RZ, R27 ;  /* 0x000000ffff1e7224 */ /* 0x000fe400078e001b */
[----:B------:R-:W1:Y:S01]  /*5ae0*/  F2I.FTZ.U32.TRUNC.NTZ R27, R10 ;  /* 0x0000000a001b7305 */ /* 0x000e62000021f000 */
[----:B------:R-:W-:Y:S02]  /*5af0*/  IMAD.MOV.U32 R32, RZ, RZ, R29 ;  /* 0x000000ffff207224 */ /* 0x000fe400078e001d */
[----:B------:R-:W-:Y:S01]  /*5b00*/  IMAD.X R31, RZ, RZ, RZ, P0 ;  /* 0x000000ffff1f7224 */ /* 0x000fe200000e06ff */
[----:B------:R-:W-:Y:S01]  /*5b10*/  ISETP.NE.U32.AND P0, PT, RZ, UR10, PT ;  /* 0x0000000aff007c0c */ /* 0x000fe2000bf05070 */
[----:B------:R-:W-:Y:S01]  /*5b20*/  IMAD.WIDE.U32.X R32, R16, UR11, R32, P1 ;  /* 0x0000000b10207c25 */ /* 0x000fe200088e0420 */
[----:B------:R-:W-:-:S02]  /*5b30*/  ISETP.NE.U32.AND P1, PT, RZ, UR4, PT ;  /* 0x00000004ff007c0c */ /* 0x000fc4000bf25070 */
[----:B------:R-:W-:Y:S01]  /*5b40*/  ISETP.NE.AND.EX P0, PT, RZ, UR11, PT, P0 ;  /* 0x0000000bff007c0c */ /* 0x000fe2000bf05300 */
[----:B--2---:R-:W-:Y:S01]  /*5b50*/  IMAD.MOV R18, RZ, RZ, -R25 ;  /* 0x000000ffff127224 */ /* 0x004fe200078e0a19 */
[----:B------:R-:W-:Y:S01]  /*5b60*/  ISETP.NE.AND.EX P1, PT, RZ, UR5, PT, P1 ;  /* 0x00000005ff007c0c */ /* 0x000fe2000bf25310 */
[----:B------:R-:W-:Y:S01]  /*5b70*/  IMAD.WIDE.U32.X R30, R21, UR5, R30, P2 ;  /* 0x00000005151e7c25 */ /* 0x000fe200090e041e */
[----:B------:R-:W-:Y:S02]  /*5b80*/  SEL R15, R15, R32, !P0 ;  /* 0x000000200f0f7207 */ /* 0x000fe40004000000 */
[----:B------:R-:W-:Y:S01]  /*5b90*/  SEL R14, R14, R33, !P0 ;  /* 0x000000210e0e7207 */ /* 0x000fe20004000000 */
[----:B------:R-:W-:Y:S01]  /*5ba0*/  IMAD R21, R18, R13, RZ ;  /* 0x0000000d12157224 */ /* 0x000fe200078e02ff */
[----:B------:R-:W-:Y:S01]  /*5bb0*/  SEL R20, R20, R30, !P1 ;  /* 0x0000001e14147207 */ /* 0x000fe20004800000 */
[----:B------:R-:W-:Y:S01]  /*5bc0*/  IMAD.MOV.U32 R24, RZ, RZ, RZ ;  /* 0x000000ffff187224 */ /* 0x000fe200078e00ff */
[----:B------:R-:W-:Y:S01]  /*5bd0*/  SEL R19, R19, R31, !P1 ;  /* 0x0000001f13137207 */ /* 0x000fe20004800000 */
[----:B-1----:R-:W-:Y:S01]  /*5be0*/  IMAD.MOV R10, RZ, RZ, -R27 ;  /* 0x000000ffff0a7224 */ /* 0x002fe200078e0a1b */
[----:B------:R-:W-:Y:S01]  /*5bf0*/  SHF.R.U64 R14, R15, UR8, R14 ;  /* 0x000000080f0e7c19 */ /* 0x000fe2000800120e */
[----:B------:R-:W-:Y:S01]  /*5c00*/  IMAD.HI.U32 R21, R25, R21, R24 ;  /* 0x0000001519157227 */ /* 0x000fe200078e0018 */
[----:B------:R-:W-:-:S02]  /*5c10*/  SHF.R.U64 R25, R20, UR6, R19 ;  /* 0x0000000614197c19 */ /* 0x000fc40008001213 */
[----:B------:R-:W-:Y:S01]  /*5c20*/  IADD3 R20, PT, PT, R5, -0x1, R14 ;  /* 0xffffffff05147810 */ /* 0x000fe20007ffe00e */
[----:B------:R-:W-:Y:S01]  /*5c30*/  IMAD.MOV.U32 R19, RZ, RZ, R10 ;  /* 0x000000ffff137224 */ /* 0x000fe200078e000a */
[----:B------:R-:W-:Y:S01]  /*5c40*/  IABS R15, R5 ;  /* 0x00000005000f7213 */ /* 0x000fe20000000000 */
[----:B------:R-:W-:Y:S01]  /*5c50*/  IMAD.MOV.U32 R26, RZ, RZ, RZ ;  /* 0x000000ffff1a7224 */ /* 0x000fe200078e00ff */
[----:B------:R-:W-:Y:S01]  /*5c60*/  IADD3 R18, PT, PT, R4, -0x1, R25 ;  /* 0xffffffff04127810 */ /* 0x000fe20007ffe019 */
[----:B------:R-:W-:Y:S01]  /*5c70*/  IMAD R19, R19, R12, RZ ;  /* 0x0000000c13137224 */ /* 0x000fe200078e02ff */
[----:B------:R-:W-:Y:S01]  /*5c80*/  IABS R16, R20 ;  /* 0x0000001400107213 */ /* 0x000fe20000000000 */
[----:B------:R-:W-:Y:S01]  /*5c90*/  IMAD.MOV R15, RZ, RZ, -R15 ;  /* 0x000000ffff0f7224 */ /* 0x000fe200078e0a0f */
[----:B------:R-:W-:Y:S01]  /*5ca0*/  IABS R10, R4 ;  /* 0x00000004000a7213 */ /* 0x000fe20000000000 */
[----:B------:R-:W-:Y:S01]  /*5cb0*/  IMAD.HI.U32 R19, R27, R19, R26 ;  /* 0x000000131b137227 */ /* 0x000fe200078e001a */
[----:B------:R-:W-:-:S02]  /*5cc0*/  IABS R14, R18 ;  /* 0x00000012000e7213 */ /* 0x000fc40000000000 */
[----:B------:R-:W-:Y:S01]  /*5cd0*/  ISETP.GE.AND P4, PT, R20, RZ, PT ;  /* 0x000000ff1400720c */ /* 0x000fe20003f86270 */
[----:B------:R-:W-:Y:S01]  /*5ce0*/  IMAD.HI.U32 R21, R21, R16, RZ ;  /* 0x0000001015157227 */ /* 0x000fe200078e00ff */
[----:B------:R-:W-:-:S03]  /*5cf0*/  ISETP.GE.AND P2, PT, R18, RZ, PT ;  /* 0x000000ff1200720c */ /* 0x000fc60003f46270 */
[----:B------:R-:W-:Y:S02]  /*5d00*/  IMAD.MOV R10, RZ, RZ, -R10 ;  /* 0x000000ffff0a7224 */ /* 0x000fe400078e0a0a */
[----:B------:R-:W-:-:S04]  /*5d10*/  IMAD.HI.U32 R19, R19, R14, RZ ;  /* 0x0000000e13137227 */ /* 0x000fc800078e00ff */
[----:B------:R-:W-:Y:S02]  /*5d20*/  IMAD R16, R21, R15, R16 ;  /* 0x0000000f15107224 */ /* 0x000fe400078e0210 */
[----:B------:R-:W-:Y:S02]  /*5d30*/  IMAD R19, R19, R10, R14 ;  /* 0x0000000a13137224 */ /* 0x000fe400078e020e */
[----:B------:R-:W1:Y:S01]  /*5d40*/  LDC R10, c[0x0][0xbe0] ;  /* 0x0002f800ff0a7b82 */ /* 0x000e620000000800 */
[----:B------:R-:W-:Y:S02]  /*5d50*/  ISETP.GT.U32.AND P1, PT, R13, R16, PT ;  /* 0x000000100d00720c */ /* 0x000fe40003f24070 */
[----:B------:R-:W-:-:S11]  /*5d60*/  ISETP.GT.U32.AND P0, PT, R12, R19, PT ;  /* 0x000000130c00720c */ /* 0x000fd60003f04070 */
[----:B------:R-:W-:Y:S01]  /*5d70*/  @!P1 IMAD.IADD R16, R16, 0x1, -R13 ;  /* 0x0000000110109824 */ /* 0x000fe200078e0a0d */
[----:B------:R-:W-:Y:S01]  /*5d80*/  ISETP.NE.AND P1, PT, RZ, UR27, PT ;  /* 0x0000001bff007c0c */ /* 0x000fe2000bf25270 */
[----:B------:R-:W-:-:S03]  /*5d90*/  @!P0 IMAD.IADD R19, R19, 0x1, -R12 ;  /* 0x0000000113138824 */ /* 0x000fc600078e0a0c */
[----:B------:R-:W-:Y:S02]  /*5da0*/  ISETP.GT.U32.AND P0, PT, R13, R16, PT ;  /* 0x000000100d00720c */ /* 0x000fe40003f04070 */
[----:B------:R-:W-:-:S11]  /*5db0*/  ISETP.GT.U32.AND P3, PT, R12, R19, PT ;  /* 0x000000130c00720c */ /* 0x000fd60003f64070 */
[----:B------:R-:W-:Y:S01]  /*5dc0*/  @!P0 IMAD.IADD R16, R16, 0x1, -R13 ;  /* 0x0000000110108824 */ /* 0x000fe200078e0a0d */
[----:B------:R-:W-:Y:S01]  /*5dd0*/  ISETP.NE.AND P0, PT, RZ, UR26, PT ;  /* 0x0000001aff007c0c */ /* 0x000fe2000bf05270 */
[----:B------:R-:W-:Y:S02]  /*5de0*/  @!P3 IMAD.IADD R19, R19, 0x1, -R12 ;  /* 0x000000011313b824 */ /* 0x000fe400078e0a0c */
[----:B------:R-:W-:Y:S01]  /*5df0*/  @!P4 IMAD.MOV R16, RZ, RZ, -R16 ;  /* 0x000000ffff10c224 */ /* 0x000fe200078e0a10 */
[----:B------:R-:W-:Y:S01]  /*5e00*/  @!P1 LOP3.LUT R16, RZ, UR27, RZ, 0x33, !PT ;  /* 0x0000001bff109c12 */ /* 0x000fe2000f8e33ff */
[----:B------:R-:W-:-:S04]  /*5e10*/  @!P2 IMAD.MOV R19, RZ, RZ, -R19 ;  /* 0x000000ffff13a224 */ /* 0x000fc800078e0a13 */
[----:B------:R-:W-:-:S04]  /*5e20*/  IMAD.IADD R16, R20, 0x1, -R16 ;  /* 0x0000000114107824 */ /* 0x000fc800078e0a10 */
[----:B------:R-:W-:Y:S02]  /*5e30*/  @!P0 LOP3.LUT R19, RZ, UR26, RZ, 0x33, !PT ;  /* 0x0000001aff138c12 */ /* 0x000fe4000f8e33ff */
[----:B-1----:R-:W-:-:S03]  /*5e40*/  ISETP.NE.AND P0, PT, R10, 0x1, PT ;  /* 0x000000010a00780c */ /* 0x002fc60003f05270 */
[----:B------:R-:W-:-:S04]  /*5e50*/  IMAD.IADD R19, R18, 0x1, -R19 ;  /* 0x0000000112137824 */ /* 0x000fc800078e0a13 */
[----:B------:R-:W-:Y:S01]  /*5e60*/  IMAD R18, R16, R19, RZ ;  /* 0x0000001310127224 */ /* 0x000fe200078e02ff */
[----:B------:R-:W-:-:S04]  /*5e70*/  SEL R12, R19, R16, !P0 ;  /* 0x00000010130c7207 */ /* 0x000fc80004000000 */
[----:B------:R-:W-:Y:S02]  /*5e80*/  SHF.R.S32.HI R15, RZ, 0x1f, R18 ;  /* 0x0000001fff0f7819 */ /* 0x000fe40000011412 */
[----:B------:R-:W-:Y:S02]  /*5e90*/  SHF.R.S32.HI R13, RZ, 0x1f, R12 ;  /* 0x0000001fff0d7819 */ /* 0x000fe4000001140c */
.L_x_70:
[----:B------:R-:W-:Y:S05]  /*5ea0*/  BSYNC.RECONVERGENT B0 ;  /* 0x0000000000007941 */ /* 0x000fea0003800200 */
.L_x_69:
        /* <DEDUP_REMOVED lines=12> */
[----:B------:R-:W1:Y:S01]  /*5f70*/  SHFL.UP PT, R16, R10, 0x2, RZ ;  /* 0x044000000a107989 */ /* 0x000e6200000e00ff */
        /* <DEDUP_REMOVED lines=8> */
[----:B--2---:R-:W-:-:S05]  /*6000*/  SEL R21, R21, RZ, P1 ;  /* 0x000000ff15157207 */ /* 0x004fca0000800000 */
[----:B------:R-:W-:Y:S02]  /*6010*/  IMAD.X R10, R21, 0x1, R16, P0 ;  /* 0x00000001150a7824 */ /* 0x000fe400000e0610 */
[----:B------:R-:W1:Y:S04]  /*6020*/  SHFL.UP PT, R21, R20, 0x8, RZ ;  /* 0x0500000014157989 */ /* 0x000e6800000e00ff */
        /* <DEDUP_REMOVED lines=10> */
[----:B------:R-:W-:Y:S01]  /*60d0*/  IMAD.X R16, R21, 0x1, R24, P0 ;  /* 0x0000000115107824 */ /* 0x000fe200000e0618 */
[----:B------:R-:W-:Y:S01]  /*60e0*/  IADD3 R10, P0, PT, R19, UR41, RZ ;  /* 0x00000029130a7c10 */ /* 0x000fe2000ff1e0ff */
[----:B------:R-:W-:-:S03]  /*60f0*/  IMAD.U32 R21, RZ, RZ, UR17 ;  /* 0x00000011ff157e24 */ /* 0x000fc6000f8e00ff */
[----:B------:R-:W-:Y:S02]  /*6100*/  IADD3.X R14, PT, PT, R16, UR40, RZ, P0, !PT ;  /* 0x00000028100e7c10 */ /* 0x000fe400087fe4ff */
[----:B------:R-:W-:-:S04]  /*6110*/  ISETP.LE.U32.AND P0, PT, R10, UR24, PT ;  /* 0x000000180a007c0c */ /* 0x000fc8000bf03070 */
[----:B------:R-:W-:-:S13]  /*6120*/  ISETP.GE.U32.AND.EX P0, PT, R21, R14, PT, P0 ;  /* 0x0000000e1500720c */ /* 0x000fda0003f06100 */
[----:B------:R-:W-:-:S04]  /*6130*/  VOTE.ANY R20, PT, !P0 ;  /* 0x0000000000147806 */ /* 0x000fc800040e0100 */
[----:B------:R-:W-:-:S13]  /*6140*/  ISETP.NE.AND P0, PT, R20, RZ, PT ;  /* 0x000000ff1400720c */ /* 0x000fda0003f05270 */
[----:B------:R-:W-:Y:S05]  /*6150*/  @P0 BRA `(.L_x_71) ;  /* 0x00000008004c0947 */ /* 0x000fea0003800000 */
[----:B------:R-:W1:Y:S01]  /*6160*/  LDC R15, c[0x0][0xbe0] ;  /* 0x0002f800ff0f7b82 */ /* 0x000e620000000800 */
[----:B------:R-:W2:Y:S01]  /*6170*/  LDCU UR21, c[0x0][0xbe8] ;  /* 0x00017d00ff1577ac */ /* 0x000ea20008000800 */
[----:B------:R-:W3:Y:S01]  /*6180*/  LDCU.64 UR10, c[0x0][0xba8] ;  /* 0x00017500ff0a77ac */ /* 0x000ee20008000a00 */
[----:B------:R-:W4:Y:S01]  /*6190*/  LDCU.64 UR8, c[0x0][0xbb0] ;  /* 0x00017600ff0877ac */ /* 0x000f220008000a00 */
[----:B------:R-:W1:Y:S02]  /*61a0*/  LDCU.128 UR4, c[0x0][0xbc0] ;  /* 0x00017800ff0477ac */ /* 0x000e640008000c00 */
[----:B-1234-:R-:W-:-:S13]  /*61b0*/  ISETP.NE.AND P6, PT, R15, 0x1, PT ;  /* 0x000000010f00780c */ /* 0x01efda0003fc5270 */
.L_x_74:
[C---:B------:R-:W-:Y:S01]  /*61c0*/  VIADD R15, R23.reuse, 0x40 ;  /* 0x00000040170f7836 */ /* 0x040fe20000000000 */
[----:B-----5:R-:W-:Y:S01]  /*61d0*/  MOV R19, R6 ;  /* 0x0000000600137202 */ /* 0x020fe20000000f00 */
[----:B------:R-:W-:Y:S02]  /*61e0*/  VIADD R23, R23, 0x20 ;  /* 0x0000002017177836 */ /* 0x000fe40000000000 */
[----:B------:R-:W-:Y:S01]  /*61f0*/  IMAD.MOV.U32 R16, RZ, RZ, R7 ;  /* 0x000000ffff107224 */ /* 0x000fe200078e0007 */
[----:B------:R-:W-:-:S13]  /*6200*/  ISETP.GE.AND P0, PT, R15, UR21, PT ;  /* 0x000000150f007c0c */ /* 0x000fda000bf06270 */
[----:B------:R-:W1:Y:S01]  /*6210*/  @!P0 LDC.64 R20, c[0x0][0xbf0] ;  /* 0x0002fc00ff148b82 */ /* 0x000e620000000a00 */
[----:B------:R-:W2:Y:S01]  /*6220*/  SHFL.IDX PT, R14, R14, 0x1f, 0x1f ;  /* 0x03e01f000e0e7f89 */ /* 0x000ea200000e0000 */
[----:B------:R-:W-:Y:S01]  /*6230*/  BSSY.RECONVERGENT B0, `(.L_x_72) ;  /* 0x000005d000007945 */ /* 0x000fe20003800200 */
[----:B------:R-:W-:Y:S02]  /*6240*/  HFMA2 R15, -RZ, RZ, 0, 0 ;  /* 0x00000000ff0f7431 */ /* 0x000fe400000001ff */
[----:B------:R-:W3:Y:S01]  /*6250*/  SHFL.IDX PT, R10, R10, 0x1f, 0x1f ;  /* 0x03e01f000a0a7f89 */ /* 0x000ee200000e0000 */
[----:B-1----:R-:W-:-:S05]  /*6260*/  @!P0 IMAD.WIDE R20, R23, 0xc, R20 ;  /* 0x0000000c17148825 */ /* 0x002fca00078e0214 */
[----:B------:R1:W5:Y:S04]  /*6270*/  @!P0 LDG.E R6, desc[UR50][R20.64+0x180] ;  /* 0x0001803214068981 */ /* 0x000368000c1e1900 */
[----:B------:R1:W5:Y:S01]  /*6280*/  @!P0 LDG.E R7, desc[UR50][R20.64+0x184] ;  /* 0x0001843214078981 */ /* 0x000362000c1e1900 */
[----:B------:R-:W-:Y:S02]  /*6290*/  ISETP.GE.AND P0, PT, R23, UR21, PT ;  /* 0x0000001517007c0c */ /* 0x000fe4000bf06270 */
[----:B------:R-:W-:-:S11]  /*62a0*/  MOV R18, 0x7fffffff ;  /* 0x7fffffff00127802 */ /* 0x000fd60000000f00 */
[----:B--23--:R-:W-:Y:S05]  /*62b0*/  @P0 BRA `(.L_x_73) ;  /* 0x0000000400500947 */ /* 0x00cfea0003800000 */
[----:B------:R-:W-:-:S04]  /*62c0*/  IADD3 R13, P0, PT, R19, UR18, RZ ;  /* 0x00000012130d7c10 */ /* 0x000fc8000ff1e0ff */
[----:B------:R-:W-:Y:S02]  /*62d0*/  LEA.HI.X.SX32 R12, R19, UR15, 0x1, P0 ;  /* 0x0000000f130c7c11 */ /* 0x000fe400080f0eff */
[----:B------:R-:W-:-:S04]  /*62e0*/  IADD3 R19, P0, PT, R16, UR14, RZ ;  /* 0x0000000e10137c10 */ /* 0x000fc8000ff1e0ff */
[----:B------:R-:W-:Y:S02]  /*62f0*/  LEA.HI.X.SX32 R18, R16, UR13, 0x1, P0 ;  /* 0x0000000d10127c11 */ /* 0x000fe400080f0eff */
[----:B------:R-:W-:-:S05]  /*6300*/  IADD3 R16, P0, PT, R13, UR9, RZ ;  /* 0x000000090d107c10 */ /* 0x000fca000ff1e0ff */
[----:B------:R-:W-:Y:S01]  /*6310*/  IMAD.X R15, RZ, RZ, R12, P0 ;  /* 0x000000ffff0f7224 */ /* 0x000fe200000e060c */
[----:B-1----:R-:W-:Y:S01]  /*6320*/  IADD3 R21, P0, PT, R19, UR7, RZ ;  /* 0x0000000713157c10 */ /* 0x002fe2000ff1e0ff */
        /* <DEDUP_REMOVED lines=10> */
[----:B------:R-:W-:-:S04]  /*63d0*/  IMAD.WIDE.U32 R30, R21, UR4, RZ ;  /* 0x00000004151e7c25 */ /* 0x000fc8000f8e00ff */
[----:B------:R-:W-:Y:S01]  /*63e0*/  IMAD.WIDE.U32.X R28, R15, UR11, R28, P0 ;  /* 0x0000000b0f1c7c25 */ /* 0x000fe200080e041c */
[----:B------:R-:W-:-:S03]  /*63f0*/  IADD3 RZ, P0, PT, R31, R26, RZ ;  /* 0x0000001a1fff7210 */ /* 0x000fc60007f1e0ff */
[----:B------:R-:W-:-:S04]  /*6400*/  IMAD.MOV.U32 R24, RZ, RZ, R27 ;  /* 0x000000ffff187224 */ /* 0x000fc800078e001b */
        /* <DEDUP_REMOVED lines=19> */
[----:B-1----:R-:W-:Y:S01]  /*6540*/  VIADD R24, R24, 0xffffffe ;  /* 0x0ffffffe18187836 */ /* 0x002fe20000000000 */
[----:B------:R-:W-:-:S05]  /*6550*/  IABS R16, R4 ;  /* 0x0000000400107213 */ /* 0x000fca0000000000 */
[----:B------:R-:W1:Y:S08]  /*6560*/  F2I.FTZ.U32.TRUNC.NTZ R25, R24 ;  /* 0x0000001800197305 */ /* 0x000e70000021f000 */
[----:B------:R-:W2:Y:S01]  /*6570*/  I2F.RP R26, R16 ;  /* 0x00000010001a7306 */ /* 0x000ea20000209400 */
[----:B-1----:R-:W-:Y:S02]  /*6580*/  IMAD.MOV R15, RZ, RZ, -R25 ;  /* 0x000000ffff0f7224 */ /* 0x002fe400078e0a19 */
[----:B------:R-:W-:-:S02]  /*6590*/  IMAD.MOV.U32 R24, RZ, RZ, RZ ;  /* 0x000000ffff187224 */ /* 0x000fc400078e00ff */
[----:B------:R-:W-:-:S04]  /*65a0*/  IMAD R15, R15, R18, RZ ;  /* 0x000000120f0f7224 */ /* 0x000fc800078e02ff */
[----:B------:R-:W-:Y:S02]  /*65b0*/  IMAD.HI.U32 R15, R25, R15, R24 ;  /* 0x0000000f190f7227 */ /* 0x000fe400078e0018 */
[----:B--2---:R-:W1:Y:S04]  /*65c0*/  MUFU.RCP R24, R26 ;  /* 0x0000001a00187308 */ /* 0x004e680000001000 */
[----:B------:R-:W-:-:S04]  /*65d0*/  IMAD.HI.U32 R15, R15, R13, RZ ;  /* 0x0000000d0f0f7227 */ /* 0x000fc800078e00ff */
[----:B------:R-:W-:Y:S01]  /*65e0*/  IMAD R21, R15, R12, R13 ;  /* 0x0000000c0f157224 */ /* 0x000fe200078e020d */
[----:B------:R-:W-:-:S04]  /*65f0*/  IABS R13, R19 ;  /* 0x00000013000d7213 */ /* 0x000fc80000000000 */
[----:B------:R-:W-:Y:S01]  /*6600*/  ISETP.GT.U32.AND P0, PT, R18, R21, PT ;  /* 0x000000151200720c */ /* 0x000fe20003f04070 */
[----:B-1----:R-:W-:-:S04]  /*6610*/  VIADD R24, R24, 0xffffffe ;  /* 0x0ffffffe18187836 */ /* 0x002fc80000000000 */
[----:B------:R-:W1:Y:S08]  /*6620*/  F2I.FTZ.U32.TRUNC.NTZ R25, R24 ;  /* 0x0000001800197305 */ /* 0x000e70000021f000 */
[----:B------:R-:W-:Y:S02]  /*6630*/  @!P0 IMAD.IADD R21, R21, 0x1, -R18 ;  /* 0x0000000115158824 */ /* 0x000fe400078e0a12 */
[----:B-1----:R-:W-:-:S02]  /*6640*/  IMAD.MOV R12, RZ, RZ, -R25 ;  /* 0x000000ffff0c7224 */ /* 0x002fc400078e0a19 */
        /* <DEDUP_REMOVED lines=21> */
[----:B------:R-:W-:-:S05]  /*67a0*/  @!P0 LOP3.LUT R13, RZ, UR26, RZ, 0x33, !PT ;  /* 0x0000001aff0d8c12 */ /* 0x000fca000f8e33ff */
[----:B------:R-:W-:-:S05]  /*67b0*/  IMAD.IADD R13, R19, 0x1, -R13 ;  /* 0x00000001130d7824 */ /* 0x000fca00078e0a0d */
[CC--:B------:R-:W-:Y:S01]  /*67c0*/  SEL R12, R13.reuse, R18.reuse, !P6 ;  /* 0x000000120d0c7207 */ /* 0x0c0fe20007000000 */
[----:B------:R-:W-:-:S03]  /*67d0*/  IMAD R18, R13, R18, RZ ;  /* 0x000000120d127224 */ /* 0x000fc600078e02ff */
[----:B------:R-:W-:Y:S02]  /*67e0*/  SHF.R.S32.HI R13, RZ, 0x1f, R12 ;  /* 0x0000001fff0d7819 */ /* 0x000fe4000001140c */
[----:B------:R-:W-:Y:S02]  /*67f0*/  SHF.R.S32.HI R15, RZ, 0x1f, R18 ;  /* 0x0000001fff0f7819 */ /* 0x000fe40000011412 */
.L_x_73:
[----:B------:R-:W-:Y:S05]  /*6800*/  BSYNC.RECONVERGENT B0 ;  /* 0x0000000000007941 */ /* 0x000fea0003800200 */
.L_x_72:
[----:B------:R-:W2:Y:S01]  /*6810*/  SHFL.UP PT, R19, R18, 0x1, RZ ;  /* 0x0420000012137989 */ /* 0x000ea200000e00ff */
[----:B------:R-:W-:Y:S02]  /*6820*/  R2UR UR41, R10 ;  /* 0x000000000a2972ca */ /* 0x000fe400000e0000 */
[----:B------:R-:W-:Y:S01]  /*6830*/  R2UR UR40, R14 ;  /* 0x000000000e2872ca */ /* 0x000fe200000e0000 */
[----:B------:R-:W3:Y:S01]  /*6840*/  SHFL.UP PT, R16, R15, 0x1, RZ ;  /* 0x042000000f107989 */ /* 0x000ee200000e00ff */
[----:B--2---:R-:W-:Y:S02]  /*6850*/  SEL R19, R19, RZ, P5 ;  /* 0x000000ff13137207 */ /* 0x004fe40002800000 */
[----:B---3--:R-:W-:Y:S02]  /*6860*/  SEL R16, R16, RZ, P5 ;  /* 0x000000ff10107207 */ /* 0x008fe40002800000 */
[----:B------:R-:W-:-:S05]  /*6870*/  IADD3 R19, P0, PT, R19, R18, RZ ;  /* 0x0000001213137210 */ /* 0x000fca0007f1e0ff */
[----:B------:R-:W-:Y:S01]  /*6880*/  IMAD.X R16, R16, 0x1, R15, P0 ;  /* 0x0000000110107824 */ /* 0x000fe200000e060f */
[----:B-1----:R-:W1:Y:S04]  /*6890*/  SHFL.UP PT, R20, R19, 0x2, RZ ;  /* 0x0440000013147989 */ /* 0x002e6800000e00ff */
        /* <DEDUP_REMOVED lines=16> */
[----:B------:R-:W-:Y:S02]  /*69a0*/  IMAD.X R20, R19, 0x1, R22, P0 ;  /* 0x0000000113147824 */ /* 0x000fe400000e0616 */
[----:B------:R-:W1:Y:S04]  /*69b0*/  SHFL.UP PT, R19, R24, 0x10, RZ ;  /* 0x0600000018137989 */ /* 0x000e6800000e00ff */
[----:B------:R-:W2:Y:S01]  /*69c0*/  SHFL.UP PT, R21, R20, 0x10, RZ ;  /* 0x0600000014157989 */ /* 0x000ea200000e00ff */
[----:B-1----:R-:W-:Y:S02]  /*69d0*/  SEL R19, R19, RZ, P3 ;  /* 0x000000ff13137207 */ /* 0x002fe40001800000 */
[----:B--2---:R-:W-:Y:S02]  /*69e0*/  SEL R21, R21, RZ, P3 ;  /* 0x000000ff15157207 */ /* 0x004fe40001800000 */
[----:B------:R-:W-:-:S05]  /*69f0*/  IADD3 R19, P0, PT, R19, R24, RZ ;  /* 0x0000001813137210 */ /* 0x000fca0007f1e0ff */
        /* <DEDUP_REMOVED lines=8> */
[----:B------:R-:W-:Y:S05]  /*6a80*/  @!P0 BRA `(.L_x_74) ;  /* 0xfffffff400cc8947 */ /* 0x000fea000383ffff */
.L_x_71:
        /* <DEDUP_REMOVED lines=9> */
[----:B------:R-:W-:-:S03]  /*6b20*/  IADD3 R10, P1, P0, R19, UR41, -R18 ;  /* 0x00000029130a7c10 */ /* 0x000fc6000f83e812 */
[----:B------:R-:W-:Y:S01]  /*6b30*/  SHFL.IDX PT, R18, R18, R25, 0x1f ;  /* 0x00001f1912127589 */ /* 0x000fe200000e0000 */
[----:B------:R-:W-:-:S03]  /*6b40*/  IADD3.X R14, PT, PT, R16, UR40, ~R15, P1, P0 ;  /* 0x00000028100e7c10 */ /* 0x000fc60008fe0c0f */
[----:B------:R-:W2:Y:S04]  /*6b50*/  SHFL.IDX PT, R10, R10, R25, 0x1f ;  /* 0x00001f190a0a7589 */ /* 0x000ea800000e0000 */
[----:B------:R-:W3:Y:S04]  /*6b60*/  SHFL.IDX PT, R14, R14, R25, 0x1f ;  /* 0x00001f190e0e7589 */ /* 0x000ee800000e0000 */
[----:B------:R1:W4:Y:S04]  /*6b70*/  SHFL.IDX PT, R15, R15, R25, 0x1f ;  /* 0x00001f190f0f7589 */ /* 0x00032800000e0000 */
[----:B------:R1:W1:Y:S04]  /*6b80*/  SHFL.IDX PT, R13, R13, R25, 0x1f ;  /* 0x00001f190d0d7589 */ /* 0x00026800000e0000 */
[----:B------:R1:W1:Y:S01]  /*6b90*/  SHFL.IDX PT, R12, R12, R25, 0x1f ;  /* 0x00001f190c0c7589 */ /* 0x00026200000e0000 */
[----:B--2---:R-:W-:-:S02]  /*6ba0*/  R2UR UR41, R10 ;  /* 0x000000000a2972ca */ /* 0x004fc400000e0000 */
[----:B---3--:R-:W-:Y:S01]  /*6bb0*/  R2UR UR40, R14 ;  /* 0x000000000e2872ca */ /* 0x008fe200000e0000 */
[----:B------:R-:W-:-:S14]  /*6bc0*/  IMAD.MOV.U32 R14, RZ, RZ, R18 ;  /* 0x000000ffff0e7224 */ /* 0x000fdc00078e0012 */
.L_x_68:
[----:B------:R-:W2:Y:S01]  /*6bd0*/  LDCU UR4, c[0x0][0xbe8] ;  /* 0x00017d00ff0477ac */ /* 0x000ea20008000800 */
[----:B------:R-:W-:Y:S01]  /*6be0*/  IMAD.MOV.U32 R18, RZ, RZ, -0x1 ;  /* 0xffffffffff127424 */ /* 0x000fe200078e00ff */
[----:B------:R-:W-:Y:S02]  /*6bf0*/  MOV R10, 0xffffffff ;  /* 0xffffffff000a7802 */ /* 0x000fe40000000f00 */
[----:B--2---:R-:W-:-:S13]  /*6c00*/  ISETP.GE.AND P0, PT, R21, UR4, PT ;  /* 0x0000000415007c0c */ /* 0x004fda000bf06270 */
[----:B------:R-:W-:Y:S05]  /*6c10*/  @P0 BRA `(.L_x_67) ;  /* 0x0000000000f00947 */ /* 0x000fea0003800000 */
[----:B------:R-:W2:Y:S01]  /*6c20*/  LDCU UR9, c[0x0][0xb98] ;  /* 0x00017300ff0977ac */ /* 0x000ea20008000800 */
[----:B------:R-:W1:Y:S01]  /*6c30*/  LDCU UR7, c[0x0][0xb88] ;  /* 0x00017100ff0777ac */ /* 0x000e620008000800 */
[----:B------:R-:W3:Y:S01]  /*6c40*/  LDCU UR5, c[0x0][0xbdc] ;  /* 0x00017b80ff0577ac */ /* 0x000ee20008000800 */
[----:B------:R-:W-:-:S04]  /*6c50*/  UIADD3 UR11, UP0, UPT, -UR41, UR24, URZ ;  /* 0x00000018290b7290 */ /* 0x000fc8000ff1e1ff */
[----:B------:R-:W-:-:S04]  /*6c60*/  UIADD3.X UR10, UPT, UPT, ~UR40, UR17, URZ, UP0, !UPT ;  /* 0x00000011280a7290 */ /* 0x000fc800087fe5ff */
[----:B--2---:R-:W-:Y:S01]  /*6c70*/  USHF.R.U32.HI UR8, URZ, UR9, UR10 ;  /* 0x00000009ff087299 */ /* 0x004fe2000801160a */
[--C-:B-1----:R-:W-:Y:S01]  /*6c80*/  SHF.R.U32.HI R3, RZ, UR7, R13.reuse ;  /* 0x00000007ff037c19 */ /* 0x102fe2000801160d */
[----:B------:R-:W-:Y:S01]  /*6c90*/  USHF.R.U64 UR11, UR11, UR9, UR10 ;  /* 0x000000090b0b7299 */ /* 0x000fe2000800120a */
[----:B------:R-:W-:Y:S01]  /*6ca0*/  SHF.R.U64 R16, R12, UR7, R13 ;  /* 0x000000070c107c19 */ /* 0x000fe2000800120d */
[----:B------:R-:W-:Y:S02]  /*6cb0*/  USHF.R.U32.HI UR6, URZ, UR7, UR8 ;  /* 0x00000007ff067299 */ /* 0x000fe40008011608 */
[----:B------:R-:W-:Y:S02]  /*6cc0*/  USHF.R.U64 UR8, UR11, UR7, UR8 ;  /* 0x000000070b087299 */ /* 0x000fe40008001208 */
[----:B---3--:R-:W-:Y:S02]  /*6cd0*/  USHF.R.U32.HI UR4, URZ, UR5, UR6 ;  /* 0x00000005ff047299 */ /* 0x008fe40008011606 */
[----:B------:R-:W-:-:S04]  /*6ce0*/  USHF.R.U64 UR5, UR8, UR5, UR6 ;  /* 0x0000000508057299 */ /* 0x000fc80008001206 */
[----:B------:R-:W-:-:S04]  /*6cf0*/  LOP3.LUT R2, R3, UR4, RZ, 0xfc, !PT ;  /* 0x0000000403027c12 */ /* 0x000fc8000f8efcff */
[----:B------:R-:W-:-:S13]  /*6d00*/  ISETP.NE.U32.AND P0, PT, R2, RZ, PT ;  /* 0x000000ff0200720c */ /* 0x000fda0003f05070 */
[----:B------:R-:W-:Y:S05]  /*6d10*/  @P0 BRA `(.L_x_75) ;  /* 0x0000000000540947 */ /* 0x000fea0003800000 */
[----:B------:R-:W1:Y:S01]  /*6d20*/  I2F.U32.RP R18, R16 ;  /* 0x0000001000127306 */ /* 0x000e620000209000 */
[----:B------:R-:W-:-:S07]  /*6d30*/  ISETP.NE.U32.AND P1, PT, R16, RZ, PT ;  /* 0x000000ff1000720c */ /* 0x000fce0003f25070 */
[----:B-1----:R-:W1:Y:S02]  /*6d40*/  MUFU.RCP R10, R18 ;  /* 0x00000012000a7308 */ /* 0x002e640000001000 */
[----:B-1----:R-:W-:-:S06]  /*6d50*/  IADD3 R10, PT, PT, R10, 0xffffffe, RZ ;  /* 0x0ffffffe0a0a7810 */ /* 0x002fcc0007ffe0ff */
[----:B------:R1:W2:Y:S02]  /*6d60*/  F2I.FTZ.U32.TRUNC.NTZ R11, R10 ;  /* 0x0000000a000b7305 */ /* 0x0002a4000021f000 */
[----:B-1----:R-:W-:Y:S02]  /*6d70*/  HFMA2 R10, -RZ, RZ, 0, 0 ;  /* 0x00000000ff0a7431 */ /* 0x002fe400000001ff */
[----:B--2---:R-:W-:-:S04]  /*6d80*/  IMAD.MOV R2, RZ, RZ, -R11 ;  /* 0x000000ffff027224 */ /* 0x004fc800078e0a0b */
[----:B------:R-:W-:-:S04]  /*6d90*/  IMAD R2, R2, R16, RZ ;  /* 0x0000001002027224 */ /* 0x000fc800078e02ff */
[----:B------:R-:W-:-:S06]  /*6da0*/  IMAD.HI.U32 R2, R11, R2, R10 ;  /* 0x000000020b027227 */ /* 0x000fcc00078e000a */
[----:B------:R-:W-:-:S04]  /*6db0*/  IMAD.HI.U32 R20, R2, UR5, RZ ;  /* 0x0000000502147c27 */ /* 0x000fc8000f8e00ff */
[----:B------:R-:W-:-:S04]  /*6dc0*/  IMAD.MOV R3, RZ, RZ, -R20 ;  /* 0x000000ffff037224 */ /* 0x000fc800078e0a14 */
[----:B------:R-:W-:-:S05]  /*6dd0*/  IMAD R3, R16, R3, UR5 ;  /* 0x0000000510037e24 */ /* 0x000fca000f8e0203 */
[----:B------:R-:W-:-:S13]  /*6de0*/  ISETP.GE.U32.AND P0, PT, R3, R16, PT ;  /* 0x000000100300720c */ /* 0x000fda0003f06070 */
[----:B------:R-:W-:Y:S01]  /*6df0*/  @P0 IADD3 R3, PT, PT, R3, -R16, RZ ;  /* 0x8000001003030210 */ /* 0x000fe20007ffe0ff */
[----:B------:R-:W-:-:S03]  /*6e00*/  @P0 VIADD R20, R20, 0x1 ;  /* 0x0000000114140836 */ /* 0x000fc60000000000 */
[----:B------:R-:W-:-:S13]  /*6e10*/  ISETP.GE.U32.AND P2, PT, R3, R16, PT ;  /* 0x000000100300720c */ /* 0x000fda0003f46070 */
[----:B------:R-:W-:Y:S02]  /*6e20*/  @P2 IADD3 R20, PT, PT, R20, 0x1, RZ ;  /* 0x0000000114142810 */ /* 0x000fe40007ffe0ff */
[----:B------:R-:W-:-:S04]  /*6e30*/  @!P1 LOP3.LUT R20, RZ, R16, RZ, 0x33, !PT ;  /* 0x00000010ff149212 */ /* 0x000fc800078e33ff */
[----:B------:R-:W-:-:S05]  /*6e40*/  IADD3 R19, PT, PT, -R20, RZ, RZ ;  /* 0x000000ff14137210 */ /* 0x000fca0007ffe1ff */
[----:B------:R-:W-:Y:S01]  /*6e50*/  IMAD R19, R16, R19, UR5 ;  /* 0x0000000510137e24 */ /* 0x000fe2000f8e0213 */
[----:B------:R-:W-:Y:S06]  /*6e60*/  BRA `(.L_x_76) ;  /* 0x0000000000187947 */ /* 0x000fec0003800000 */
.L_x_75:
[----:B------:R-:W-:Y:S01]  /*6e70*/  IMAD.U32 R19, RZ, RZ, UR5 ;  /* 0x00000005ff137e24 */ /* 0x000fe2000f8e00ff */
[----:B------:R-:W-:Y:S02]  /*6e80*/  MOV R18, UR4 ;  /* 0x0000000400127c02 */ /* 0x000fe40008000f00 */
[----:B------:R-:W-:Y:S02]  /*6e90*/  MOV R2, 0x6eb0 ;  /* 0x00006eb000027802 */ /* 0x000fe40000000f00 */
[----:B----45:R-:W-:Y:S05]  /*6ea0*/  CALL.REL.NOINC `(.L_x_77) ;  /* 0x000000c800387944 */ /* 0x030fea0003c00000 */
[----:B------:R-:W-:-:S05]  /*6eb0*/  IADD3 R19, PT, PT, -R20, RZ, RZ ;  /* 0x000000ff14137210 */ /* 0x000fca0007ffe1ff */
[----:B------:R-:W-:-:S07]  /*6ec0*/  IMAD R19, R16, R19, UR5 ;  /* 0x0000000510137e24 */ /* 0x000fce000f8e0213 */
.L_x_76:
[----:B------:R-:W1:Y:S01]  /*6ed0*/  LDC R11, c[0x0][0xbdc] ;  /* 0x0002f700ff0b7b82 */ /* 0x000e620000000800 */
[----:B------:R-:W-:Y:S01]  /*6ee0*/  ULOP3.LUT UR8, UR8, UR12, URZ, 0xc0, !UPT ;  /* 0x0000000c08087292 */ /* 0x000fe2000f8ec0ff */
[----:B------:R-:W-:Y:S01]  /*6ef0*/  PLOP3.LUT P1, PT, PT, PT, PT, 0x8, 0x80 ;  /* 0x000000000080781c */ /* 0x000fe20003f2e170 */
[----:B------:R-:W-:-:S05]  /*6f00*/  ULOP3.LUT UR11, UR19, UR11, URZ, 0xc0, !UPT ;  /* 0x0000000b130b7292 */ /* 0x000fca000f8ec0ff */
[----:B------:R-:W2:Y:S08]  /*6f10*/  LDC R2, c[0x0][0xb80] ;  /* 0x0002e000ff027b82 */ /* 0x000eb00000000800 */
[----:B------:R-:W3:Y:S08]  /*6f20*/  LDC R3, c[0x0][0xb90] ;  /* 0x0002e400ff037b82 */ /* 0x000ef00000000800 */
[----:B------:R-:W4:Y:S01]  /*6f30*/  LDC R10, c[0x0][0xbe0] ;  /* 0x0002f800ff0a7b82 */ /* 0x000f220000000800 */
[----:B-1----:R-:W-:-:S05]  /*6f40*/  SHF.L.U32 R11, R20, R11, RZ ;  /* 0x0000000b140b7219 */ /* 0x002fca00000006ff */
[----:B------:R-:W-:Y:S01]  /*6f50*/  VIADD R16, R11, UR8 ;  /* 0x000000080b107c36 */ /* 0x000fe20008000000 */
[----:B------:R-:W-:Y:S01]  /*6f60*/  P2R R11, PR, RZ, 0x2 ;  /* 0x00000002ff0b7803 */ /* 0x000fe20000000000 */
[----:B--2---:R-:W-:Y:S02]  /*6f70*/  IMAD R19, R19, R2, UR11 ;  /* 0x0000000b13137e24 */ /* 0x004fe4000f8e0202 */
[----:B---3--:R-:W-:Y:S02]  /*6f80*/  IMAD R16, R16, R3, UR32 ;  /* 0x0000002010107e24 */ /* 0x008fe4000f8e0203 */
[----:B------:R-:W-:Y:S01]  /*6f90*/  IMAD.MOV.U32 R3, RZ, RZ, 0x1 ;  /* 0x00000001ff037424 */ /* 0x000fe200078e00ff */
[----:B----4-:R-:W-:Y:S01]  /*6fa0*/  ISETP.NE.AND P0, PT, R10, 0x1, PT ;  /* 0x000000010a00780c */ /* 0x010fe20003f05270 */
[----:B------:R-:W-:-:S03]  /*6fb0*/  IMAD.MOV.U32 R10, RZ, RZ, R21 ;  /* 0x000000ffff0a7224 */ /* 0x000fc600078e0015 */
[----:B------:R-:W-:Y:S02]  /*6fc0*/  SEL R2, R16, R19, !P0 ;  /* 0x0000001310027207 */ /* 0x000fe40004000000 */
[----:B------:R-:W-:Y:S02]  /*6fd0*/  SEL R18, R19, R16, !P0 ;  /* 0x0000001013127207 */ /* 0x000fe40004000000 */
.L_x_67:
[----:B------:R-:W-:-:S09]  /*6fe0*/  UISETP.NE.AND UP0, UPT, UR37, 0x1, UPT ;  /* 0x000000012500788c */ /* 0x000fd2000bf05270 */
[----:B------:R-:W-:Y:S05]  /*6ff0*/  BRA.U !UP0, `(.L_x_78) ;  /* 0x0000000108047547 */ /* 0x000fea000b800000 */
[----:B------:R-:W-:Y:S05]  /*7000*/  BPT.TRAP 0x1 ;  /* 0x000000040000795c */ /* 0x000fea0000300000 */
.L_x_78:
[----:B------:R-:W2:Y:S01]  /*7010*/  S2UR UR4, SR_CgaCtaId ;  /* 0x00000000000479c3 */ /* 0x000ea20000008800 */
[----:B------:R-:W-:Y:S01]  /*7020*/  UMOV UR5, 0x400 ;  /* 0x0000040000057882 */ /* 0x000fe20000000000 */
[----:B------:R-:W-:Y:S01]  /*7030*/  SHF.L.U32 R16, R0, 0x1f, RZ ;  /* 0x0000001f00107819 */ /* 0x000fe200000006ff */
[----:B------:R-:W-:Y:S01]  /*7040*/  VIADD R19, R9, 0x1 ;  /* 0x0000000109137836 */ /* 0x000fe20000000000 */
[----:B------:R-:W-:Y:S01]  /*7050*/  ISETP.NE.AND P1, PT, R17, R10, PT ;  /* 0x0000000a1100720c */ /* 0x000fe20003f25270 */
[----:B--2---:R-:W-:-:S04]  /*7060*/  ULEA UR4, UR4, UR5, 0x18 ;  /* 0x0000000504047291 */ /* 0x004fc8000f8ec0ff */
[----:B------:R-:W-:-:S09]  /*7070*/  ULEA UR4, UR20, UR4, 0x3 ;  /* 0x0000000414047291 */ /* 0x000fd2000f8e18ff */
[----:B------:R-:W2:Y:S02]  /*7080*/  SYNCS.PHASECHK.TRANS64.TRYWAIT P0, [UR4+0x180], R16 ;  /* 0x00018010ff0075a7 */ /* 0x000ea40008001104 */
[----:B--2---:R-:W-:Y:S05]  /*7090*/  @!P0 BRA `(.L_x_79) ;  /* 0x000000b400ac8947 */ /* 0x004fea0003800000 */
.L_x_284:
[----:B------:R-:W-:Y:S01]  /*70a0*/  ELECT P0, URZ, PT ;  /* 0x0000000000ff782f */ /* 0x000fe20003800000 */
[----:B------:R-:W-:Y:S01]  /*70b0*/  @!P1 IMAD.MOV R19, RZ, RZ, R9 ;  /* 0x000000ffff139224 */ /* 0x000fe200078e0209 */
[----:B------:R-:W-:Y:S01]  /*70c0*/  BSSY.RECONVERGENT B0, `(.L_x_80) ;  /* 0x0000017000007945 */ /* 0x000fe20003800200 */
[----:B------:R-:W-:-:S03]  /*70d0*/  ISETP.NE.AND P2, PT, R11, RZ, PT ;  /* 0x000000ff0b00720c */ /* 0x000fc60003f45270 */
[----:B------:R-:W-:-:S07]  /*70e0*/  PRMT R9, R19, 0x7610, R9 ;  /* 0x0000761013097816 */ /* 0x000fce0000000009 */
[----:B------:R-:W-:Y:S05]  /*70f0*/  @!P0 BRA `(.L_x_81) ;  /* 0x00000000004c8947 */ /* 0x000fea0003800000 */
[----:B------:R-:W-:Y:S01]  /*7100*/  PLOP3.LUT P0, PT, P1, P2, PT, 0x20, 0x2 ;  /* 0x000000000002781c */ /* 0x000fe20000f04470 */
[----:B------:R-:W-:Y:S01]  /*7110*/  UIMAD UR5, UR20, 0x14, UR36 ;  /* 0x00000014140578a4 */ /* 0x000fe2000f8e0224 */
[----:B------:R-:W-:Y:S02]  /*7120*/  SEL R11, R9, RZ, !P2 ;  /* 0x000000ff090b7207 */ /* 0x000fe40005000000 */
[----:B--2---:R-:W-:-:S04]  /*7130*/  SEL R16, RZ, 0x1, !P0 ;  /* 0x00000001ff107807 */ /* 0x004fc80004000000 */
[----:B------:R-:W-:Y:S02]  /*7140*/  PRMT R11, R16, 0x5410, R11 ;  /* 0x00005410100b7816 */ /* 0x000fe4000000000b */
[----:B------:R2:W-:Y:S04]  /*7150*/  STS [UR5], R2 ;  /* 0x00000002ff007988 */ /* 0x0005e80008000805 */
[----:B------:R2:W-:Y:S04]  /*7160*/  STS [UR5+0x4], R18 ;  /* 0x00000412ff007988 */ /* 0x0005e80008000805 */
[----:B------:R2:W-:Y:S04]  /*7170*/  STS [UR5+0xc], R3 ;  /* 0x00000c03ff007988 */ /* 0x0005e80008000805 */
[----:B------:R2:W-:Y:S04]  /*7180*/  STS [UR5+0x10], R11 ;  /* 0x0000100bff007988 */ /* 0x0005e80008000805 */
[----:B------:R2:W-:Y:S01]  /*7190*/  STS [UR5+0x8], R10 ;  /* 0x0000080aff007988 */ /* 0x0005e20008000805 */
[----:B------:R-:W-:Y:S01]  /*71a0*/  @!PT LDS RZ, [RZ] ;  /* 0x00000000fffff984 */ /* 0x000fe20000000800 */
[----:B------:R-:W-:Y:S01]  /*71b0*/  @!PT LDS RZ, [RZ] ;  /* 0x00000000fffff984 */ /* 0x000fe20000000800 */
[----:B------:R-:W-:Y:S01]  /*71c0*/  @!PT LDS RZ, [RZ] ;  /* 0x00000000fffff984 */ /* 0x000fe20000000800 */
[----:B------:R-:W-:Y:S01]  /*71d0*/  @!PT LDS RZ, [RZ] ;  /* 0x00000000fffff984 */ /* 0x000fe20000000800 */
[----:B------:R3:W-:Y:S06]  /*71e0*/  MEMBAR.ALL.CTA ;  /* 0x0000000000007992 */ /* 0x0007ec0000008000 */
[----:B---3--:R-:W3:Y:S01]  /*71f0*/  FENCE.VIEW.ASYNC.S ;  /* 0x00000000000073c6 */ /* 0x008ee20000000000 */
[----:B------:R-:W-:Y:S05]  /*7200*/  BRA.U !UP0, `(.L_x_82) ;  /* 0x0000000108047547 */ /* 0x000fea000b800000 */
[----:B------:R-:W-:Y:S05]  /*7210*/  BPT.TRAP 0x1 ;  /* 0x000000040000795c */ /* 0x000fea0000300000 */
.L_x_82:
[----:B---3--:R-:W-:Y:S01]  /*7220*/  SYNCS.ARRIVE.TRANS64.A1T0 RZ, [UR4+0x140], RZ ;  /* 0x000140ffffff79a7 */ /* 0x008fe20008100004 */
.L_x_81:
[----:B------:R-:W-:Y:S05]  /*7230*/  BSYNC.RECONVERGENT B0 ;  /* 0x0000000000007941 */ /* 0x000fea0003800200 */
.L_x_80:
[----:B------:R-:W-:Y:S01]  /*7240*/  UIADD3 UR20, UPT, UPT, UR20, 0x1, URZ ;  /* 0x0000000114147890 */ /* 0x000fe2000fffe0ff */
[----:B--2---:R-:W-:-:S03]  /*7250*/  MOV R17, R10 ;  /* 0x0000000a00117202 */ /* 0x004fc60000000f00 */
[----:B------:R-:W-:-:S04]  /*7260*/  UISETP.NE.AND UP0, UPT, UR20, 0x8, UPT ;  /* 0x000000081400788c */ /* 0x000fc8000bf05270 */
[----:B------:R-:W-:Y:S02]  /*7270*/  USEL UR4, URZ, 0x1, UP0 ;  /* 0x00000001ff047887 */ /* 0x000fe40008000000 */
[----:B------:R-:W-:-:S04]  /*7280*/  USEL UR20, UR20, URZ, UP0 ;  /* 0x000000ff14147287 */ /* 0x000fc80008000000 */
[----:B------:R-:W-:Y:S01]  /*7290*/  LOP3.LUT R0, R0, UR4, RZ, 0x3c, !PT ;  /* 0x0000000400007c12 */ /* 0x000fe2000f8e3cff */
[----:B------:R-:W-:Y:S07]  /*72a0*/  @!P2 BRA `(.L_x_83) ;  /* 0xffffffe40008a947 */ /* 0x000fee000383ffff */
[----:B------:R-:W-:Y:S01]  /*72b0*/  HFMA2 R9, -RZ, RZ, 0, 0 ;  /* 0x00000000ff097431 */ /* 0x000fe200000001ff */
[----:B------:R-:W-:Y:S02]  /*72c0*/  PRMT R11, RZ, 0x7610, R11 ;  /* 0x00007610ff0b7816 */ /* 0x000fe4000000000b */
.L_x_99:
[----:B--2---:R-:W2:Y:S01]  /*72d0*/  LDC.64 R2, c[0x0][0xbd0] ;  /* 0x0002f400ff027b82 */ /* 0x004ea20000000a00 */
[----:B------:R-:W-:Y:S01]  /*72e0*/  UIADD3 UR24, UP0, UPT, UR24, UR30, URZ ;  /* 0x0000001e18187290 */ /* 0x000fe2000ff1e0ff */
[----:B------:R-:W-:Y:S01]  /*72f0*/  ISETP.NE.AND P1, PT, RZ, UR16, PT ;  /* 0x00000010ff007c0c */ /* 0x000fe2000bf25270 */
[----:B------:R-:W-:Y:S01]  /*7300*/  IMAD.MOV.U32 R23, RZ, RZ, RZ ;  /* 0x000000ffff177224 */ /* 0x000fe200078e00ff */
[----:B------:R-:W-:Y:S01]  /*7310*/  PLOP3.LUT P2, PT, PT, PT, PT, 0x80, 0x8 ;  /* 0x000000000008781c */ /* 0x000fe20003f4f070 */
[----:B------:R-:W-:Y:S01]  /*7320*/  UIADD3.X UR17, UPT, UPT, UR17, UR25, URZ, UP0, !UPT ;  /* 0x0000001911117290 */ /* 0x000fe200087fe4ff */
[----:B------:R-:W-:Y:S02]  /*7330*/  IMAD.MOV.U32 R22, RZ, RZ, -0x1 ;  /* 0xffffffffff167424 */ /* 0x000fe400078e00ff */
[----:B------:R-:W-:Y:S01]  /*7340*/  P2R R24, PR, RZ, 0x4 ;  /* 0x00000004ff187803 */ /* 0x000fe20000000000 */
[----:B------:R-:W-:Y:S01]  /*7350*/  IMAD.MOV.U32 R16, RZ, RZ, -0x1 ;  /* 0xffffffffff107424 */ /* 0x000fe200078e00ff */
[----:B--2---:R-:W-:Y:S01]  /*7360*/  ISETP.LE.U32.AND P0, PT, R2, UR24, PT ;  /* 0x0000001802007c0c */ /* 0x004fe2000bf03070 */
[----:B------:R-:W-:-:S05]  /*7370*/  IMAD.U32 R2, RZ, RZ, UR17 ;  /* 0x00000011ff027e24 */ /* 0x000fca000f8e00ff */
[----:B------:R-:W-:Y:S01]  /*7380*/  ISETP.GE.U32.AND.EX P0, PT, R2, R3, PT, P0 ;  /* 0x000000030200720c */ /* 0x000fe20003f06100 */
[----:B------:R-:W-:-:S12]  /*7390*/  IMAD.MOV.U32 R3, RZ, RZ, -0x1 ;  /* 0xffffffffff037424 */ /* 0x000fd800078e00ff */
[----:B------:R-:W-:Y:S05]  /*73a0*/  @P0 BRA P1, `(.L_x_84) ;  /* 0x0000001800080947 */ /* 0x000fea0000800000 */
[----:B------:R-:W-:Y:S01]  /*73b0*/  IADD3 R3, P1, PT, R14, UR41, RZ ;  /* 0x000000290e037c10 */ /* 0x000fe2000ff3e0ff */
[----:B------:R-:W-:-:S03]  /*73c0*/  IMAD.U32 R2, RZ, RZ, UR17 ;  /* 0x00000011ff027e24 */ /* 0x000fc6000f8e00ff */
[----:B------:R-:W-:Y:S02]  /*73d0*/  ISETP.LE.U32.AND P0, PT, R3, UR24, PT ;  /* 0x0000001803007c0c */ /* 0x000fe4000bf03070 */
[----:B----4-:R-:W-:-:S04]  /*73e0*/  IADD3.X R3, PT, PT, R15, UR40, RZ, P1, !PT ;  /* 0x000000280f037c10 */ /* 0x010fc80008ffe4ff */
[----:B------:R-:W-:-:S13]  /*73f0*/  ISETP.GE.U32.AND.EX P0, PT, R2, R3, PT, P0 ;  /* 0x000000030200720c */ /* 0x000fda0003f06100 */
[----:B------:R-:W-:Y:S05]  /*7400*/  @!P0 BRA `(.L_x_85) ;  /* 0x0000001000e88947 */ /* 0x000fea0003800000 */
[----:B------:R-:W2:Y:S01]  /*7410*/  LDCU UR21, c[0x0][0xbe8] ;  /* 0x00017d00ff1577ac */ /* 0x000ea20008000800 */
[----:B------:R-:W-:Y:S01]  /*7420*/  IMAD.IADD R21, R8, 0x1, R21 ;  /* 0x0000000108157824 */ /* 0x000fe200078e0215 */
[----:B-----5:R-:W-:Y:S01]  /*7430*/  MOV R16, R6 ;  /* 0x0000000600107202 */ /* 0x020fe20000000f00 */
[----:B------:R-:W-:Y:S02]  /*7440*/  IMAD.MOV.U32 R15, RZ, RZ, R7 ;  /* 0x000000ffff0f7224 */ /* 0x000fe400078e0007 */
[----:B------:R-:W-:-:S05]  /*7450*/  VIADD R2, R21, 0x20 ;  /* 0x0000002015027836 */ /* 0x000fca0000000000 */
[----:B--2---:R-:W-:-:S13]  /*7460*/  ISETP.GE.AND P0, PT, R2, UR21, PT ;  /* 0x0000001502007c0c */ /* 0x004fda000bf06270 */
[----:B------:R-:W2:Y:S01]  /*7470*/  @!P0 LDC.64 R2, c[0x0][0xbf0] ;  /* 0x0002fc00ff028b82 */ /* 0x000ea20000000a00 */
[----:B------:R-:W-:Y:S01]  /*7480*/  BSSY.RECONVERGENT B0, `(.L_x_86) ;  /* 0x0000061000007945 */ /* 0x000fe20003800200 */
[----:B------:R-:W-:Y:S01]  /*7490*/  HFMA2 R14, -RZ, RZ, 0, 0 ;  /* 0x00000000ff0e7431 */ /* 0x000fe200000001ff */
[----:B------:R-:W-:Y:S01]  /*74a0*/  MOV R17, 0x7fffffff ;  /* 0x7fffffff00117802 */ /* 0x000fe20000000f00 */
[----:B--2---:R-:W-:-:S05]  /*74b0*/  @!P0 IMAD.WIDE R2, R21, 0xc, R2 ;  /* 0x0000000c15028825 */ /* 0x004fca00078e0202 */
[----:B------:R2:W5:Y:S04]  /*74c0*/  @!P0 LDG.E R6, desc[UR50][R2.64+0x180] ;  /* 0x0001803202068981 */ /* 0x000568000c1e1900 */
[----:B------:R2:W5:Y:S01]  /*74d0*/  @!P0 LDG.E R7, desc[UR50][R2.64+0x184] ;  /* 0x0001843202078981 */ /* 0x000562000c1e1900 */
[----:B------:R-:W-:-:S13]  /*74e0*/  ISETP.GE.AND P0, PT, R21, UR21, PT ;  /* 0x0000001515007c0c */ /* 0x000fda000bf06270 */
[----:B------:R-:W-:Y:S05]  /*74f0*/  @P0 BRA `(.L_x_87) ;  /* 0x0000000400640947 */ /* 0x000fea0003800000 */
[----:B-1----:R-:W-:Y:S01]  /*7500*/  IABS R12, R5 ;  /* 0x00000005000c7213 */ /* 0x002fe20000000000 */
[----:B------:R-:W1:Y:S01]  /*7510*/  LDCU.64 UR8, c[0x0][0xbb0] ;  /* 0x00017600ff0877ac */ /* 0x000e620008000a00 */
[----:B--2---:R-:W-:Y:S02]  /*7520*/  IABS R3, R4 ;  /* 0x0000000400037213 */ /* 0x004fe40000000000 */
[----:B------:R-:W2:Y:S01]  /*7530*/  I2F.RP R26, R12 ;  /* 0x0000000c001a7306 */ /* 0x000ea20000209400 */
[----:B------:R-:W3:Y:S01]  /*7540*/  LDCU.128 UR4, c[0x0][0xbc0] ;  /* 0x00017800ff0477ac */ /* 0x000ee20008000c00 */
[C---:B------:R-:W-:Y:S02]  /*7550*/  IADD3 R14, P0, PT, R16.reuse, UR18, RZ ;  /* 0x00000012100e7c10 */ /* 0x040fe4000ff1e0ff */
[----:B------:R-:W-:Y:S01]  /*7560*/  IADD3 R18, P2, PT, R15, UR14, RZ ;  /* 0x0000000e0f127c10 */ /* 0x000fe2000ff5e0ff */
[----:B------:R-:W4:Y:S01]  /*7570*/  LDCU.64 UR10, c[0x0][0xba8] ;  /* 0x00017500ff0a77ac */ /* 0x000f220008000a00 */
[----:B------:R-:W-:-:S02]  /*7580*/  LEA.HI.X.SX32 R13, R16, UR15, 0x1, P0 ;  /* 0x0000000f100d7c11 */ /* 0x000fc400080f0eff */
[----:B------:R-:W4:Y:S01]  /*7590*/  I2F.RP R2, R3 ;  /* 0x0000000300027306 */ /* 0x000f220000209400 */
[----:B------:R-:W-:Y:S02]  /*75a0*/  LEA.HI.X.SX32 R17, R15, UR13, 0x1, P2 ;  /* 0x0000000d0f117c11 */ /* 0x000fe400090f0eff */
[----:B-1----:R-:W-:-:S05]  /*75b0*/  IADD3 R16, P0, PT, R14, UR9, RZ ;  /* 0x000000090e107c10 */ /* 0x002fca000ff1e0ff */
[----:B--2---:R-:W1:Y:S01]  /*75c0*/  MUFU.RCP R26, R26 ;  /* 0x0000001a001a7308 */ /* 0x004e620000001000 */
[----:B---3--:R-:W-:Y:S01]  /*75d0*/  IADD3 R20, P1, PT, R18, UR7, RZ ;  /* 0x0000000712147c10 */ /* 0x008fe2000ff3e0ff */
[----:B------:R-:W-:Y:S02]  /*75e0*/  IMAD.X R15, RZ, RZ, R13, P0 ;  /* 0x000000ffff0f7224 */ /* 0x000fe400000e060d */
[----:B----4-:R-:W-:-:S04]  /*75f0*/  IMAD.WIDE.U32 R36, R16, UR10, RZ ;  /* 0x0000000a10247c25 */ /* 0x010fc8000f8e00ff */
[----:B------:R-:W2:Y:S01]  /*7600*/  MUFU.RCP R2, R2 ;  /* 0x0000000200027308 */ /* 0x000ea20000001000 */
[----:B------:R-:W-:Y:S02]  /*7610*/  IMAD.X R19, RZ, RZ, R17, P1 ;  /* 0x000000ffff137224 */ /* 0x000fe400008e0611 */
[----:B------:R-:W-:-:S04]  /*7620*/  IMAD.WIDE.U32 R30, R15, UR10, RZ ;  /* 0x0000000a0f1e7c25 */ /* 0x000fc8000f8e00ff */
[----:B------:R-:W-:-:S04]  /*7630*/  IMAD.WIDE.U32 R28, R19, UR4, RZ ;  /* 0x00000004131c7c25 */ /* 0x000fc8000f8e00ff */
[----:B------:R-:W-:-:S04]  /*7640*/  IMAD.WIDE.U32 R30, P1, R16, UR11, R30 ;  /* 0x0000000b101e7c25 */ /* 0x000fc8000f82001e */
[----:B-1----:R-:W-:Y:S02]  /*7650*/  VIADD R26, R26, 0xffffffe ;  /* 0x0ffffffe1a1a7836 */ /* 0x002fe40000000000 */
[C---:B------:R-:W-:Y:S02]  /*7660*/  IMAD.WIDE.U32 R28, P0, R20.reuse, UR5, R28 ;  /* 0x00000005141c7c25 */ /* 0x040fe4000f80001c */
[----:B------:R-:W1:Y:S02]  /*7670*/  F2I.FTZ.U32.TRUNC.NTZ R27, R26 ;  /* 0x0000001a001b7305 */ /* 0x000e64000021f000 */
[----:B------:R-:W-:-:S04]  /*7680*/  IMAD.WIDE.U32 R38, R20, UR4, RZ ;  /* 0x0000000414267c25 */ /* 0x000fc8000f8e00ff */
[----:B------:R-:W-:Y:S01]  /*7690*/  IMAD.X R35, RZ, RZ, RZ, P1 ;  /* 0x000000ffff237224 */ /* 0x000fe200008e06ff */
[----:B------:R-:W-:Y:S01]  /*76a0*/  IADD3 RZ, P1, PT, R37, R30, RZ ;  /* 0x0000001e25ff7210 */ /* 0x000fe20007f3e0ff */
[----:B--2---:R-:W-:Y:S01]  /*76b0*/  VIADD R2, R2, 0xffffffe ;  /* 0x0ffffffe02027836 */ /* 0x004fe20000000000 */
[----:B------:R-:W-:Y:S01]  /*76c0*/  IADD3 RZ, P2, PT, R39, R28, RZ ;  /* 0x0000001c27ff7210 */ /* 0x000fe20007f5e0ff */
[----:B------:R-:W-:Y:S02]  /*76d0*/  IMAD.MOV.U32 R34, RZ, RZ, R31 ;  /* 0x000000ffff227224 */ /* 0x000fe400078e001f */
[----:B------:R-:W-:Y:S01]  /*76e0*/  IMAD.X R33, RZ, RZ, RZ, P0 ;  /* 0x000000ffff217224 */ /* 0x000fe200000e06ff */
[----:B------:R-:W-:Y:S01]  /*76f0*/  ISETP.NE.U32.AND P0, PT, RZ, UR10, PT ;  /* 0x0000000aff007c0c */ /* 0x000fe2000bf05070 */
[----:B------:R-:W-:Y:S02]  /*7700*/  IMAD.MOV.U32 R32, RZ, RZ, R29 ;  /* 0x000000ffff207224 */ /* 0x000fe400078e001d */
[----:B------:R-:W2:Y:S01]  /*7710*/  F2I.FTZ.U32.TRUNC.NTZ R29, R2 ;  /* 0x00000002001d7305 */ /* 0x000ea2000021f000 */
[----:B------:R-:W-:Y:S01]  /*7720*/  IMAD.WIDE.U32.X R34, R15, UR11, R34, P1 ;  /* 0x0000000b0f227c25 */ /* 0x000fe200088e0422 */
[----:B------:R-:W-:-:S02]  /*7730*/  ISETP.NE.U32.AND P1, PT, RZ, UR4, PT ;  /* 0x00000004ff007c0c */ /* 0x000fc4000bf25070 */
[----:B------:R-:W-:Y:S01]  /*7740*/  ISETP.NE.AND.EX P0, PT, RZ, UR11, PT, P0 ;  /* 0x0000000bff007c0c */ /* 0x000fe2000bf05300 */
[----:B------:R-:W-:Y:S01]  /*7750*/  IMAD.WIDE.U32.X R32, R19, UR5, R32, P2 ;  /* 0x0000000513207c25 */ /* 0x000fe200090e0420 */
[----:B------:R-:W-:Y:S02]  /*7760*/  ISETP.NE.AND.EX P1, PT, RZ, UR5, PT, P1 ;  /* 0x00000005ff007c0c */ /* 0x000fe4000bf25310 */
[----:B------:R-:W-:Y:S01]  /*7770*/  SEL R14, R14, R34, !P0 ;  /* 0x000000220e0e7207 */ /* 0x000fe20004000000 */
[----:B-1----:R-:W-:Y:S01]  /*7780*/  IMAD.MOV R16, RZ, RZ, -R27 ;  /* 0x000000ffff107224 */ /* 0x002fe200078e0a1b */
[----:B------:R-:W-:Y:S01]  /*7790*/  SEL R13, R13, R35, !P0 ;  /* 0x000000230d0d7207 */ /* 0x000fe20004000000 */
[----:B------:R-:W-:Y:S01]  /*77a0*/  IMAD.MOV.U32 R26, RZ, RZ, RZ ;  /* 0x000000ffff1a7224 */ /* 0x000fe200078e00ff */
[----:B------:R-:W-:Y:S01]  /*77b0*/  SEL R18, R18, R32, !P1 ;  /* 0x0000002012127207 */ /* 0x000fe20004800000 */
[----:B------:R-:W-:Y:S01]  /*77c0*/  IMAD R15, R16, R12, RZ ;  /* 0x0000000c100f7224 */ /* 0x000fe200078e02ff */
[----:B------:R-:W-:Y:S01]  /*77d0*/  SEL R17, R17, R33, !P1 ;  /* 0x0000002111117207 */ /* 0x000fe20004800000 */
[----:B--2---:R-:W-:Y:S01]  /*77e0*/  IMAD.MOV R20, RZ, RZ, -R29 ;  /* 0x000000ffff147224 */ /* 0x004fe200078e0a1d */
[----:B------:R-:W-:Y:S01]  /*77f0*/  SHF.R.U64 R2, R14, UR8, R13 ;  /* 0x000000080e027c19 */ /* 0x000fe2000800120d */
[----:B------:R-:W-:Y:S01]  /*7800*/  IMAD.HI.U32 R15, R27, R15, R26 ;  /* 0x0000000f1b0f7227 */ /* 0x000fe200078e001a */
[----:B------:R-:W-:-:S02]  /*7810*/  SHF.R.U64 R17, R18, UR6, R17 ;  /* 0x0000000612117c19 */ /* 0x000fc40008001211 */
[----:B------:R-:W-:Y:S01]  /*7820*/  IADD3 R19, PT, PT, R5, -0x1, R2 ;  /* 0xffffffff05137810 */ /* 0x000fe20007ffe002 */
[----:B------:R-:W-:Y:S01]  /*7830*/  IMAD.MOV.U32 R28, RZ, RZ, RZ ;  /* 0x000000ffff1c7224 */ /* 0x000fe200078e00ff */
[----:B------:R-:W-:Y:S01]  /*7840*/  IADD3 R18, PT, PT, R4, -0x1, R17 ;  /* 0xffffffff04127810 */ /* 0x000fe20007ffe011 */
[----:B------:R-:W-:Y:S01]  /*7850*/  IMAD R17, R20, R3, RZ ;  /* 0x0000000314117224 */ /* 0x000fe200078e02ff */
[----:B------:R-:W-:Y:S02]  /*7860*/  IABS R14, R5 ;  /* 0x00000005000e7213 */ /* 0x000fe40000000000 */
[----:B------:R-:W-:Y:S01]  /*7870*/  IABS R16, R19 ;  /* 0x0000001300107213 */ /* 0x000fe20000000000 */
[----:B------:R-:W-:Y:S01]  /*7880*/  IMAD.HI.U32 R17, R29, R17, R28 ;  /* 0x000000111d117227 */ /* 0x000fe200078e001c */
[----:B------:R-:W-:Y:S02]  /*7890*/  IABS R2, R4 ;  /* 0x0000000400027213 */ /* 0x000fe40000000000 */
[----:B------:R-:W-:Y:S01]  /*78a0*/  IABS R13, R18 ;  /* 0x00000012000d7213 */ /* 0x000fe20000000000 */
[----:B------:R-:W-:Y:S01]  /*78b0*/  IMAD.MOV R14, RZ, RZ, -R14 ;  /* 0x000000ffff0e7224 */ /* 0x000fe200078e0a0e */
        /* <DEDUP_REMOVED lines=29> */
.L_x_87:
[----:B------:R-:W-:Y:S05]  /*7a90*/  BSYNC.RECONVERGENT B0 ;  /* 0x0000000000007941 */ /* 0x000fea0003800200 */
.L_x_86:
[----:B--2---:R-:W2:Y:S01]  /*7aa0*/  SHFL.UP PT, R2, R17, 0x1, RZ ;  /* 0x0420000011027989 */ /* 0x004ea200000e00ff */
        /* <DEDUP_REMOVED lines=14> */
[----:B---3--:R-:W-:-:S03]  /*7b90*/  SEL R15, R15, RZ, P4 ;  /* 0x000000ff0f0f7207 */ /* 0x008fc60002000000 */
[----:B------:R-:W2:Y:S02]  /*7ba0*/  SHFL.UP PT, R19, R16, 0x4, RZ ;  /* 0x0480000010137989 */ /* 0x000ea400000e00ff */
[----:B------:R-:W-:-:S05]  /*7bb0*/  IMAD.X R15, R15, 0x1, R2, P0 ;  /* 0x000000010f0f7824 */ /* 0x000fca00000e0602 */
        /* <DEDUP_REMOVED lines=8> */
[----:B------:R-:W-:Y:S01]  /*7c40*/  IADD3 R20, P0, PT, R18, R19, RZ ;  /* 0x0000001312147210 */ /* 0x000fe20007f1e0ff */
[----:B------:R-:W-:Y:S01]  /*7c50*/  IMAD.U32 R18, RZ, RZ, UR17 ;  /* 0x00000011ff127e24 */ /* 0x000fe2000f8e00ff */
[----:B---3--:R-:W-:-:S03]  /*7c60*/  SEL R3, R3, RZ, P2 ;  /* 0x000000ff03037207 */ /* 0x008fc60001000000 */
[----:B------:R-:W2:Y:S02]  /*7c70*/  SHFL.UP PT, R15, R20, 0x10, RZ ;  /* 0x06000000140f7989 */ /* 0x000ea400000e00ff */
[----:B-1----:R-:W-:-:S05]  /*7c80*/  IMAD.X R25, R3, 0x1, R2, P0 ;  /* 0x0000000103197824 */ /* 0x002fca00000e0602 */
[----:B------:R-:W1:Y:S01]  /*7c90*/  SHFL.UP PT, R3, R25, 0x10, RZ ;  /* 0x0600000019037989 */ /* 0x000e6200000e00ff */
[----:B--2---:R-:W-:-:S04]  /*7ca0*/  SEL R15, R15, RZ, P3 ;  /* 0x000000ff0f0f7207 */ /* 0x004fc80001800000 */
[----:B------:R-:W-:Y:S02]  /*7cb0*/  IADD3 R16, P0, PT, R15, R20, RZ ;  /* 0x000000140f107210 */ /* 0x000fe40007f1e0ff */
[----:B-1----:R-:W-:-:S05]  /*7cc0*/  SEL R2, R3, RZ, P3 ;  /* 0x000000ff03027207 */ /* 0x002fca0001800000 */
[----:B------:R-:W-:Y:S01]  /*7cd0*/  IMAD.X R15, R2, 0x1, R25, P0 ;  /* 0x00000001020f7824 */ /* 0x000fe200000e0619 */
[----:B------:R-:W-:-:S04]  /*7ce0*/  IADD3 R2, P0, PT, R16, UR41, RZ ;  /* 0x0000002910027c10 */ /* 0x000fc8000ff1e0ff */
        /* <DEDUP_REMOVED lines=12> */
.L_x_91:
        /* <DEDUP_REMOVED lines=100> */
.L_x_90:
[----:B------:R-:W-:Y:S05]  /*83f0*/  BSYNC.RECONVERGENT B0 ;  /* 0x0000000000007941 */ /* 0x000fea0003800200 */
.L_x_89:
        /* <DEDUP_REMOVED lines=40> */
.L_x_88:
        /* <DEDUP_REMOVED lines=12> */
[----:B------:R-:W1:Y:S04]  /*8740*/  SHFL.IDX PT, R16, R16, R3, 0x1f ;  /* 0x00001f0310107589 */ /* 0x000e6800000e0000 */
[----:B------:R-:W3:Y:S04]  /*8750*/  SHFL.IDX PT, R2, R2, R3, 0x1f ;  /* 0x00001f0302027589 */ /* 0x000ee800000e0000 */
[----:B------:R2:W4:Y:S04]  /*8760*/  SHFL.IDX PT, R15, R14, R3, 0x1f ;  /* 0x00001f030e0f7589 */ /* 0x00052800000e0000 */
[----:B------:R2:W2:Y:S04]  /*8770*/  SHFL.IDX PT, R14, R17, R3, 0x1f ;  /* 0x00001f03110e7589 */ /* 0x0004a800000e0000 */
[----:B------:R2:W2:Y:S01]  /*8780*/  SHFL.IDX PT, R12, R12, R3, 0x1f ;  /* 0x00001f030c0c7589 */ /* 0x0004a200000e0000 */
[----:B-1----:R-:W-:-:S02]  /*8790*/  R2UR UR41, R16 ;  /* 0x00000000102972ca */ /* 0x002fc400000e0000 */
[----:B---3--:R-:W-:-:S15]  /*87a0*/  R2UR UR40, R2 ;  /* 0x00000000022872ca */ /* 0x008fde00000e0000 */
.L_x_85:
[----:B------:R-:W3:Y:S01]  /*87b0*/  LDCU UR4, c[0x0][0xbe8] ;  /* 0x00017d00ff0477ac */ /* 0x000ee20008000800 */
[----:B------:R-:W-:Y:S01]  /*87c0*/  IMAD.MOV.U32 R16, RZ, RZ, -0x1 ;  /* 0xffffffffff107424 */ /* 0x000fe200078e00ff */
[----:B--2---:R-:W-:Y:S02]  /*87d0*/  MOV R3, 0xffffffff ;  /* 0xffffffff00037802 */ /* 0x004fe40000000f00 */
[----:B---3--:R-:W-:-:S13]  /*87e0*/  ISETP.GE.AND P0, PT, R21, UR4, PT ;  /* 0x0000000415007c0c */ /* 0x008fda000bf06270 */
        /* <DEDUP_REMOVED lines=38> */
.L_x_92:
[----:B------:R-:W-:Y:S01]  /*8a50*/  IMAD.U32 R19, RZ, RZ, UR5 ;  /* 0x00000005ff137e24 */ /* 0x000fe2000f8e00ff */
[----:B------:R-:W-:Y:S02]  /*8a60*/  MOV R18, UR4 ;  /* 0x0000000400127c02 */ /* 0x000fe40008000f00 */
[----:B------:R-:W-:Y:S02]  /*8a70*/  MOV R2, 0x8a90 ;  /* 0x00008a9000027802 */ /* 0x000fe40000000f00 */
[----:B----45:R-:W-:Y:S05]  /*8a80*/  CALL.REL.NOINC `(.L_x_77) ;  /* 0x000000ac00407944 */ /* 0x030fea0003c00000 */
[----:B------:R-:W-:Y:S02]  /*8a90*/  IADD3 R3, PT, PT, -R20, RZ, RZ ;  /* 0x000000ff14037210 */ /* 0x000fe40007ffe1ff */
[----:B------:R-:W-:-:S03]  /*8aa0*/  MOV R2, R20 ;  /* 0x0000001400027202 */ /* 0x000fc60000000f00 */
[----:B------:R-:W-:-:S07]  /*8ab0*/  IMAD R20, R16, R3, UR5 ;  /* 0x0000000510147e24 */ /* 0x000fce000f8e0203 */
.L_x_93:
[----:B------:R-:W1:Y:S01]  /*8ac0*/  LDC R17, c[0x0][0xbdc] ;  /* 0x0002f700ff117b82 */ /* 0x000e620000000800 */
[----:B------:R-:W-:Y:S01]  /*8ad0*/  ULOP3.LUT UR8, UR8, UR12, URZ, 0xc0, !UPT ;  /* 0x0000000c08087292 */ /* 0x000fe2000f8ec0ff */
[----:B------:R-:W-:Y:S01]  /*8ae0*/  PLOP3.LUT P1, PT, PT, PT, PT, 0x8, 0x80 ;  /* 0x000000000080781c */ /* 0x000fe20003f2e170 */
[----:B------:R-:W-:Y:S01]  /*8af0*/  ULOP3.LUT UR11, UR19, UR11, URZ, 0xc0, !UPT ;  /* 0x0000000b130b7292 */ /* 0x000fe2000f8ec0ff */
[----:B------:R-:W-:Y:S02]  /*8b00*/  IMAD.MOV.U32 R23, RZ, RZ, 0x1 ;  /* 0x00000001ff177424 */ /* 0x000fe400078e00ff */
[----:B------:R-:W-:Y:S02]  /*8b10*/  P2R R24, PR, RZ, 0x2 ;  /* 0x00000002ff187803 */ /* 0x000fe40000000000 */
[----:B------:R-:W2:Y:S08]  /*8b20*/  LDC R3, c[0x0][0xb80] ;  /* 0x0002e000ff037b82 */ /* 0x000eb00000000800 */
[----:B------:R-:W3:Y:S08]  /*8b30*/  LDC R16, c[0x0][0xb90] ;  /* 0x0002e400ff107b82 */ /* 0x000ef00000000800 */
[----:B------:R-:W4:Y:S01]  /*8b40*/  LDC R18, c[0x0][0xbe0] ;  /* 0x0002f800ff127b82 */ /* 0x000f220000000800 */
[----:B-1----:R-:W-:-:S05]  /*8b50*/  SHF.L.U32 R2, R2, R17, RZ ;  /* 0x0000001102027219 */ /* 0x002fca00000006ff */
[----:B------:R-:W-:Y:S02]  /*8b60*/  VIADD R17, R2, UR8 ;  /* 0x0000000802117c36 */ /* 0x000fe40008000000 */
[----:B--2---:R-:W-:Y:S02]  /*8b70*/  IMAD R3, R20, R3, UR11 ;  /* 0x0000000b14037e24 */ /* 0x004fe4000f8e0203 */
[----:B---3--:R-:W-:Y:S01]  /*8b80*/  IMAD R16, R17, R16, UR32 ;  /* 0x0000002011107e24 */ /* 0x008fe2000f8e0210 */
[----:B----4-:R-:W-:-:S04]  /*8b90*/  ISETP.NE.AND P0, PT, R18, 0x1, PT ;  /* 0x000000011200780c */ /* 0x010fc80003f05270 */
[----:B------:R-:W-:Y:S02]  /*8ba0*/  SEL R22, R16, R3, !P0 ;  /* 0x0000000310167207 */ /* 0x000fe40004000000 */
[----:B------:R-:W-:Y:S01]  /*8bb0*/  SEL R16, R3, R16, !P0 ;  /* 0x0000001003107207 */ /* 0x000fe20004000000 */
[----:B------:R-:W-:Y:S02]  /*8bc0*/  IMAD.MOV.U32 R3, RZ, RZ, R21 ;  /* 0x000000ffff037224 */ /* 0x000fe400078e0015 */
.L_x_84:
[----:B------:R-:W-:-:S09]  /*8bd0*/  UISETP.NE.AND UP0, UPT, UR37, 0x1, UPT ;  /* 0x000000012500788c */ /* 0x000fd2000bf05270 */
[----:B------:R-:W-:Y:S05]  /*8be0*/  BRA.U !UP0, `(.L_x_94) ;  /* 0x0000000108047547 */ /* 0x000fea000b800000 */
[----:B------:R-:W-:Y:S05]  /*8bf0*/  BPT.TRAP 0x1 ;  /* 0x000000040000795c */ /* 0x000fea0000300000 */
.L_x_94:
[----:B------:R-:W2:Y:S01]  /*8c00*/  S2UR UR4, SR_CgaCtaId ;  /* 0x00000000000479c3 */ /* 0x000ea20000008800 */
[----:B------:R-:W-:Y:S01]  /*8c10*/  UMOV UR5, 0x400 ;  /* 0x0000040000057882 */ /* 0x000fe20000000000 */
[----:B------:R-:W-:Y:S02]  /*8c20*/  SHF.L.U32 R2, R0, 0x1f, RZ ;  /* 0x0000001f00027819 */ /* 0x000fe400000006ff */
[----:B------:R-:W-:Y:S02]  /*8c30*/  ISETP.NE.AND P1, PT, R10, R3, PT ;  /* 0x000000030a00720c */ /* 0x000fe40003f25270 */
[----:B------:R-:W-:-:S04]  /*8c40*/  ISETP.NE.AND P2, PT, R24, RZ, PT ;  /* 0x000000ff1800720c */ /* 0x000fc80003f45270 */
[----:B------:R-:W-:Y:S01]  /*8c50*/  ISETP.NE.AND P2, PT, R10, R3, !P2 ;  /* 0x000000030a00720c */ /* 0x000fe20005745270 */
[----:B------:R-:W-:-:S06]  /*8c60*/  VIADD R10, R11, 0x1 ;  /* 0x000000010b0a7836 */ /* 0x000fcc0000000000 */
[----:B------:R-:W-:Y:S01]  /*8c70*/  @!P1 IMAD.MOV R10, RZ, RZ, R11 ;  /* 0x000000ffff0a9224 */ /* 0x000fe200078e020b */
[----:B--2---:R-:W-:-:S04]  /*8c80*/  ULEA UR4, UR4, UR5, 0x18 ;  /* 0x0000000504047291 */ /* 0x004fc8000f8ec0ff */
[----:B------:R-:W-:-:S09]  /*8c90*/  ULEA UR4, UR20, UR4, 0x3 ;  /* 0x0000000414047291 */ /* 0x000fd2000f8e18ff */
[----:B------:R-:W2:Y:S02]  /*8ca0*/  SYNCS.PHASECHK.TRANS64.TRYWAIT P0, [UR4+0x180], R2 ;  /* 0x00018002ff0075a7 */ /* 0x000ea40008001104 */
[----:B--2---:R-:W-:Y:S05]  /*8cb0*/  @!P0 BRA `(.L_x_95) ;  /* 0x0000009800bc8947 */ /* 0x004fea0003800000 */
.L_x_286:
[----:B------:R-:W-:Y:S02]  /*8cc0*/  ELECT P0, URZ, PT ;  /* 0x0000000000ff782f */ /* 0x000fe40003800000 */
[----:B------:R-:W-:Y:S01]  /*8cd0*/  ISETP.NE.AND P1, PT, R24, RZ, PT ;  /* 0x000000ff1800720c */ /* 0x000fe20003f25270 */
[----:B------:R-:W-:Y:S03]  /*8ce0*/  BSSY.RECONVERGENT B0, `(.L_x_96) ;  /* 0x0000015000007945 */ /* 0x000fe60003800200 */
[----:B------:R-:W-:-:S04]  /*8cf0*/  SEL R10, R10, RZ, !P1 ;  /* 0x000000ff0a0a7207 */ /* 0x000fc80004800000 */
[----:B--2---:R-:W-:-:S03]  /*8d00*/  PRMT R11, R10, 0x7610, R11 ;  /* 0x000076100a0b7816 */ /* 0x004fc6000000000b */
[----:B------:R-:W-:Y:S05]  /*8d10*/  @!P0 BRA `(.L_x_97) ;  /* 0x0000000000448947 */ /* 0x000fea0003800000 */
[----:B------:R-:W-:Y:S01]  /*8d20*/  UIMAD UR5, UR20, 0x14, UR36 ;  /* 0x00000014140578a4 */ /* 0x000fe2000f8e0224 */
[----:B------:R-:W-:-:S04]  /*8d30*/  SEL R2, RZ, 0x1, !P2 ;  /* 0x00000001ff027807 */ /* 0x000fc80005000000 */
[----:B------:R-:W-:-:S04]  /*8d40*/  PRMT R2, R2, 0x5410, R11 ;  /* 0x0000541002027816 */ /* 0x000fc8000000000b */
        /* <DEDUP_REMOVED lines=13> */
.L_x_98:
[----:B---3--:R-:W-:Y:S01]  /*8e20*/  SYNCS.ARRIVE.TRANS64.A1T0 RZ, [UR4+0x140], RZ ;  /* 0x000140ffffff79a7 */ /* 0x008fe20008100004 */
.L_x_97:
[----:B------:R-:W-:Y:S05]  /*8e30*/  BSYNC.RECONVERGENT B0 ;  /* 0x0000000000007941 */ /* 0x000fea0003800200 */
.L_x_96:
[----:B------:R-:W-:Y:S01]  /*8e40*/  UIADD3 UR20, UPT, UPT, UR20, 0x1, URZ ;  /* 0x0000000114147890 */ /* 0x000fe2000fffe0ff */
[----:B------:R-:W-:Y:S02]  /*8e50*/  VIADD R9, R9, 0x1 ;  /* 0x0000000109097836 */ /* 0x000fe40000000000 */
[----:B------:R-:W-:Y:S01]  /*8e60*/  IMAD.MOV.U32 R10, RZ, RZ, R3 ;  /* 0x000000ffff0a7224 */ /* 0x000fe200078e0003 */
[----:B------:R-:W-:Y:S02]  /*8e70*/  UISETP.NE.AND UP0, UPT, UR20, 0x8, UPT ;  /* 0x000000081400788c */ /* 0x000fe4000bf05270 */
[----:B------:R-:W-:Y:S02]  /*8e80*/  ISETP.NE.AND P0, PT, R9, 0x4, PT ;  /* 0x000000040900780c */ /* 0x000fe40003f05270 */
[----:B------:R-:W-:Y:S02]  /*8e90*/  USEL UR4, URZ, 0x1, UP0 ;  /* 0x00000001ff047887 */ /* 0x000fe40008000000 */
[----:B------:R-:W-:-:S04]  /*8ea0*/  USEL UR20, UR20, URZ, UP0 ;  /* 0x000000ff14147287 */ /* 0x000fc80008000000 */
[----:B------:R-:W-:-:S05]  /*8eb0*/  LOP3.LUT R0, R0, UR4, RZ, 0x3c, !PT ;  /* 0x0000000400007c12 */ /* 0x000fca000f8e3cff */
[----:B------:R-:W-:Y:S05]  /*8ec0*/  @!P0 EXIT ;  /* 0x000000000000894d */ /* 0x000fea0003800000 */
[----:B------:R-:W-:Y:S05]  /*8ed0*/  BRA `(.L_x_99) ;  /* 0xffffffe000fc7947 */ /* 0x000fea000383ffff */
.L_x_66:
[----:B------:R-:W-:-:S09]  /*8ee0*/  UISETP.NE.AND UP0, UPT, UR37, 0x3, UPT ;  /* 0x000000032500788c */ /* 0x000fd2000bf05270 */
[----:B------:R-:W-:Y:S05]  /*8ef0*/  BRA.U UP0, `(.L_x_100) ;  /* 0x0000001100cc7547 */ /* 0x000fea000b800000 */
[----:B------:R-:W-:-:S08]  /*8f00*/  NOP ;  /* 0x0000000000007918 */ /* 0x000fd00000000000 */
[----:B-1--45:R-:W1:-:S00]  /*8f10*/  USETMAXREG.DEALLOC.CTAPOOL 0x88 ;  /* 0x00000088000079c8 */ /* 0x032e4000080e0500 */
[----:B-1----:R-:W1:Y:S01]  /*8f20*/  LDC.64 R20, c[0x0][0x390] ;  /* 0x0000e400ff147b82 */ /* 0x002e620000000a00 */
[----:B------:R-:W-:Y:S02]  /*8f30*/  HFMA2 R18, -RZ, RZ, 0, 0 ;  /* 0x00000000ff127431 */ /* 0x000fe400000001ff */
[----:B------:R-:W-:Y:S01]  /*8f40*/  IMAD.MOV.U32 R19, RZ, RZ, 0x1 ;  /* 0x00000001ff137424 */ /* 0x000fe200078e00ff */
[----:B------:R-:W-:Y:S01]  /*8f50*/  PRMT R4, RZ, 0x7610, R4 ;  /* 0x00007610ff047816 */ /* 0x000fe20000000004 */
[----:B------:R-:W2:Y:S03]  /*8f60*/  LDCU UR26, c[0x0][0x880] ;  /* 0x00011000ff1a77ac */ /* 0x000ea60008000800 */
[----:B------:R-:W3:Y:S01]  /*8f70*/  LDC.64 R10, c[0x0][0xb08] ;  /* 0x0002c200ff0a7b82 */ /* 0x000ee20000000a00 */
[----:B------:R-:W4:Y:S01]  /*8f80*/  LDCU.64 UR6, c[0x0][0x888] ;  /* 0x00011100ff0677ac */ /* 0x000f220008000a00 */
[----:B------:R-:W-:Y:S01]  /*8f90*/  UPLOP3.LUT UP1, UPT, UPT, UPT, UPT, 0x40, 0x4 ;  /* 0x000000000004789c */ /* 0x000fe20003f2e870 */
[----:B------:R-:W-:-:S05]  /*8fa0*/  UMOV UR5, URZ ;  /* 0x000000ff00057c82 */ /* 0x000fca0008000000 */
[----:B------:R-:W1:Y:S08]  /*8fb0*/  LDC.64 R8, c[0x0][0xb10] ;  /* 0x0002c400ff087b82 */ /* 0x000e700000000a00 */
[----:B--2---:R-:W1:Y:S02]  /*8fc0*/  LDC.64 R2, c[0x0][0x890] ;  /* 0x00022400ff027b82 */ /* 0x004e640000000a00 */
.L_x_134:
[----:B------:R-:W-:Y:S04]  /*8fd0*/  LOP3.LUT R0, R4, 0xffff, RZ, 0xc0, !PT ;  /* 0x0000ffff04007812 */ /* 0x000fe800078ec0ff */
[----:B------:R-:W-:Y:S04]  /*8fe0*/  SHF.R.U32.HI R0, RZ, 0x1, R0 ;  /* 0x00000001ff007819 */ /* 0x000fe80000011600 */
[----:B------:R-:W-:Y:S05]  /*8ff0*/  LOP3.LUT R0, R0, 0xffff, RZ, 0xc0, !PT ;  /* 0x0000ffff00007812 */ /* 0x000fea00078ec0ff */
[----:B------:R-:W-:Y:S05]  /*9000*/  IMAD R0, R0, 0x4925, RZ ;  /* 0x0000492500007824 */ /* 0x000fea00078e02ff */
[----:B------:R-:W-:Y:S04]  /*9010*/  SHF.R.U32.HI R0, RZ, 0x11, R0 ;  /* 0x00000011ff007819 */ /* 0x000fe80000011600 */
[----:B------:R-:W-:Y:S05]  /*9020*/  PRMT R0, R0, 0x9910, RZ ;  /* 0x0000991000007816 */ /* 0x000fea00000000ff */
[----:B------:R-:W-:Y:S04]  /*9030*/  IMAD R0, R0, 0xe, RZ ;  /* 0x0000000e00007824 */ /* 0x000fe800078e02ff */
[----:B------:R-:W-:Y:S05]  /*9040*/  IMAD.MOV R0, RZ, RZ, -R0 ;  /* 0x000000ffff007224 */ /* 0x000fea00078e0a00 */
[----:B------:R-:W-:Y:S05]  /*9050*/  PRMT R5, R0, 0x7710, RZ ;  /* 0x0000771000057816 */ /* 0x000fea00000000ff */
[----:B------:R-:W-:Y:S05]  /*9060*/  IMAD.IADD R5, R5, 0x1, R4 ;  /* 0x0000000105057824 */ /* 0x000fea00078e0204 */
[----:B------:R-:W-:Y:S11]  /*9070*/  R2UR UR4, R5 ;  /* 0x00000000050472ca */ /* 0x000ff600000e0000 */
[----:B------:R-:W-:Y:S02]  /*9080*/  @!UPT UIADD3 URZ, UPT, UPT, URZ, URZ, URZ ;  /* 0x000000fffffff290 */ /* 0x000fe4000fffe0ff */
[----:B------:R-:W-:Y:S06]  /*9090*/  ULOP3.LUT UR4, UR4, 0xffff, URZ, 0xc0, !UPT ;  /* 0x0000ffff04047892 */ /* 0x000fec000f8ec0ff */
[----:B------:R-:W-:Y:S02]  /*90a0*/  IMAD.U32 R4, RZ, RZ, UR4 ;  /* 0x00000004ff047e24 */ /* 0x000fe4000f8e00ff */
[----:B------:R-:W-:Y:S03]  /*90b0*/  IMAD.U32 R0, RZ, RZ, UR4 ;  /* 0x00000004ff007e24 */ /* 0x000fe6000f8e00ff */
[----:B------:R-:W-:Y:S04]  /*90c0*/  LEA R4, P0, R4, UR22, 0x7 ;  /* 0x0000001604047c11 */ /* 0x000fe8000f8038ff */
[----:B------:R-:W-:Y:S02]  /*90d0*/  LEA.HI.X R5, R0, UR23, RZ, 0x7, P0 ;  /* 0x0000001700057c11 */ /* 0x000fe400080f3cff */
[----:B------:R-:W-:Y:S02]  /*90e0*/  R2UR UR28, R4 ;  /* 0x00000000041c72ca */ /* 0x000fe400000e0000 */
[----:B------:R-:W-:Y:S01]  /*90f0*/  R2UR UR29, R5 ;  /* 0x00000000051d72ca */ /* 0x000fe200000e0000 */
[----:B------:R-:W-:Y:S03]  /*9100*/  @!UPT UIADD3 URZ, UPT, UPT, URZ, URZ, URZ ;  /* 0x000000fffffff290 */ /* 0x000fe6000fffe0ff */
[----:B------:R-:W-:Y:S11]  /*9110*/  BRA.U UP1, `(.L_x_101) ;  /* 0x0000000501107547 */ /* 0x000ff6000b800000 */
[----:B------:R-:W2:Y:S01]  /*9120*/  S2R R0, SR_LANEID ;  /* 0x0000000000007919 */ /* 0x000ea20000000000 */
[----:B------:R-:W-:Y:S02]  /*9130*/  MOV R4, 0x400 ;  /* 0x0000040000047802 */ /* 0x000fe40000000f00 */
[----:B------:R-:W-:Y:S01]  /*9140*/  ELECT P0, URZ, PT ;  /* 0x0000000000ff782f */ /* 0x000fe20003800000 */
[----:B------:R-:W-:Y:S01]  /*9150*/  BSSY.RECONVERGENT B0, `(.L_x_102) ;  /* 0x0000037000007945 */ /* 0x000fe20003800200 */
[----:B------:R-:W5:Y:S02]  /*9160*/  S2R R15, SR_CgaCtaId ;  /* 0x00000000000f7919 */ /* 0x000f640000008800 */
[----:B-----5:R-:W-:Y:S01]  /*9170*/  LEA R15, R15, R4, 0x18 ;  /* 0x000000040f0f7211 */ /* 0x020fe200078ec0ff */
[----:B--2---:R-:W-:Y:S05]  /*9180*/  IMAD.SHL.U32 R0, R0, 0x4, RZ ;  /* 0x0000000400007824 */ /* 0x004fea00078e00ff */
[----:B------:R-:W-:Y:S03]  /*9190*/  IADD3 R16, PT, PT, R0, 0x400, R15 ;  /* 0x0000040000107810 */ /* 0x000fe60007ffe00f */
[----:B------:R-:W-:Y:S05]  /*91a0*/  @!P0 BRA `(.L_x_103) ;  /* 0x0000000000c48947 */ /* 0x000fea0003800000 */
[----:B-1----:R-:W-:Y:S01]  /*91b0*/  ISETP.NE.U32.AND P0, PT, R8, RZ, PT ;  /* 0x000000ff0800720c */ /* 0x002fe20003f05070 */
[----:B------:R-:W-:Y:S01]  /*91c0*/  IMAD.WIDE R12, R17, 0xc, R20 ;  /* 0x0000000c110c7825 */ /* 0x000fe200078e0214 */
[----:B---3--:R-:W-:Y:S01]  /*91d0*/  ISETP.NE.U32.AND P1, PT, R10, RZ, PT ;  /* 0x000000ff0a00720c */ /* 0x008fe20003f25070 */
[----:B------:R-:W1:Y:S01]  /*91e0*/  S2UR UR4, SR_CgaCtaId ;  /* 0x00000000000479c3 */ /* 0x000e620000008800 */
[----:B------:R-:W-:Y:S01]  /*91f0*/  ISETP.NE.AND.EX P0, PT, R9, RZ, PT, P0 ;  /* 0x000000ff0900720c */ /* 0x000fe20003f05300 */
[----:B------:R-:W-:Y:S01]  /*9200*/  UMOV UR8, 0x400 ;  /* 0x0000040000087882 */ /* 0x000fe20000000000 */
[----:B------:R-:W2:Y:S01]  /*9210*/  LDG.E R26, desc[UR50][R12.64] ;  /* 0x000000320c1a7981 */ /* 0x000ea2000c1e1900 */
[----:B------:R-:W-:Y:S10]  /*9220*/  ISETP.NE.AND.EX P1, PT, R11, RZ, PT, P1 ;  /* 0x000000ff0b00720c */ /* 0x000ff40003f25310 */
[----:B------:R-:W3:Y:S08]  /*9230*/  @P0 LDC.64 R4, c[0x0][0xb10] ;  /* 0x0002c400ff040b82 */ /* 0x000ef00000000a00 */
[----:B------:R-:W5:Y:S01]  /*9240*/  @P1 LDC.64 R6, c[0x0][0xb08] ;  /* 0x0002c200ff061b82 */ /* 0x000f620000000a00 */
[----:B--2---:R-:W-:Y:S01]  /*9250*/  SHF.R.S32.HI R27, RZ, 0x1f, R26 ;  /* 0x0000001fff1b7819 */ /* 0x004fe2000001141a */
[C---:B---3--:R-:W-:Y:S01]  /*9260*/  @P0 IMAD.WIDE R4, R17.reuse, 0x8, R4 ;  /* 0x0000000811040825 */ /* 0x048fe200078e0204 */
[----:B-1----:R-:W-:Y:S03]  /*9270*/  ULEA UR4, UR4, UR8, 0x18 ;  /* 0x0000000804047291 */ /* 0x002fe6000f8ec0ff */
[----:B-----5:R-:W-:Y:S01]  /*9280*/  @P1 IMAD.WIDE R6, R17, 0x8, R6 ;  /* 0x0000000811061825 */ /* 0x020fe200078e0206 */
[----:B------:R-:W2:Y:S01]  /*9290*/  @P0 LDG.E.64 R28, desc[UR50][R4.64] ;  /* 0x00000032041c0981 */ /* 0x000ea2000c1e1b00 */
[----:B------:R-:W-:Y:S03]  /*92a0*/  UIADD3 UR8, UPT, UPT, UR4, 0x400, URZ ;  /* 0x0000040004087890 */ /* 0x000fe6000fffe0ff */
[----:B------:R1:W3:Y:S04]  /*92b0*/  @P1 LDG.E.64 R24, desc[UR50][R6.64] ;  /* 0x0000003206181981 */ /* 0x0002e8000c1e1b00 */
[----:B------:R-:W-:Y:S04]  /*92c0*/  STS [UR4+0x430], RZ ;  /* 0x000430ffff007988 */ /* 0x000fe80008000804 */
[----:B------:R5:W4:Y:S04]  /*92d0*/  LDG.E R5, desc[UR50][R12.64+0x4] ;  /* 0x000004320c057981 */ /* 0x000b28000c1e1900 */
[----:B-1----:R-:W1:Y:S01]  /*92e0*/  LDS R7, [UR4+0x41c] ;  /* 0x00041c04ff077984 */ /* 0x002e620008000800 */
[----:B------:R-:W-:Y:S05]  /*92f0*/  IMAD.U32 R6, RZ, RZ, UR8 ;  /* 0x00000008ff067e24 */ /* 0x000fea000f8e00ff */
[----:B-----5:R-:W-:Y:S05]  /*9300*/  SHF.R.U64 R12, R6, 0x4, RZ ;  /* 0x00000004060c7819 */ /* 0x020fea00000012ff */
[----:B------:R-:W-:Y:S04]  /*9310*/  STS [UR4+0x410], R12 ;  /* 0x0004100cff007988 */ /* 0x000fe80008000804 */
[----:B------:R-:W-:Y:S01]  /*9320*/  STS [UR4+0x414], R12 ;  /* 0x0004140cff007988 */ /* 0x000fe20008000804 */
[----:B------:R-:W-:Y:S02]  /*9330*/  @!P0 IMAD.MOV.U32 R28, RZ, RZ, R26 ;  /* 0x000000ffff1c8224 */ /* 0x000fe400078e001a */
[----:B------:R-:W-:Y:S01]  /*9340*/  @!P0 IMAD.MOV.U32 R29, RZ, RZ, R27 ;  /* 0x000000ffff1d8224 */ /* 0x000fe200078e001b */
[----:B---3--:R-:W-:Y:S04]  /*9350*/  @P1 STS.64 [UR4+0x400], R24 ;  /* 0x00040018ff001988 */ /* 0x008fe80008000a04 */
[----:B--2---:R-:W-:Y:S04]  /*9360*/  SHF.L.U64.HI R14, R28, 0x1, R29 ;  /* 0x000000011c0e7819 */ /* 0x004fe8000001021d */
[----:B------:R-:W-:Y:S04]  /*9370*/  LOP3.LUT R14, R14, 0x1fffffff, RZ, 0xc0, !PT ;  /* 0x1fffffff0e0e7812 */ /* 0x000fe800078ec0ff */
[----:B------:R-:W-:Y:S04]  /*9380*/  SHF.R.U32.HI R4, RZ, 0x4, R14 ;  /* 0x00000004ff047819 */ /* 0x000fe8000001160e */
[----:B-1----:R-:W-:Y:S02]  /*9390*/  LOP3.LUT R23, R7, 0xf, R4, 0xb8, !PT ;  /* 0x0000000f07177812 */ /* 0x002fe400078eb804 */
[----:B------:R-:W-:Y:S03]  /*93a0*/  CS2R R6, SRZ ;  /* 0x0000000000067805 */ /* 0x000fe6000001ff00 */
[----:B------:R1:W-:Y:S01]  /*93b0*/  STS [UR4+0x41c], R23 ;  /* 0x00041c17ff007988 */ /* 0x0003e20008000804 */
[----:B----4-:R-:W-:Y:S03]  /*93c0*/  VIADD R5, R5, 0xffffffff ;  /* 0xffffffff05057836 */ /* 0x010fe60000000000 */
[----:B------:R-:W2:Y:S01]  /*93d0*/  LDS R4, [UR4+0x41c] ;  /* 0x00041c04ff047984 */ /* 0x000ea20008000800 */
[----:B-1----:R-:W-:Y:S05]  /*93e0*/  IMAD.SHL.U32 R23, R28, 0x2, RZ ;  /* 0x000000021c177824 */ /* 0x002fea00078e00ff */
[----:B------:R-:W-:Y:S04]  /*93f0*/  LOP3.LUT R23, R23, 0xfffffffe, RZ, 0xc0, !PT ;  /* 0xfffffffe17177812 */ /* 0x000fe800078ec0ff */
[----:B------:R-:W-:Y:S05]  /*9400*/  SHF.R.U64 R14, R23, 0x4, R14 ;  /* 0x00000004170e7819 */ /* 0x000fea000000120e */
[----:B------:R-:W-:Y:S01]  /*9410*/  STS [UR4+0x40c], R14 ;  /* 0x00040c0eff007988 */ /* 0x000fe20008000804 */
[----:B--2---:R-:W-:Y:S05]  /*9420*/  LOP3.LUT R30, R4, 0xf0, RZ, 0xb8, !PT ;  /* 0x000000f0041e7812 */ /* 0x004fea00078eb8ff */
[----:B------:R-:W-:Y:S04]  /*9430*/  STS [UR4+0x41c], R30 ;  /* 0x00041c1eff007988 */ /* 0x000fe80008000804 */
[----:B------:R-:W1:Y:S02]  /*9440*/  LDS R4, [UR4+0x41c] ;  /* 0x00041c04ff047984 */ /* 0x000e640008000800 */
[----:B-1----:R-:W-:Y:S01]  /*9450*/  LOP3.LUT R13, R4, 0xf00, RZ, 0xb8, !PT ;  /* 0x00000f00040d7812 */ /* 0x002fe200078eb8ff */
[----:B------:R-:W-:Y:S04]  /*9460*/  VIADD R4, R26, 0xffffffff ;  /* 0xffffffff1a047836 */ /* 0x000fe80000000000 */
[----:B------:R-:W-:Y:S04]  /*9470*/  STS.64 [UR4+0x418], R12 ;  /* 0x0004180cff007988 */ /* 0x000fe80008000a04 */
[----:B------:R-:W1:Y:S04]  /*9480*/  LDS R22, [UR4+0x41c] ;  /* 0x00041c04ff167984 */ /* 0x000e680008000800 */
[----:B------:R2:W-:Y:S01]  /*9490*/  STS.128 [UR4+0x420], R4 ;  /* 0x00042004ff007988 */ /* 0x0005e20008000c04 */
[----:B-1----:R-:W-:Y:S05]  /*94a0*/  LOP3.LUT R22, R22, 0xf000, RZ, 0xb8, !PT ;  /* 0x0000f00016167812 */ /* 0x002fea00078eb8ff */
[----:B------:R2:W-:Y:S02]  /*94b0*/  STS [UR4+0x41c], R22 ;  /* 0x00041c16ff007988 */ /* 0x0005e40008000804 */
.L_x_103:
[----:B----4-:R-:W-:Y:S05]  /*94c0*/  BSYNC.RECONVERGENT B0 ;  /* 0x0000000000007941 */ /* 0x010fea0003800200 */
.L_x_102:
[----:B------:R-:W-:Y:S01]  /*94d0*/  NOP ;  /* 0x0000000000007918 */ /* 0x000fe20000000000 */
[----:B------:R-:W4:Y:S01]  /*94e0*/  LDS R16, [R16] ;  /* 0x0000000010107984 */ /* 0x000f220000000800 */
[----:B--2---:R-:W-:Y:S01]  /*94f0*/  IADD3 R4, P0, PT, R0, UR28, RZ ;  /* 0x0000001c00047c10 */ /* 0x004fe2000ff1e0ff */
[----:B------:R-:W-:Y:S04]  /*9500*/  IMAD.U32 R0, RZ, RZ, UR20 ;  /* 0x00000014ff007e24 */ /* 0x000fe8000f8e00ff */
[----:B------:R-:W-:Y:S01]  /*9510*/  IMAD.X R5, RZ, RZ, UR29, P0 ;  /* 0x0000001dff057e24 */ /* 0x000fe200080e06ff */
[----:B------:R-:W-:Y:S04]  /*9520*/  SHF.L.U32 R6, R0, 0x1f, RZ ;  /* 0x0000001f00067819 */ /* 0x000fe800000006ff */
[----:B----4-:R2:W4:Y:S02]  /*9530*/  ATOMG.E.EXCH.STRONG.GPU PT, RZ, [R4], R16 ;  /* 0x0000001004ff73a8 */ /* 0x01052400041ee100 */
[----:B----4-:R-:W4:Y:S02]  /*9540*/  SYNCS.PHASECHK.TRANS64.TRYWAIT P0, [R15+URZ+0x138], R6 ;  /* 0x000138060f0075a7 */ /* 0x010f2400080011ff */
[----:B--2-4-:R-:W-:Y:S05]  /*9550*/  @!P0 BRA `(.L_x_104) ;  /* 0x0000009000ac8947 */ /* 0x014fea0003800000 */
.L_x_101:
[----:B-1----:R-:W-:Y:S04]  /*9560*/  ISETP.NE.U32.AND P0, PT, R2, RZ, PT ;  /* 0x000000ff0200720c */ /* 0x002fe80003f05070 */
[----:B------:R-:W-:Y:S11]  /*9570*/  ISETP.NE.AND.EX P0, PT, R3, RZ, PT, P0 ;  /* 0x000000ff0300720c */ /* 0x000ff60003f05300 */
[----:B------:R-:W-:Y:S02]  /*9580*/  @!UPT UIADD3 URZ, UPT, UPT, URZ, URZ, URZ ;  /* 0x000000fffffff290 */ /* 0x000fe4000fffe0ff */
[----:B------:R-:W1:Y:S02]  /*9590*/  @P0 LDC.64 R4, c[0x0][0x890] ;  /* 0x00022400ff040b82 */ /* 0x000e640000000a00 */
[----:B-1----:R-:W-:Y:S01]  /*95a0*/  @P0 IMAD.WIDE R4, R17, 0x8, R4 ;  /* 0x0000000811040825 */ /* 0x002fe200078e0204 */
[----:B------:R-:W-:Y:S06]  /*95b0*/  BRA.U UP1, `(.L_x_105) ;  /* 0x0000000101107547 */ /* 0x000fec000b800000 */
[----:B------:R-:W-:Y:S04]  /*95c0*/  DEPBAR {5,4,3,2,1,0} ;  /* 0x0000003f0000791a */ /* 0x000fe80000000000 */
[----:B------:R-:W1:Y:S02]  /*95d0*/  CCTL.E.C.LDCU.IV.DEEP [UR28] ;  /* 0x000000001c007540 */ /* 0x000e640009c08000 */
[----:B-1----:R1:W-:Y:S01]  /*95e0*/  UTMACCTL.IV [UR28] ;  /* 0x000000001c0079b9 */ /* 0x0023e20008000000 */
[----:B------:R-:W-:Y:S01]  /*95f0*/  NOP ;  /* 0x0000000000007918 */ /* 0x000fe20000000000 */
.L_x_105:
[----:B------:R-:W5:Y:S01]  /*9600*/  @P0 LDG.E.64 R4, desc[UR50][R4.64] ;  /* 0x0000003204040981 */ /* 0x000f62000c1e1b00 */
[----:B------:R-:W-:Y:S02]  /*9610*/  USHF.L.U32 UR18, UR18, 0x6, URZ ;  /* 0x0000000612127899 */ /* 0x000fe400080006ff */
[----:B------:R-:W-:Y:S01]  /*9620*/  USHF.L.U32 UR19, UR19, 0x8, URZ ;  /* 0x0000000813137899 */ /* 0x000fe200080006ff */
[----:B-----5:R-:W5:Y:S02]  /*9630*/  @P0 LD.E R0, desc[UR50][R4.64] ;  /* 0x0000003204000980 */ /* 0x020f64000c101900 */
[----:B-----5:R-:W-:Y:S01]  /*9640*/  @P0 FSETP.NEU.AND P1, PT, R0, RZ, PT ;  /* 0x000000ff0000020b */ /* 0x020fe20003f2d000 */
[----:B------:R-:W-:Y:S01]  /*9650*/  @!UPT UIADD3 URZ, UPT, UPT, URZ, URZ, URZ ;  /* 0x000000fffffff290 */ /* 0x000fe2000fffe0ff */
[----:B------:R-:W-:Y:S11]  /*9660*/  @P0 BRA `(.L_x_106) ;  /* 0x00000000002c0947 */ /* 0x000ff60003800000 */
[----:B----4-:R-:W-:Y:S02]  /*9670*/  ISETP.NE.U32.AND P0, PT, RZ, UR6, PT ;  /* 0x00000006ff007c0c */ /* 0x010fe4000bf05070 */
[----:B------:R-:W-:Y:S02]  /*9680*/  FSETP.NEU.AND P1, PT, RZ, UR26, PT ;  /* 0x0000001aff007c0b */ /* 0x000fe4000bf2d000 */
[----:B------:R-:W-:Y:S11]  /*9690*/  ISETP.NE.AND.EX P0, PT, RZ, UR7, PT, P0 ;  /* 0x00000007ff007c0c */ /* 0x000ff6000bf05300 */
[----:B------:R-:W-:Y:S02]  /*96a0*/  @!UPT UIADD3 URZ, UPT, UPT, URZ, URZ, URZ ;  /* 0x000000fffffff290 */ /* 0x000fe4000fffe0ff */
[----:B------:R-:W4:Y:S08]  /*96b0*/  @P0 LDC R0, c[0x0][0x898] ;  /* 0x00022600ff000b82 */ /* 0x000f300000000800 */
[----:B------:R-:W5:Y:S01]  /*96c0*/  @P0 LDC.64 R4, c[0x0][0x888] ;  /* 0x00022200ff040b82 */ /* 0x000f620000000a00 */
[----:B----4-:R-:W-:Y:S04]  /*96d0*/  @P0 IMAD R17, R17, R0, RZ ;  /* 0x0000000011110224 */ /* 0x010fe800078e02ff */
[----:B-----5:R-:W-:Y:S06]  /*96e0*/  @P0 IMAD.WIDE R4, R17, 0x4, R4 ;  /* 0x0000000411040825 */ /* 0x020fec00078e0204 */
[----:B------:R-:W4:Y:S02]  /*96f0*/  @P0 LDG.E R4, desc[UR50][R4.64] ;  /* 0x0000003204040981 */ /* 0x000f24000c1e1900 */
[----:B----4-:R-:W-:Y:S11]  /*9700*/  @P0 FSETP.NEU.AND P1, PT, R4, RZ, PT ;  /* 0x000000ff0400020b */ /* 0x010ff60003f2d000 */
[----:B------:R-:W-:Y:S02]  /*9710*/  @!UPT UIADD3 URZ, UPT, UPT, URZ, URZ, URZ ;  /* 0x000000fffffff290 */ /* 0x000fe4000fffe0ff */
.L_x_106:
[----:B------:R-:W-:Y:S01]  /*9720*/  UISETP.NE.AND UP0, UPT, UR21, 0x4, UPT ;  /* 0x000000041500788c */ /* 0x000fe2000bf05270 */
[----:B------:R-:W-:Y:S04]  /*9730*/  ELECT P0, URZ, PT ;  /* 0x0000000000ff782f */ /* 0x000fe80003800000 */
[----:B------:R-:W-:Y:S04]  /*9740*/  PLOP3.LUT P1, PT, P1, P0, PT, 0x80, 0x8 ;  /* 0x000000000008781c */ /* 0x000fe80000f21070 */
[----:B------:R-:W-:Y:S09]  /*9750*/  BRA.U UP0, `(.L_x_107) ;  /* 0x0000000100047547 */ /* 0x000ff2000b800000 */
[----:B-1--4-:R-:W-:Y:S05]  /*9760*/  BPT.TRAP 0x1 ;  /* 0x000000040000795c */ /* 0x012fea0000300000 */
.L_x_107:
[----:B------:R-:W5:Y:S01]  /*9770*/  S2UR UR25, SR_CgaCtaId ;  /* 0x00000000001979c3 */ /* 0x000f620000008800 */
[----:B------:R-:W-:Y:S01]  /*9780*/  UMOV UR24, 0x400 ;  /* 0x0000040000187882 */ /* 0x000fe20000000000 */
[----:B------:R-:W-:Y:S01]  /*9790*/  SHF.L.U32 R5, R19, 0x1f, RZ ;  /* 0x0000001f13057819 */ /* 0x000fe200000006ff */
[----:B-----5:R-:W-:Y:S09]  /*97a0*/  ULEA UR24, UR25, UR24, 0x18 ;  /* 0x0000001819187291 */ /* 0x020ff2000f8ec0ff */
[----:B------:R-:W5:Y:S02]  /*97b0*/  SYNCS.PHASECHK.TRANS64.TRYWAIT P0, [UR24+0x110], R5 ;  /* 0x00011005ff0075a7 */ /* 0x000f640008001118 */
[----:B-----5:R-:W-:Y:S05]  /*97c0*/  @!P0 BRA `(.L_x_108) ;  /* 0x0000009000248947 */ /* 0x020fea0003800000 */
.L_x_288:
[----:B------:R-:W-:Y:S04]  /*97d0*/  BSSY.RECONVERGENT B0, `(.L_x_109) ;  /* 0x0000011000007945 */ /* 0x000fe80003800200 */
[----:B------:R-:W-:Y:S05]  /*97e0*/  @!P1 BRA `(.L_x_110) ;  /* 0x00000000003c9947 */ /* 0x000fea0003800000 */
[----:B------:R-:W-:Y:S02]  /*97f0*/  UIADD3 UR17, UPT, UPT, UR24, 0xf0, URZ ;  /* 0x000000f018117890 */ /* 0x000fe4000fffe0ff */
[----:B------:R-:W-:Y:S01]  /*9800*/  UIADD3 UR16, UPT, UPT, UR24, 0x1000, URZ ;  /* 0x0000100018107890 */ /* 0x000fe2000fffe0ff */
[----:B------:R-:W-:Y:S01]  /*9810*/  UMOV UR12, 0x0 ;  /* 0x00000000000c7882 */ /* 0x000fe20000000000 */
[----:B------:R-:W-:Y:S01]  /*9820*/  UMOV UR13, 0x10000000 ;  /* 0x10000000000d7882 */ /* 0x000fe20000000000 */
[----:B------:R-:W-:Y:S02]  /*9830*/  UIADD3 UR11, UPT, UPT, UR19, 0x80, URZ ;  /* 0x00000080130b7890 */ /* 0x000fe4000fffe0ff */
[----:B------:R-:W-:Y:S01]  /*9840*/  UIADD3 UR8, UPT, UPT, UR24, 0x2000, URZ ;  /* 0x0000200018087890 */ /* 0x000fe2000fffe0ff */
[----:B------:R-:W-:Y:S03]  /*9850*/  UMOV UR10, UR18 ;  /* 0x00000012000a7c82 */ /* 0x000fe60008000000 */
[----:B------:R1:W-:Y:S01]  /*9860*/  UTMALDG.2D [UR16], [UR28], desc[UR12] ;  /* 0x00000c101c0075b4 */ /* 0x0003e20008009000 */
[----:B------:R-:W-:Y:S01]  /*9870*/  UMOV UR9, UR17 ;  /* 0x0000001100097c82 */ /* 0x000fe20008000000 */
[----:B------:R-:W-:Y:S03]  /*9880*/  UISETP.NE.AND UP0, UPT, UR21, 0x4, UPT ;  /* 0x000000041500788c */ /* 0x000fe6000bf05270 */
[----:B------:R1:W-:Y:S06]  /*9890*/  UTMALDG.2D [UR8], [UR28], desc[UR12] ;  /* 0x00000c081c0075b4 */ /* 0x0003ec0008009000 */
[----:B-1----:R-:W-:Y:S05]  /*98a0*/  BRA.U UP0, `(.L_x_111) ;  /* 0x0000000100047547 */ /* 0x002fea000b800000 */
[----:B----4-:R-:W-:Y:S05]  /*98b0*/  BPT.TRAP 0x1 ;  /* 0x000000040000795c */ /* 0x010fea0000300000 */
.L_x_111:
[----:B------:R-:W-:Y:S04]  /*98c0*/  HFMA2 R0, -RZ, RZ, 0, 0.0078125 ;  /* 0x00002000ff007431 */ /* 0x000fe800000001ff */
[----:B------:R1:W-:Y:S03]  /*98d0*/  SYNCS.ARRIVE.TRANS64.RED.A0TR RZ, [UR24+0xf0], R0 ;  /* 0x0000f000ffff79a7 */ /* 0x0003e60008300418 */
.L_x_110:
[----:B-1--4-:R-:W-:Y:S05]  /*98e0*/  BSYNC.RECONVERGENT B0 ;  /* 0x0000000000007941 */ /* 0x012fea0003800200 */
.L_x_109:
[----:B------:R-:W-:Y:S09]  /*98f0*/  UISETP.NE.AND UP0, UPT, UR21, 0x4, UPT ;  /* 0x000000041500788c */ /* 0x000ff2000bf05270 */
[----:B------:R-:W-:Y:S05]  /*9900*/  BRA.U UP0, `(.L_x_112) ;  /* 0x0000000100047547 */ /* 0x000fea000b800000 */
[----:B------:R-:W-:Y:S05]  /*9910*/  BPT.TRAP 0x1 ;  /* 0x000000040000795c */ /* 0x000fea0000300000 */
.L_x_112:
[----:B------:R-:W-:Y:S04]  /*9920*/  UIADD3 UR4, UPT, UPT, UR24, 0xf0, URZ ;  /* 0x000000f018047890 */ /* 0x000fe8000fffe0ff */
[----:B------:R-:W-:Y:S09]  /*9930*/  UPRMT UR4, UR25, 0x654, UR4 ;  /* 0x0000065419047896 */ /* 0x000ff20008000004 */
[----:B------:R-:W-:Y:S01]  /*9940*/  SYNCS.ARRIVE.TRANS64.RED.A1T0 RZ, [UR4], RZ ;  /* 0x000000ffffff79a7 */ /* 0x000fe20008100404 */
[----:B------:R-:W-:Y:S05]  /*9950*/  BRA.U UP0, `(.L_x_113) ;  /* 0x0000000100047547 */ /* 0x000fea000b800000 */
[----:B------:R-:W-:Y:S05]  /*9960*/  BPT.TRAP 0x1 ;  /* 0x000000040000795c */ /* 0x000fea0000300000 */
.L_x_113:
[----:B------:R-:W1:Y:S02]  /*9970*/  SYNCS.PHASECHK.TRANS64.TRYWAIT P0, [UR24+0x118], R5 ;  /* 0x00011805ff0075a7 */ /* 0x000e640008001118 */
[----:B-1----:R-:W-:Y:S05]  /*9980*/  @!P0 BRA `(.L_x_114) ;  /* 0x0000008c00cc8947 */ /* 0x002fea0003800000 */
.L_x_290:
[----:B------:R-:W-:Y:S04]  /*9990*/  BSSY.RECONVERGENT B0, `(.L_x_115) ;  /* 0x0000012000007945 */ /* 0x000fe80003800200 */
[----:B------:R-:W-:Y:S05]  /*99a0*/  @!P1 BRA `(.L_x_116) ;  /* 0x0000000000409947 */ /* 0x000fea0003800000 */
[----:B------:R-:W-:Y:S02]  /*99b0*/  UIADD3 UR13, UPT, UPT, UR24, 0xf8, URZ ;  /* 0x000000f8180d7890 */ /* 0x000fe4000fffe0ff */
[----:B------:R-:W-:Y:S02]  /*99c0*/  UIADD3 UR15, UPT, UPT, UR19, 0x20, URZ ;  /* 0x00000020130f7890 */ /* 0x000fe4000fffe0ff */
[----:B------:R-:W-:Y:S01]  /*99d0*/  UIADD3 UR12, UPT, UPT, UR24, 0x3000, URZ ;  /* 0x00003000180c7890 */ /* 0x000fe2000fffe0ff */
[----:B------:R-:W-:Y:S01]  /*99e0*/  UMOV UR16, 0x0 ;  /* 0x0000000000107882 */ /* 0x000fe20000000000 */
[----:B------:R-:W-:Y:S01]  /*99f0*/  UMOV UR17, 0x10000000 ;  /* 0x1000000000117882 */ /* 0x000fe20000000000 */
[----:B------:R-:W-:Y:S01]  /*9a00*/  UMOV UR14, UR18 ;  /* 0x00000012000e7c82 */ /* 0x000fe20008000000 */
[----:B------:R-:W-:Y:S02]  /*9a10*/  UIADD3 UR11, UPT, UPT, UR19, 0xa0, URZ ;  /* 0x000000a0130b7890 */ /* 0x000fe4000fffe0ff */
[----:B------:R-:W-:Y:S03]  /*9a20*/  UIADD3 UR8, UPT, UPT, UR24, 0x4000, URZ ;  /* 0x0000400018087890 */ /* 0x000fe6000fffe0ff */
[----:B------:R4:W-:Y:S01]  /*9a30*/  UTMALDG.2D [UR12], [UR28], desc[UR16] ;  /* 0x0000100c1c0075b4 */ /* 0x0009e20008009000 */
[----:B------:R-:W-:Y:S01]  /*9a40*/  UMOV UR10, UR18 ;  /* 0x00000012000a7c82 */ /* 0x000fe20008000000 */
[----:B------:R-:W-:Y:S04]  /*9a50*/  UMOV UR9, UR13 ;  /* 0x0000000d00097c82 */ /* 0x000fe80008000000 */
[----:B------:R4:W-:Y:S02]  /*9a60*/  UTMALDG.2D [UR8], [UR28], desc[UR16] ;  /* 0x000010081c0075b4 */ /* 0x0009e40008009000 */
[----:B----4-:R-:W-:Y:S05]  /*9a70*/  BRA.U UP0, `(.L_x_117) ;  /* 0x0000000100047547 */ /* 0x010fea000b800000 */
[----:B------:R-:W-:Y:S05]  /*9a80*/  BPT.TRAP 0x1 ;  /* 0x000000040000795c */ /* 0x000fea0000300000 */
.L_x_117:
[----:B-1----:R-:W-:Y:S04]  /*9a90*/  HFMA2 R0, -RZ, RZ, 0, 0.0078125 ;  /* 0x00002000ff007431 */ /* 0x002fe800000001ff */
[----:B------:R4:W-:Y:S03]  /*9aa0*/  SYNCS.ARRIVE.TRANS64.RED.A0TR RZ, [UR24+0xf8], R0 ;  /* 0x0000f800ffff79a7 */ /* 0x0009e60008300418 */
.L_x_116:
[----:B------:R-:W-:Y:S05]  /*9ab0*/  BSYNC.RECONVERGENT B0 ;  /* 0x0000000000007941 */ /* 0x000fea0003800200 */
.L_x_115:
[----:B------:R-:W-:Y:S05]  /*9ac0*/  BRA.U UP0, `(.L_x_118) ;  /* 0x0000000100047547 */ /* 0x000fea000b800000 */
[----:B------:R-:W-:Y:S05]  /*9ad0*/  BPT.TRAP 0x1 ;  /* 0x000000040000795c */ /* 0x000fea0000300000 */
.L_x_118:
[----:B------:R-:W-:Y:S04]  /*9ae0*/  UIADD3 UR4, UPT, UPT, UR24, 0xf8, URZ ;  /* 0x000000f818047890 */ /* 0x000fe8000fffe0ff */
[----:B------:R-:W-:Y:S09]  /*9af0*/  UPRMT UR4, UR25, 0x654, UR4 ;  /* 0x0000065419047896 */ /* 0x000ff20008000004 */
[----:B------:R-:W-:Y:S01]  /*9b00*/  SYNCS.ARRIVE.TRANS64.RED.A1T0 RZ, [UR4], RZ ;  /* 0x000000ffffff79a7 */ /* 0x000fe20008100404 */
[----:B------:R-:W-:Y:S05]  /*9b10*/  BRA.U UP0, `(.L_x_119) ;  /* 0x0000000100047547 */ /* 0x000fea000b800000 */
[----:B------:R-:W-:Y:S05]  /*9b20*/  BPT.TRAP 0x1 ;  /* 0x000000040000795c */ /* 0x000fea0000300000 */
.L_x_119:
[----:B------:R-:W5:Y:S02]  /*9b30*/  SYNCS.PHASECHK.TRANS64.TRYWAIT P0, [UR24+0x120], R5 ;  /* 0x00012005ff0075a7 */ /* 0x000f640008001118 */
[----:B-----5:R-:W-:Y:S05]  /*9b40*/  @!P0 BRA `(.L_x_120) ;  /* 0x0000008c00748947 */ /* 0x020fea0003800000 */
.L_x_292:
        /* <DEDUP_REMOVED lines=14> */
[----:B-1----:R-:W-:Y:S05]  /*9c30*/  BRA.U UP0, `(.L_x_123) ;  /* 0x0000000100047547 */ /* 0x002fea000b800000 */
[----:B------:R-:W-:Y:S05]  /*9c40*/  BPT.TRAP 0x1 ;  /* 0x000000040000795c */ /* 0x000fea0000300000 */
.L_x_123:
[----:B----4-:R-:W-:Y:S04]  /*9c50*/  HFMA2 R0, -RZ, RZ, 0, 0.0078125 ;  /* 0x00002000ff007431 */ /* 0x010fe800000001ff */
[----:B------:R1:W-:Y:S03]  /*9c60*/  SYNCS.ARRIVE.TRANS64.RED.A0TR RZ, [UR24+0x100], R0 ;  /* 0x00010000ffff79a7 */ /* 0x0003e60008300418 */
.L_x_122:
[----:B------:R-:W-:Y:S05]  /*9c70*/  BSYNC.RECONVERGENT B0 ;  /* 0x0000000000007941 */ /* 0x000fea0003800200 */
.L_x_121:
[----:B------:R-:W-:Y:S05]  /*9c80*/  BRA.U UP0, `(.L_x_124) ;  /* 0x0000000100047547 */ /* 0x000fea000b800000 */
[----:B------:R-:W-:Y:S05]  /*9c90*/  BPT.TRAP 0x1 ;  /* 0x000000040000795c */ /* 0x000fea0000300000 */
.L_x_124:
[----:B------:R-:W-:Y:S04]  /*9ca0*/  UIADD3 UR4, UPT, UPT, UR24, 0x100, URZ ;  /* 0x0000010018047890 */ /* 0x000fe8000fffe0ff */
[----:B------:R-:W-:Y:S09]  /*9cb0*/  UPRMT UR4, UR25, 0x654, UR4 ;  /* 0x0000065419047896 */ /* 0x000ff20008000004 */
[----:B------:R-:W-:Y:S01]  /*9cc0*/  SYNCS.ARRIVE.TRANS64.RED.A1T0 RZ, [UR4], RZ ;  /* 0x000000ffffff79a7 */ /* 0x000fe20008100404 */
[----:B------:R-:W-:Y:S05]  /*9cd0*/  BRA.U UP0, `(.L_x_125) ;  /* 0x0000000100047547 */ /* 0x000fea000b800000 */
[----:B------:R-:W-:Y:S05]  /*9ce0*/  BPT.TRAP 0x1 ;  /* 0x000000040000795c */ /* 0x000fea0000300000 */
.L_x_125:
[----:B------:R-:W5:Y:S02]  /*9cf0*/  SYNCS.PHASECHK.TRANS64.TRYWAIT P0, [UR24+0x128], R5 ;  /* 0x00012805ff0075a7 */ /* 0x000f640008001118 */
[----:B-----5:R-:W-:Y:S05]  /*9d00*/  @!P0 BRA `(.L_x_126) ;  /* 0x0000008c001c8947 */ /* 0x020fea0003800000 */
.L_x_294:
        /* <DEDUP_REMOVED lines=16> */
.L_x_129:
[----:B----4-:R-:W-:Y:S04]  /*9e10*/  HFMA2 R0, -RZ, RZ, 0, 0.0078125 ;  /* 0x00002000ff007431 */ /* 0x010fe800000001ff */
[----:B------:R1:W-:Y:S03]  /*9e20*/  SYNCS.ARRIVE.TRANS64.RED.A0TR RZ, [UR24+0x108], R0 ;  /* 0x00010800ffff79a7 */ /* 0x0003e60008300418 */
.L_x_128:
[----:B------:R-:W-:Y:S05]  /*9e30*/  BSYNC.RECONVERGENT B0 ;  /* 0x0000000000007941 */ /* 0x000fea0003800200 */
.L_x_127:
[----:B------:R-:W-:Y:S05]  /*9e40*/  BRA.U UP0, `(.L_x_130) ;  /* 0x0000000100047547 */ /* 0x000fea000b800000 */
[----:B------:R-:W-:Y:S05]  /*9e50*/  BPT.TRAP 0x1 ;  /* 0x000000040000795c */ /* 0x000fea0000300000 */
.L_x_130:
[----:B------:R-:W-:Y:S01]  /*9e60*/  UIADD3 UR4, UPT, UPT, UR24, 0x108, URZ ;  /* 0x0000010818047890 */ /* 0x000fe2000fffe0ff */
[----:B------:R-:W-:Y:S01]  /*9e70*/  LOP3.LUT R19, R19, 0x1, RZ, 0x3c, !PT ;  /* 0x0000000113137812 */ /* 0x000fe200078e3cff */
[----:B------:R-:W-:Y:S02]  /*9e80*/  UISETP.NE.AND UP1, UPT, UR37, 0x8, UPT ;  /* 0x000000082500788c */ /* 0x000fe4000bf25270 */
[----:B------:R-:W-:Y:S09]  /*9e90*/  UPRMT UR4, UR25, 0x654, UR4 ;  /* 0x0000065419047896 */ /* 0x000ff20008000004 */
[----:B------:R-:W-:Y:S01]  /*9ea0*/  SYNCS.ARRIVE.TRANS64.RED.A1T0 RZ, [UR4], RZ ;  /* 0x000000ffffff79a7 */ /* 0x000fe20008100404 */
[----:B------:R-:W-:Y:S05]  /*9eb0*/  BRA.U UP1, `(.L_x_131) ;  /* 0x0000000101047547 */ /* 0x000fea000b800000 */
[----:B------:R-:W-:Y:S05]  /*9ec0*/  BPT.TRAP 0x1 ;  /* 0x000000040000795c */ /* 0x000fea0000300000 */
.L_x_131:
[----:B------:R-:W-:Y:S01]  /*9ed0*/  ULEA UR8, UR5, UR24, 0x3 ;  /* 0x0000001805087291 */ /* 0x000fe2000f8e18ff */
[----:B-1----:R-:W-:Y:S08]  /*9ee0*/  SHF.L.U32 R5, R18, 0x1f, RZ ;  /* 0x0000001f12057819 */ /* 0x002ff000000006ff */
[----:B------:R-:W1:Y:S02]  /*9ef0*/  SYNCS.PHASECHK.TRANS64.TRYWAIT P0, [UR8+0x220], R5 ;  /* 0x00022005ff0075a7 */ /* 0x000e640008001108 */
[----:B-1----:R-:W-:Y:S05]  /*9f00*/  @!P0 BRA `(.L_x_132) ;  /* 0x0000008800b48947 */ /* 0x002fea0003800000 */
.L_x_296:
[----:B------:R-:W-:Y:S09]  /*9f10*/  UIMAD UR4, UR5, 0x14, UR36 ;  /* 0x00000014050478a4 */ /* 0x000ff2000f8e0224 */
[----:B--2---:R-:W2:Y:S04]  /*9f20*/  LDS R6, [UR4] ;  /* 0x00000004ff067984 */ /* 0x004ea80008000800 */
[----:B-1----:R-:W1:Y:S04]  /*9f30*/  LDS R5, [UR4+0x4] ;  /* 0x00000404ff057984 */ /* 0x002e680008000800 */
[----:B------:R-:W3:Y:S04]  /*9f40*/  LDS.U16 R4, [UR4+0x12] ;  /* 0x00001204ff047984 */ /* 0x000ee80008000400 */
[----:B------:R-:W3:Y:S04]  /*9f50*/  LDS R17, [UR4+0x8] ;  /* 0x00000804ff117984 */ /* 0x000ee80008000800 */
[----:B----4-:R-:W4:Y:S01]  /*9f60*/  LDS R0, [UR4+0xc] ;  /* 0x00000c04ff007984 */ /* 0x010f220008000800 */
[----:B------:R-:W-:Y:S01]  /*9f70*/  @!PT LDS RZ, [RZ] ;  /* 0x00000000fffff984 */ /* 0x000fe20000000800 */
[----:B------:R-:W-:Y:S01]  /*9f80*/  @!PT LDS RZ, [RZ] ;  /* 0x00000000fffff984 */ /* 0x000fe20000000800 */
[----:B------:R-:W-:Y:S01]  /*9f90*/  @!PT LDS RZ, [RZ] ;  /* 0x00000000fffff984 */ /* 0x000fe20000000800 */
[----:B------:R-:W-:Y:S01]  /*9fa0*/  @!PT LDS RZ, [RZ] ;  /* 0x00000000fffff984 */ /* 0x000fe20000000800 */
[----:B------:R5:W-:Y:S06]  /*9fb0*/  MEMBAR.ALL.CTA ;  /* 0x0000000000007992 */ /* 0x000bec0000008000 */
[----:B-----5:R-:W3:Y:S01]  /*9fc0*/  FENCE.VIEW.ASYNC.S ;  /* 0x00000000000073c6 */ /* 0x020ee20000000000 */
[----:B--2---:R-:W-:Y:S02]  /*9fd0*/  R2UR UR18, R6 ;  /* 0x00000000061272ca */ /* 0x004fe400000e0000 */
[----:B-1----:R-:W-:Y:S01]  /*9fe0*/  R2UR UR19, R5 ;  /* 0x00000000051372ca */ /* 0x002fe200000e0000 */
[----:B------:R-:W-:Y:S03]  /*9ff0*/  @!UPT UIADD3 URZ, UPT, UPT, URZ, URZ, URZ ;  /* 0x000000fffffff290 */ /* 0x000fe6000fffe0ff */
[----:B------:R-:W-:Y:S11]  /*a000*/  BRA.U UP1, `(.L_x_133) ;  /* 0x0000000101047547 */ /* 0x000ff6000b800000 */
[----:B------:R-:W-:Y:S05]  /*a010*/  BPT.TRAP 0x1 ;  /* 0x000000040000795c */ /* 0x000fea0000300000 */
.L_x_133:
[----:B------:R-:W-:Y:S01]  /*a020*/  UIADD3 UR8, UPT, UPT, UR8, 0x260, URZ ;  /* 0x0000026008087890 */ /* 0x000fe2000fffe0ff */
[----:B----4-:R-:W-:Y:S03]  /*a030*/  ISETP.NE.AND P0, PT, R0, RZ, PT ;  /* 0x000000ff0000720c */ /* 0x010fe60003f05270 */
[----:B------:R-:W-:Y:S09]  /*a040*/  UPRMT UR8, UR25, 0x654, UR8 ;  /* 0x0000065419087896 */ /* 0x000ff20008000008 */
[----:B---3--:R-:W-:Y:S01]  /*a050*/  SYNCS.ARRIVE.TRANS64.RED.A1T0 RZ, [UR8], RZ ;  /* 0x000000ffffff79a7 */ /* 0x008fe20008100408 */
[----:B------:R-:W-:Y:S04]  /*a060*/  UIADD3 UR8, UPT, UPT, UR5, 0x1, URZ ;  /* 0x0000000105087890 */ /* 0x000fe8000fffe0ff */
[----:B------:R-:W-:Y:S04]  /*a070*/  UISETP.NE.AND UP1, UPT, UR8, 0x8, UPT ;  /* 0x000000080800788c */ /* 0x000fe8000bf25270 */
[----:B------:R-:W-:Y:S02]  /*a080*/  USEL UR4, URZ, 0x1, UP1 ;  /* 0x00000001ff047887 */ /* 0x000fe40008800000 */
[----:B------:R-:W-:Y:S02]  /*a090*/  USEL UR5, UR8, URZ, UP1 ;  /* 0x000000ff08057287 */ /* 0x000fe40008800000 */
[----:B------:R-:W-:Y:S02]  /*a0a0*/  UPLOP3.LUT UP1, UPT, UPT, UPT, UPT, 0x80, 0x8 ;  /* 0x000000000008789c */ /* 0x000fe40003f2f070 */
[----:B------:R-:W-:Y:S01]  /*a0b0*/  LOP3.LUT R18, R18, UR4, RZ, 0x3c, !PT ;  /* 0x0000000412127c12 */ /* 0x000fe2000f8e3cff */
[----:B------:R-:W-:Y:S08]  /*a0c0*/  @P0 BRA `(.L_x_134) ;  /* 0xffffffec00c00947 */ /* 0x000ff0000383ffff */
[----:B------:R-:W-:Y:S05]  /*a0d0*/  BRA.U UP0, `(.L_x_135) ;  /* 0x0000000100047547 */ /* 0x000fea000b800000 */
[----:B------:R-:W-:Y:S05]  /*a0e0*/  BPT.TRAP 0x1 ;  /* 0x000000040000795c */ /* 0x000fea0000300000 */
.L_x_135:
[----:B------:R-:W-:-:S04]  /*a0f0*/  SHF.L.U32 R3, R19, 0x1f, RZ ;  /* 0x0000001f13037819 */ /* 0x000fc800000006ff */
[----:B------:R-:W1:Y:S02]  /*a100*/  SYNCS.PHASECHK.TRANS64.TRYWAIT P0, [UR24+0x110], R3 ;  /* 0x00011003ff0075a7 */ /* 0x000e640008001118 */
[----:B-1----:R-:W-:Y:S05]  /*a110*/  @!P0 BRA `(.L_x_136) ;  /* 0x0000008800488947 */ /* 0x002fea0003800000 */
.L_x_298:
[----:B------:R-:W-:Y:S05]  /*a120*/  BRA.U UP0, `(.L_x_137) ;  /* 0x0000000100047547 */ /* 0x000fea000b800000 */
[----:B------:R-:W-:Y:S05]  /*a130*/  BPT.TRAP 0x1 ;  /* 0x000000040000795c */ /* 0x000fea0000300000 */
.L_x_137:
[----:B------:R-:W2:Y:S02]  /*a140*/  SYNCS.PHASECHK.TRANS64.TRYWAIT P0, [UR24+0x118], R3 ;  /* 0x00011803ff0075a7 */ /* 0x000ea40008001118 */
[----:B--2---:R-:W-:Y:S05]  /*a150*/  @!P0 BRA `(.L_x_138) ;  /* 0x0000008800508947 */ /* 0x004fea0003800000 */
.L_x_300:
[----:B------:R-:W-:Y:S05]  /*a160*/  BRA.U UP0, `(.L_x_139) ;  /* 0x0000000100047547 */ /* 0x000fea000b800000 */
[----:B------:R-:W-:Y:S05]  /*a170*/  BPT.TRAP 0x1 ;  /* 0x000000040000795c */ /* 0x000fea0000300000 */
.L_x_139:
[----:B------:R-:W2:Y:S02]  /*a180*/  SYNCS.PHASECHK.TRANS64.TRYWAIT P0, [UR24+0x120], R3 ;  /* 0x00012003ff0075a7 */ /* 0x000ea40008001118 */
[----:B--2---:R-:W-:Y:S05]  /*a190*/  @!P0 BRA `(.L_x_140) ;  /* 0x0000008800588947 */ /* 0x004fea0003800000 */
.L_x_302:
[----:B------:R-:W-:Y:S05]  /*a1a0*/  BRA.U UP0, `(.L_x_141) ;  /* 0x0000000100047547 */ /* 0x000fea000b800000 */
[----:B------:R-:W-:Y:S05]  /*a1b0*/  BPT.TRAP 0x1 ;  /* 0x000000040000795c */ /* 0x000fea0000300000 */
.L_x_141:
[----:B-1----:R-:W-:Y:S02]  /*a1c0*/  SHF.L.U32 R3, R19, 0x1f, RZ ;  /* 0x0000001f13037819 */ /* 0x002fe400000006ff */
[----:B------:R-:W-:-:S04]  /*a1d0*/  MOV R0, UR24 ;  /* 0x0000001800007c02 */ /* 0x000fc80008000f00 */
[----:B------:R1:W2:Y:S03]  /*a1e0*/  SYNCS.PHASECHK.TRANS64.TRYWAIT P0, [R0+URZ+0x128], R3 ;  /* 0x00012803000075a7 */ /* 0x0002a600080011ff */
[----:B--2---:R-:W-:Y:S05]  /*a1f0*/  @!P0 NANOSLEEP.SYNCS 0x989680 ;  /* 0x009896800000895d */ /* 0x004fea0003900000 */
[----:B------:R-:W2:Y:S02]  /*a200*/  @!P0 SYNCS.PHASECHK.TRANS64 P0, [R0+URZ+0x128], R3 ;  /* 0x00012803000085a7 */ /* 0x000ea400080010ff */
[----:B--2---:R-:W-:Y:S05]  /*a210*/  @P0 EXIT ;  /* 0x000000000000094d */ /* 0x004fea0003800000 */
[----:B------:R-:W-:Y:S05]  /*a220*/  BRA `(.L_x_141) ;  /* 0xfffffffc00e47947 */ /* 0x000fea000383ffff */
.L_x_100:
[----:B------:R-:W-:-:S09]  /*a230*/  UISETP.NE.AND UP0, UPT, UR21, 0x4, UPT ;  /* 0x000000041500788c */ /* 0x000fd2000bf05270 */
[----:B------:R-:W-:Y:S05]  /*a240*/  BRA.U UP0, `(.L_x_142) ;  /* 0x0000004d00547547 */ /* 0x000fea000b800000 */
.L_x_143:
[----:B------:R-:W-:-:S08]  /*a250*/  NOP ;  /* 0x0000000000007918 */ /* 0x000fd00000000000 */
[----:B------:R-:W2:Y:S02]  /*a260*/  USETMAXREG.TRY_ALLOC.CTAPOOL UP0, 0xe8 ;  /* 0x000000e8000079c8 */ /* 0x000ea40008000600 */
[----:B--2---:R-:W-:Y:S05]  /*a270*/  BRA.U !UP0, `(.L_x_143) ;  /* 0xfffffffd08f47547 */ /* 0x004fea000b83ffff */
[----:B------:R-:W2:Y:S08]  /*a280*/  S2UR UR52, SR_CgaCtaId ;  /* 0x00000000003479c3 */ /* 0x000eb00000008800 */
[----:B------:R-:W-:Y:S01]  /*a290*/  BAR.SYNC.DEFER_BLOCKING 0x6, 0xa0 ;  /* 0x0182800000007b1d */ /* 0x000fe20000010000 */
[C---:B------:R-:W-:Y:S01]  /*a2a0*/  IMAD.SHL.U32 R3, R0.reuse, 0x40, RZ ;  /* 0x0000004000037824 */ /* 0x040fe200078e00ff */
[----:B------:R-:W-:Y:S01]  /*a2b0*/  LOP3.LUT P1, RZ, R0, 0x2, RZ, 0xc0, !PT ;  /* 0x0000000200ff7812 */ /* 0x000fe2000782c0ff */
[----:B------:R-:W-:Y:S01]  /*a2c0*/  IMAD.SHL.U32 R4, R80, 0x200000, RZ ;  /* 0x0020000050047824 */ /* 0x000fe200078e00ff */
[C---:B------:R-:W-:Y:S01]  /*a2d0*/  LOP3.LUT R94, R0.reuse, 0x60, RZ, 0xc0, !PT ;  /* 0x00000060005e7812 */ /* 0x040fe200078ec0ff */
[----:B------:R-:W-:Y:S01]  /*a2e0*/  IMAD.SHL.U32 R92, R0, 0x8, RZ ;  /* 0x00000008005c7824 */ /* 0x000fe200078e00ff */
[----:B------:R-:W-:-:S02]  /*a2f0*/  UMOV UR43, 0x400 ;  /* 0x00000400002b7882 */ /* 0x000fc40000000000 */
[----:B------:R-:W3:Y:S01]  /*a300*/  LDC.64 R98, c[0x0][0x390] ;  /* 0x0000e400ff627b82 */ /* 0x000ee20000000a00 */
[----:B------:R-:W1:Y:S01]  /*a310*/  SHFL.IDX PT, R96, R80, RZ, 0x1f ;  /* 0x00001fff50607589 */ /* 0x000e6200000e0000 */
[----:B------:R-:W-:Y:S01]  /*a320*/  LOP3.LUT R3, R3, 0x1c0, RZ, 0xc0, !PT ;  /* 0x000001c003037812 */ /* 0x000fe200078ec0ff */
[----:B------:R-:W-:Y:S01]  /*a330*/  IMAD.U32 R93, R0, 0x10000, RZ ;  /* 0x00010000005d7824 */ /* 0x000fe200078e00ff */
[----:B------:R-:W-:Y:S01]  /*a340*/  LOP3.LUT R4, R4, 0x200000, RZ, 0xc0, !PT ;  /* 0x0020000004047812 */ /* 0x000fe200078ec0ff */
[----:B------:R-:W-:Y:S01]  /*a350*/  IMAD.MOV.U32 R95, RZ, RZ, 0x10 ;  /* 0x00000010ff5f7424 */ /* 0x000fe200078e00ff */
[----:B------:R-:W-:Y:S01]  /*a360*/  LOP3.LUT R3, R3, 0x28, R0, 0xf8, !PT ;  /* 0x0000002803037812 */ /* 0x000fe200078ef800 */
[----:B------:R-:W-:Y:S01]  /*a370*/  UMOV UR58, URZ ;  /* 0x000000ff003a7c82 */ /* 0x000fe20008000000 */
[----:B------:R-:W3:Y:S01]  /*a380*/  LDC.64 R76, c[0x0][0x890] ;  /* 0x00022400ff4c7b82 */ /* 0x000ee20000000a00 */
[----:B------:R-:W-:Y:S01]  /*a390*/  LOP3.LUT R93, R4, 0x400000, R93, 0xf8, !PT ;  /* 0x00400000045d7812 */ /* 0x000fe200078ef85d */
[----:B------:R-:W-:Y:S01]  /*a3a0*/  UMOV UR59, URZ ;  /* 0x000000ff003b7c82 */ /* 0x000fe20008000000 */
[----:B------:R-:W-:Y:S01]  /*a3b0*/  LOP3.LUT R92, R3, 0x38, R92, 0x78, !PT ;  /* 0x00000038035c7812 */ /* 0x000fe200078e785c */
[----:B------:R-:W-:Y:S01]  /*a3c0*/  IMAD.SHL.U32 R3, R0, 0x20, RZ ;  /* 0x0000002000037824 */ /* 0x000fe200078e00ff */
[----:B------:R-:W3:Y:S01]  /*a3d0*/  LDCU.64 UR38, c[0x0][0x888] ;  /* 0x00011100ff2677ac */ /* 0x000ee20008000a00 */
[----:B------:R-:W-:Y:S01]  /*a3e0*/  PLOP3.LUT P2, PT, PT, PT, PT, 0x80, 0x8 ;  /* 0x000000000008781c */ /* 0x000fe20003f4f070 */
[----:B------:R-:W-:Y:S01]  /*a3f0*/  IMAD.MOV.U32 R91, RZ, RZ, 0x1 ;  /* 0x00000001ff5b7424 */ /* 0x000fe200078e00ff */
[----:B------:R-:W3:Y:S01]  /*a400*/  LDC.64 R78, c[0x0][0x8b8] ;  /* 0x00022e00ff4e7b82 */ /* 0x000ee20000000a00 */
[----:B--2---:R-:W-:Y:S01]  /*a410*/  ULEA UR43, UR52, UR43, 0x18 ;  /* 0x0000002b342b7291 */ /* 0x004fe2000f8ec0ff */
[----:B------:R-:W-:Y:S01]  /*a420*/  LOP3.LUT R92, R92, 0xa00, R3, 0xf8, !PT ;  /* 0x00000a005c5c7812 */ /* 0x000fe200078ef803 */
[----:B------:R-:W2:Y:S01]  /*a430*/  LDCU.64 UR48, c[0x0][0xb18] ;  /* 0x00016300ff3077ac */ /* 0x000ea20008000a00 */
[----:B------:R-:W-:Y:S01]  /*a440*/  IMAD.MOV.U32 R90, RZ, RZ, RZ ;  /* 0x000000ffff5a7224 */ /* 0x000fe200078e00ff */
[----:B------:R-:W-:Y:S01]  /*a450*/  PRMT R89, RZ, 0x7610, R89 ;  /* 0x00007610ff597816 */ /* 0x000fe20000000059 */
[----:B------:R-:W-:Y:S01]  /*a460*/  IMAD.MOV.U32 R88, RZ, RZ, RZ ;  /* 0x000000ffff587224 */ /* 0x000fe200078e00ff */
[----:B------:R-:W2:Y:S01]  /*a470*/  LDCU.64 UR46, c[0x0][0xb20] ;  /* 0x00016400ff2e77ac */ /* 0x000ea20008000a00 */
[----:B------:R-:W-:Y:S01]  /*a480*/  IMAD.MOV.U32 R87, RZ, RZ, RZ ;  /* 0x000000ffff577224 */ /* 0x000fe200078e00ff */
[----:B-1----:R-:W-:Y:S01]  /*a490*/  ISETP.NE.AND P0, PT, R96, 0x4, PT ;  /* 0x000000046000780c */ /* 0x002fe20003f05270 */
[----:B------:R-:W1:Y:S01]  /*a4a0*/  LDS R2, [UR43+0x3e0] ;  /* 0x0003e02bff027984 */ /* 0x000e620008000800 */
[----:B------:R-:W1:Y:S01]  /*a4b0*/  LDCU.64 UR44, c[0x0][0x8b0] ;  /* 0x00011600ff2c77ac */ /* 0x000e620008000a00 */
[----:B------:R-:W-:Y:S01]  /*a4c0*/  SEL R95, R95, 0xfffffff0, !P1 ;  /* 0xfffffff05f5f7807 */ /* 0x000fe20004800000 */
[----:B------:R-:W-:Y:S01]  /*a4d0*/  UIADD3 UR4, UPT, UPT, UR43, 0x1000, URZ ;  /* 0x000010002b047890 */ /* 0x000fe2000fffe0ff */
[----:B------:R-:W-:Y:S01]  /*a4e0*/  UMOV UR5, URZ ;  /* 0x000000ff00057c82 */ /* 0x000fe20008000000 */
[----:B-1----:R-:W-:-:S07]  /*a4f0*/  IMAD.IADD R93, R2, 0x1, R93 ;  /* 0x00000001025d7824 */ /* 0x002fce00078e025d */
[----:B--23--:R-:W-:Y:S05]  /*a500*/  @P0 BRA `(.L_x_144) ;  /* 0x00000000007c0947 */ /* 0x00cfea0003800000 */
[----:B------:R-:W1:Y:S01]  /*a510*/  LDC.64 R36, c[0x0][0xa00] ;  /* 0x00028000ff247b82 */ /* 0x000e620000000a00 */
[----:B------:R-:W2:Y:S01]  /*a520*/  LDCU UR6, c[0x0][0xc1c] ;  /* 0x00018380ff0677ac */ /* 0x000ea20008000800 */
[----:B------:R-:W3:Y:S06]  /*a530*/  LDCU.64 UR58, c[0x0][0xb00] ;  /* 0x00016000ff3a77ac */ /* 0x000eec0008000a00 */
[----:B------:R-:W1:Y:S01]  /*a540*/  LDC.64 R38, c[0x0][0xa08] ;  /* 0x00028200ff267b82 */ /* 0x000e620000000a00 */
[----:B------:R-:W-:-:S07]  /*a550*/  ELECT P0, URZ, PT ;  /* 0x0000000000ff782f */ /* 0x000fce0003800000 */
[----:B------:R-:W4:Y:S01]  /*a560*/  LDC.64 R32, c[0x0][0xa10] ;  /* 0x00028400ff207b82 */ /* 0x000f220000000a00 */
[----:B--2---:R-:W-:-:S04]  /*a570*/  UIADD3 UR6, UPT, UPT, UR28, UR6, URZ ;  /* 0x000000061c067290 */ /* 0x004fc8000fffe0ff */
[----:B------:R-:W-:-:S03]  /*a580*/  UIMAD UR6, UR6, 0xe, URZ ;  /* 0x0000000e060678a4 */ /* 0x000fc6000f8e02ff */
[----:B------:R-:W4:Y:S01]  /*a590*/  LDC.64 R34, c[0x0][0xa18] ;  /* 0x00028600ff227b82 */ /* 0x000f220000000a00 */
[----:B---3--:R-:W-:-:S07]  /*a5a0*/  UIMAD.WIDE.U32 UR58, UR6, 0x80, UR58 ;  /* 0x00000080063a78a5 */ /* 0x008fce000f8e003a */
[----:B------:R-:W2:Y:S01]  /*a5b0*/  LDC.64 R28, c[0x0][0xa20] ;  /* 0x00028800ff1c7b82 */ /* 0x000ea20000000a00 */
[----:B-1----:R1:W-:Y:S07]  /*a5c0*/  @P0 STS.128 [UR43+0x480], R36 ;  /* 0x00048024ff000988 */ /* 0x0023ee0008000c2b */
[----:B------:R-:W2:Y:S08]  /*a5d0*/  LDC.64 R30, c[0x0][0xa28] ;  /* 0x00028a00ff1e7b82 */ /* 0x000eb00000000a00 */
[----:B------:R-:W3:Y:S01]  /*a5e0*/  LDC.64 R24, c[0x0][0xa30] ;  /* 0x00028c00ff187b82 */ /* 0x000ee20000000a00 */
[----:B----4-:R1:W-:Y:S07]  /*a5f0*/  @P0 STS.128 [UR43+0x490], R32 ;  /* 0x00049020ff000988 */ /* 0x0103ee0008000c2b */
[----:B------:R-:W3:Y:S08]  /*a600*/  LDC.64 R26, c[0x0][0xa38] ;  /* 0x00028e00ff1a7b82 */ /* 0x000ef00000000a00 */
[----:B------:R-:W4:Y:S01]  /*a610*/  LDC.64 R20, c[0x0][0xa40] ;  /* 0x00029000ff147b82 */ /* 0x000f220000000a00 */
[----:B--2---:R1:W-:Y:S07]  /*a620*/  @P0 STS.128 [UR43+0x4a0], R28 ;  /* 0x0004a01cff000988 */ /* 0x0043ee0008000c2b */
[----:B------:R-:W4:Y:S08]  /*a630*/  LDC.64 R22, c[0x0][0xa48] ;  /* 0x00029200ff167b82 */ /* 0x000f300000000a00 */
[----:B------:R-:W2:Y:S01]  /*a640*/  LDC.64 R12, c[0x0][0xa50] ;  /* 0x00029400ff0c7b82 */ /* 0x000ea20000000a00 */
[----:B---3--:R1:W-:Y:S07]  /*a650*/  @P0 STS.128 [UR43+0x4b0], R24 ;  /* 0x0004b018ff000988 */ /* 0x0083ee0008000c2b */
[----:B------:R-:W2:Y:S08]  /*a660*/  LDC.64 R14, c[0x0][0xa58] ;  /* 0x00029600ff0e7b82 */ /* 0x000eb00000000a00 */
[----:B------:R-:W3:Y:S01]  /*a670*/  LDC.64 R8, c[0x0][0xa60] ;  /* 0x00029800ff087b82 */ /* 0x000ee20000000a00 */
[----:B----4-:R1:W-:Y:S07]  /*a680*/  @P0 STS.128 [UR43+0x4c0], R20 ;  /* 0x0004c014ff000988 */ /* 0x0103ee0008000c2b */
[----:B------:R-:W3:Y:S08]  /*a690*/  LDC.64 R10, c[0x0][0xa68] ;  /* 0x00029a00ff0a7b82 */ /* 0x000ef00000000a00 */
[----:B------:R-:W4:Y:S01]  /*a6a0*/  LDC.64 R4, c[0x0][0xa70] ;  /* 0x00029c00ff047b82 */ /* 0x000f220000000a00 */
[----:B--2---:R1:W-:Y:S07]  /*a6b0*/  @P0 STS.128 [UR43+0x4d0], R12 ;  /* 0x0004d00cff000988 */ /* 0x0043ee0008000c2b */
[----:B-----5:R-:W4:Y:S01]  /*a6c0*/  LDC.64 R6, c[0x0][0xa78] ;  /* 0x00029e00ff067b82 */ /* 0x020f220000000a00 */
[----:B---3--:R1:W-:Y:S04]  /*a6d0*/  @P0 STS.128 [UR43+0x4e0], R8 ;  /* 0x0004e008ff000988 */ /* 0x0083e80008000c2b */
[----:B----4-:R1:W-:Y:S01]  /*a6e0*/  @P0 STS.128 [UR43+0x4f0], R4 ;  /* 0x0004f004ff000988 */ /* 0x0103e20008000c2b */
[----:B------:R-:W-:Y:S01]  /*a6f0*/  NOP ;  /* 0x0000000000007918 */ /* 0x000fe20000000000 */
.L_x_144:
[----:B------:R-:W-:Y:S01]  /*a700*/  MOV R81, UR4 ;  /* 0x0000000400517c02 */ /* 0x000fe20008000f00 */
[----:B------:R-:W-:Y:S01]  /*a710*/  UMOV UR54, URZ ;  /* 0x000000ff00367c82 */ /* 0x000fe20008000000 */
[----:B------:R-:W-:Y:S01]  /*a720*/  SHF.L.U32 R92, R92, 0x1, RZ ;  /* 0x000000015c5c7819 */ /* 0x000fe200000006ff */
[----:B------:R-:W-:-:S06]  /*a730*/  UMOV UR53, URZ ;  /* 0x000000ff00357c82 */ /* 0x000fcc0008000000 */
.L_x_198:
        /* <DEDUP_REMOVED lines=17> */
[----:B------:R-:W-:Y:S02]  /*a850*/  ISETP.NE.OR P0, PT, R96, 0x4, !P2 ;  /* 0x000000046000780c */ /* 0x000fe40005705670 */
[----:B------:R-:W-:Y:S02]  /*a860*/  R2UR UR56, R2 ;  /* 0x00000000023872ca */ /* 0x000fe400000e0000 */
[----:B------:R-:W-:Y:S09]  /*a870*/  R2UR UR57, R3 ;  /* 0x00000000033972ca */ /* 0x000ff200000e0000 */
[----:B--234-:R-:W-:Y:S06]  /*a880*/  @P0 BRA `(.L_x_145) ;  /* 0x0000000000ec0947 */ /* 0x01cfec0003800000 */
[----:B-1----:R-:W-:Y:S01]  /*a890*/  IMAD.U32 R9, RZ, RZ, UR43 ;  /* 0x0000002bff097e24 */ /* 0x002fe2000f8e00ff */
[----:B------:R-:W1:Y:S01]  /*a8a0*/  S2R R0, SR_LANEID ;  /* 0x0000000000007919 */ /* 0x000e620000000000 */
[----:B------:R-:W-:Y:S01]  /*a8b0*/  ELECT P0, URZ, PT ;  /* 0x0000000000ff782f */ /* 0x000fe20003800000 */
[----:B------:R-:W-:Y:S01]  /*a8c0*/  BSSY.RECONVERGENT B0, `(.L_x_146) ;  /* 0x0000032000007945 */ /* 0x000fe20003800200 */
[----:B-1----:R-:W-:Y:S05]  /*a8d0*/  IMAD.SHL.U32 R0, R0, 0x4, RZ ;  /* 0x0000000400007824 */ /* 0x002fea00078e00ff */
[----:B------:R-:W-:Y:S06]  /*a8e0*/  IADD3 R9, PT, PT, R0, 0x480, R9 ;  /* 0x0000048000097810 */ /* 0x000fec0007ffe009 */
[----:B------:R-:W-:Y:S05]  /*a8f0*/  @!P0 BRA `(.L_x_147) ;  /* 0x0000000000b88947 */ /* 0x000fea0003800000 */
[----:B------:R-:W-:Y:S01]  /*a900*/  STS [UR43+0x4b0], RZ ;  /* 0x0004b0ffff007988 */ /* 0x000fe2000800082b */
[----:B------:R-:W-:Y:S01]  /*a910*/  ISETP.NE.U32.AND P0, PT, RZ, UR46, PT ;  /* 0x0000002eff007c0c */ /* 0x000fe2000bf05070 */
[C---:B-----5:R-:W-:Y:S01]  /*a920*/  IMAD.WIDE R6, R17.reuse, 0xc, R98 ;  /* 0x0000000c11067825 */ /* 0x060fe200078e0262 */
[----:B------:R-:W-:Y:S02]  /*a930*/  UIADD3 UR4, UPT, UPT, UR43, 0x480, URZ ;  /* 0x000004802b047890 */ /* 0x000fe4000fffe0ff */
[----:B------:R-:W-:Y:S02]  /*a940*/  ISETP.NE.AND.EX P1, PT, RZ, UR47, PT, P0 ;  /* 0x0000002fff007c0c */ /* 0x000fe4000bf25300 */
[----:B----4-:R-:W2:Y:S01]  /*a950*/  LDG.E R14, desc[UR50][R6.64] ;  /* 0x00000032060e7981 */ /* 0x010ea2000c1e1900 */
[C---:B------:R-:W-:Y:S03]  /*a960*/  LEA R2, P0, R17.reuse, RZ, 0x3 ;  /* 0x000000ff11027211 */ /* 0x040fe600078018ff */
[----:B------:R1:W3:Y:S01]  /*a970*/  LDG.E R5, desc[UR50][R6.64+0x4] ;  /* 0x0000043206057981 */ /* 0x0002e2000c1e1900 */
[----:B------:R-:W-:Y:S06]  /*a980*/  LEA.HI.X.SX32 R3, R17, RZ, 0x3, P0 ;  /* 0x000000ff11037211 */ /* 0x000fec00000f1eff */
[C---:B------:R-:W-:Y:S04]  /*a990*/  @P1 IADD3 R10, P0, PT, R2.reuse, UR46, RZ ;  /* 0x0000002e020a1c10 */ /* 0x040fe8000ff1e0ff */
[C---:B------:R-:W-:Y:S02]  /*a9a0*/  @P1 IADD3.X R11, PT, PT, R3.reuse, UR47, RZ, P0, !PT ;  /* 0x0000002f030b1c10 */ /* 0x040fe400087fe4ff */
[----:B------:R-:W-:Y:S03]  /*a9b0*/  IADD3 R12, P0, PT, R2, UR48, RZ ;  /* 0x00000030020c7c10 */ /* 0x000fe6000ff1e0ff */
[----:B------:R-:W4:Y:S01]  /*a9c0*/  @P1 LDG.E.64 R18, desc[UR50][R10.64] ;  /* 0x000000320a121981 */ /* 0x000f22000c1e1b00 */
[----:B------:R-:W-:Y:S03]  /*a9d0*/  IADD3.X R13, PT, PT, R3, UR49, RZ, P0, !PT ;  /* 0x00000031030d7c10 */ /* 0x000fe600087fe4ff */
[----:B------:R-:W4:Y:S04]  /*a9e0*/  LDS R3, [UR43+0x49c] ;  /* 0x00049c2bff037984 */ /* 0x000f280008000800 */
[----:B------:R-:W2:Y:S01]  /*a9f0*/  LDG.E.64 R12, desc[UR50][R12.64] ;  /* 0x000000320c0c7981 */ /* 0x000ea2000c1e1b00 */
[----:B-1----:R-:W-:Y:S03]  /*aa00*/  IMAD.U32 R6, RZ, RZ, UR4 ;  /* 0x00000004ff067e24 */ /* 0x002fe6000f8e00ff */
[----:B--2---:R-:W-:Y:S01]  /*aa10*/  STS.64 [UR43+0x480], R12 ;  /* 0x0004800cff007988 */ /* 0x004fe20008000a2b */
[--C-:B------:R-:W-:Y:S01]  /*aa20*/  SHF.R.S32.HI R15, RZ, 0x1f, R14.reuse ;  /* 0x0000001fff0f7819 */ /* 0x100fe2000001140e */
[----:B------:R-:W-:Y:S02]  /*aa30*/  @!P1 IMAD.MOV.U32 R18, RZ, RZ, R14 ;  /* 0x000000ffff129224 */ /* 0x000fe400078e000e */
[----:B---3--:R-:W-:Y:S02]  /*aa40*/  VIADD R5, R5, 0xffffffff ;  /* 0xffffffff05057836 */ /* 0x008fe40000000000 */
[----:B------:R-:W-:Y:S05]  /*aa50*/  @!P1 IMAD.MOV.U32 R19, RZ, RZ, R15 ;  /* 0x000000ffff139224 */ /* 0x000fea00078e000f */
[----:B----4-:R-:W-:Y:S04]  /*aa60*/  SHF.L.U64.HI R8, R18, 0x1, R19 ;  /* 0x0000000112087819 */ /* 0x010fe80000010213 */
[----:B------:R-:W-:Y:S04]  /*aa70*/  LOP3.LUT R8, R8, 0x1fffffff, RZ, 0xc0, !PT ;  /* 0x1fffffff08087812 */ /* 0x000fe800078ec0ff */
[----:B------:R-:W-:Y:S04]  /*aa80*/  SHF.R.U32.HI R2, RZ, 0x4, R8 ;  /* 0x00000004ff027819 */ /* 0x000fe80000011608 */
[----:B------:R-:W-:Y:S02]  /*aa90*/  LOP3.LUT R11, R3, 0xf, R2, 0xb8, !PT ;  /* 0x0000000f030b7812 */ /* 0x000fe400078eb802 */
[----:B------:R-:W-:Y:S03]  /*aaa0*/  SHF.R.U64 R2, R6, 0x4, RZ ;  /* 0x0000000406027819 */ /* 0x000fe600000012ff */
[----:B------:R1:W-:Y:S04]  /*aab0*/  STS [UR43+0x49c], R11 ;  /* 0x00049c0bff007988 */ /* 0x0003e8000800082b */
[----:B------:R-:W2:Y:S04]  /*aac0*/  LDS R4, [UR43+0x49c] ;  /* 0x00049c2bff047984 */ /* 0x000ea80008000800 */
[----:B------:R-:W-:Y:S04]  /*aad0*/  STS [UR43+0x490], R2 ;  /* 0x00049002ff007988 */ /* 0x000fe8000800082b */
[----:B------:R-:W-:Y:S01]  /*aae0*/  STS [UR43+0x494], R2 ;  /* 0x00049402ff007988 */ /* 0x000fe2000800082b */
[----:B-1----:R-:W-:Y:S05]  /*aaf0*/  IMAD.SHL.U32 R11, R18, 0x2, RZ ;  /* 0x00000002120b7824 */ /* 0x002fea00078e00ff */
[----:B------:R-:W-:Y:S04]  /*ab00*/  LOP3.LUT R11, R11, 0xfffffffe, RZ, 0xc0, !PT ;  /* 0xfffffffe0b0b7812 */ /* 0x000fe800078ec0ff */
[----:B------:R-:W-:Y:S05]  /*ab10*/  SHF.R.U64 R8, R11, 0x4, R8 ;  /* 0x000000040b087819 */ /* 0x000fea0000001208 */
[----:B------:R-:W-:Y:S01]  /*ab20*/  STS [UR43+0x48c], R8 ;  /* 0x00048c08ff007988 */ /* 0x000fe2000800082b */
[----:B--2---:R-:W-:Y:S05]  /*ab30*/  LOP3.LUT R7, R4, 0xf0, RZ, 0xb8, !PT ;  /* 0x000000f004077812 */ /* 0x004fea00078eb8ff */
[----:B------:R1:W-:Y:S04]  /*ab40*/  STS [UR43+0x49c], R7 ;  /* 0x00049c07ff007988 */ /* 0x0003e8000800082b */
[----:B------:R-:W2:Y:S01]  /*ab50*/  LDS R4, [UR43+0x49c] ;  /* 0x00049c2bff047984 */ /* 0x000ea20008000800 */
[----:B-1----:R-:W-:Y:S02]  /*ab60*/  CS2R R6, SRZ ;  /* 0x0000000000067805 */ /* 0x002fe4000001ff00 */
[----:B--2---:R-:W-:Y:S01]  /*ab70*/  LOP3.LUT R3, R4, 0xf00, RZ, 0xb8, !PT ;  /* 0x00000f0004037812 */ /* 0x004fe200078eb8ff */
[----:B------:R-:W-:Y:S04]  /*ab80*/  VIADD R4, R14, 0xffffffff ;  /* 0xffffffff0e047836 */ /* 0x000fe80000000000 */
[----:B------:R-:W-:Y:S04]  /*ab90*/  STS.64 [UR43+0x498], R2 ;  /* 0x00049802ff007988 */ /* 0x000fe80008000a2b */
[----:B------:R-:W1:Y:S04]  /*aba0*/  LDS R10, [UR43+0x49c] ;  /* 0x00049c2bff0a7984 */ /* 0x000e680008000800 */
[----:B------:R2:W-:Y:S01]  /*abb0*/  STS.128 [UR43+0x4a0], R4 ;  /* 0x0004a004ff007988 */ /* 0x0005e20008000c2b */
[----:B-1----:R-:W-:Y:S05]  /*abc0*/  LOP3.LUT R10, R10, 0xf000, RZ, 0xb8, !PT ;  /* 0x0000f0000a0a7812 */ /* 0x002fea00078eb8ff */
[----:B------:R2:W-:Y:S02]  /*abd0*/  STS [UR43+0x49c], R10 ;  /* 0x00049c0aff007988 */ /* 0x0005e4000800082b */
.L_x_147:
[----:B------:R-:W-:Y:S05]  /*abe0*/  BSYNC.RECONVERGENT B0 ;  /* 0x0000000000007941 */ /* 0x000fea0003800200 */
.L_x_146:
[----:B------:R-:W-:Y:S01]  /*abf0*/  NOP ;  /* 0x0000000000007918 */ /* 0x000fe20000000000 */
[----:B------:R-:W1:Y:S01]  /*ac00*/  LDS R9, [R9] ;  /* 0x0000000009097984 */ /* 0x000e620000000800 */
[----:B------:R-:W-:Y:S04]  /*ac10*/  IADD3 R2, P0, PT, R0, UR56, RZ ;  /* 0x0000003800027c10 */ /* 0x000fe8000ff1e0ff */
[----:B------:R-:W-:Y:S05]  /*ac20*/  IADD3.X R3, PT, PT, RZ, UR57, RZ, P0, !PT ;  /* 0x00000039ff037c10 */ /* 0x000fea00087fe4ff */
[----:B-1----:R3:W5:Y:S04]  /*ac30*/  ATOMG.E.EXCH.STRONG.GPU PT, RZ, [R2], R9 ;  /* 0x0000000902ff73a8 */ /* 0x00276800041ee100 */
.L_x_145:
[----:B------:R-:W-:Y:S09]  /*ac40*/  UISETP.NE.AND UP0, UPT, UR37, 0x8, UPT ;  /* 0x000000082500788c */ /* 0x000ff2000bf05270 */
[----:B------:R-:W-:Y:S05]  /*ac50*/  BRA.U UP0, `(.L_x_148) ;  /* 0x0000000100047547 */ /* 0x000fea000b800000 */
[----:B------:R-:W-:Y:S05]  /*ac60*/  BPT.TRAP 0x1 ;  /* 0x000000040000795c */ /* 0x000fea0000300000 */
.L_x_148:
[----:B------:R-:W-:Y:S01]  /*ac70*/  ULEA UR6, UR5, UR43, 0x3 ;  /* 0x0000002b05067291 */ /* 0x000fe2000f8e18ff */
[----:B---3--:R-:W-:Y:S08]  /*ac80*/  SHF.L.U32 R3, R87, 0x1f, RZ ;  /* 0x0000001f57037819 */ /* 0x008ff000000006ff */
[----:B-----5:R-:W3:Y:S02]  /*ac90*/  SYNCS.PHASECHK.TRANS64.TRYWAIT P0, [UR6+0x220], R3 ;  /* 0x00022003ff0075a7 */ /* 0x020ee40008001106 */
[----:B---3--:R-:W-:Y:S05]  /*aca0*/  @!P0 BRA `(.L_x_149) ;  /* 0x0000007c00ac8947 */ /* 0x008fea0003800000 */
.L_x_304:
[----:B------:R-:W-:Y:S09]  /*acb0*/  UIMAD UR4, UR5, 0x14, UR36 ;  /* 0x00000014050478a4 */ /* 0x000ff2000f8e0224 */
[----:B------:R-:W1:Y:S04]  /*acc0*/  LDS.U16 R89, [UR4+0x12] ;  /* 0x00001204ff597984 */ /* 0x000e680008000400 */
[----:B------:R-:W1:Y:S04]  /*acd0*/  LDS R85, [UR4] ;  /* 0x00000004ff557984 */ /* 0x000e680008000800 */
[----:B------:R-:W1:Y:S04]  /*ace0*/  LDS R84, [UR4+0x4] ;  /* 0x00000404ff547984 */ /* 0x000e680008000800 */
[----:B------:R-:W1:Y:S04]  /*acf0*/  LDS R83, [UR4+0x8] ;  /* 0x00000804ff537984 */ /* 0x000e680008000800 */
[----:B------:R-:W1:Y:S01]  /*ad00*/  LDS R82, [UR4+0xc] ;  /* 0x00000c04ff527984 */ /* 0x000e620008000800 */
[----:B------:R-:W-:Y:S01]  /*ad10*/  @!PT LDS RZ, [RZ] ;  /* 0x00000000fffff984 */ /* 0x000fe20000000800 */
[----:B------:R-:W-:Y:S01]  /*ad20*/  @!PT LDS RZ, [RZ] ;  /* 0x00000000fffff984 */ /* 0x000fe20000000800 */
[----:B------:R-:W-:Y:S01]  /*ad30*/  @!PT LDS RZ, [RZ] ;  /* 0x00000000fffff984 */ /* 0x000fe20000000800 */
[----:B------:R-:W-:Y:S01]  /*ad40*/  @!PT LDS RZ, [RZ] ;  /* 0x00000000fffff984 */ /* 0x000fe20000000800 */
[----:B------:R5:W-:Y:S06]  /*ad50*/  MEMBAR.ALL.CTA ;  /* 0x0000000000007992 */ /* 0x000bec0000008000 */
[----:B-----5:R-:W1:Y:S01]  /*ad60*/  FENCE.VIEW.ASYNC.S ;  /* 0x00000000000073c6 */ /* 0x020e620000000000 */
[----:B------:R-:W-:Y:S05]  /*ad70*/  BRA.U UP0, `(.L_x_150) ;  /* 0x0000000100047547 */ /* 0x000fea000b800000 */
[----:B------:R-:W-:Y:S05]  /*ad80*/  BPT.TRAP 0x1 ;  /* 0x000000040000795c */ /* 0x000fea0000300000 */
.L_x_150:
[----:B------:R-:W-:Y:S01]  /*ad90*/  UIADD3 UR4, UPT, UPT, UR6, 0x260, URZ ;  /* 0x0000026006047890 */ /* 0x000fe2000fffe0ff */
[----:B------:R-:W-:Y:S01]  /*ada0*/  IMAD.WIDE R100, R17, 0xc, R98 ;  /* 0x0000000c11647825 */ /* 0x000fe200078e0262 */
[----:B------:R-:W-:Y:S01]  /*adb0*/  USHF.L.U32 UR41, UR18, 0x6, URZ ;  /* 0x0000000612297899 */ /* 0x000fe200080006ff */
[----:B------:R-:W-:Y:S01]  /*adc0*/  ISETP.NE.OR P1, PT, R94, RZ, !P2 ;  /* 0x000000ff5e00720c */ /* 0x000fe20005725670 */
[----:B------:R-:W-:Y:S01]  /*add0*/  UPRMT UR4, UR52, 0x654, UR4 ;  /* 0x0000065434047896 */ /* 0x000fe20008000004 */
[----:B------:R-:W-:Y:S01]  /*ade0*/  BSSY.RECONVERGENT B0, `(.L_x_151) ;  /* 0x000000b000007945 */ /* 0x000fe20003800200 */
[----:B------:R-:W-:Y:S01]  /*adf0*/  USHF.L.U32 UR42, UR19, 0x8, URZ ;  /* 0x00000008132a7899 */ /* 0x000fe200080006ff */
[----:B------:R-:W-:Y:S01]  /*ae00*/  LOP3.LUT P0, RZ, R81, 0x3f0, RZ, 0xc0, !PT ;  /* 0x000003f051ff7812 */ /* 0x000fe2000780c0ff */
[----:B------:R-:W-:Y:S05]  /*ae10*/  UIADD3 UR55, UPT, UPT, UR5, 0x1, URZ ;  /* 0x0000000105377890 */ /* 0x000fea000fffe0ff */
[----:B-1----:R-:W-:Y:S01]  /*ae20*/  SYNCS.ARRIVE.TRANS64.RED.A1T0 RZ, [UR4], RZ ;  /* 0x000000ffffff79a7 */ /* 0x002fe20008100404 */
[----:B------:R1:W5:Y:S02]  /*ae30*/  LDG.E R100, desc[UR50][R100.64+0x8] ;  /* 0x0000083264647981 */ /* 0x000364000c1e1900 */
[----:B------:R-:W-:Y:S05]  /*ae40*/  @P1 BRA `(.L_x_152) ;  /* 0x0000000000101947 */ /* 0x000fea0003800000 */
[----:B------:R-:W-:Y:S04]  /*ae50*/  DEPBAR {5,4,3,2,1,0} ;  /* 0x0000003f0000791a */ /* 0x000fe80000000000 */
[----:B------:R-:W2:Y:S02]  /*ae60*/  CCTL.E.C.LDCU.IV.DEEP [UR56] ;  /* 0x0000000038007540 */ /* 0x000ea40009c08000 */
[----:B--2---:R2:W-:Y:S01]  /*ae70*/  UTMACCTL.IV [UR56] ;  /* 0x00000000380079b9 */ /* 0x0045e20008000000 */
[----:B------:R-:W-:Y:S01]  /*ae80*/  NOP ;  /* 0x0000000000007918 */ /* 0x000fe20000000000 */
.L_x_152:
[----:B--2---:R-:W-:Y:S05]  /*ae90*/  BSYNC.RECONVERGENT B0 ;  /* 0x0000000000007941 */ /* 0x004fea0003800200 */
.L_x_151:
[----:B------:R-:W-:Y:S04]  /*aea0*/  BSSY.RECONVERGENT B6, `(.L_x_153) ;  /* 0x0000021000067945 */ /* 0x000fe80003800200 */
[----:B------:R-:W-:Y:S05]  /*aeb0*/  @!P0 BRA `(.L_x_154) ;  /* 0x00000000007c8947 */ /* 0x000fea0003800000 */
[----:B------:R-:W2:Y:S01]  /*aec0*/  LDCU.64 UR8, c[0x4][0x80] ;  /* 0x01001000ff0877ac */ /* 0x000ea20008000a00 */
[----:B------:R-:W-:Y:S01]  /*aed0*/  MOV R2, 0x0 ;  /* 0x0000000000027802 */ /* 0x000fe20000000f00 */
[----:B------:R-:W-:Y:S02]  /*aee0*/  HFMA2 R12, -RZ, RZ, 0, 5.9604644775390625e-08 ;  /* 0x00000001ff0c7431 */ /* 0x000fe400000001ff */
[----:B------:R-:W-:Y:S01]  /*aef0*/  IMAD.MOV.U32 R8, RZ, RZ, 0x70 ;  /* 0x00000070ff087424 */ /* 0x000fe200078e00ff */
[----:B----4-:R4:W1:Y:S01]  /*af00*/  LDC.64 R14, c[0x4][R2] ;  /* 0x01000000020e7b82 */ /* 0x0108620000000a00 */
[----:B------:R-:W3:Y:S01]  /*af10*/  LDCU.64 UR6, c[0x4][0x88] ;  /* 0x01001100ff0677ac */ /* 0x000ee20008000a00 */
[----:B------:R-:W-:Y:S01]  /*af20*/  IMAD.MOV.U32 R13, RZ, RZ, RZ ;  /* 0x000000ffff0d7224 */ /* 0x000fe200078e00ff */
[----:B------:R-:W3:Y:S01]  /*af30*/  LDCU.64 UR4, c[0x4][0x8] ;  /* 0x01000100ff0477ac */ /* 0x000ee20008000a00 */
[----:B--2---:R-:W-:Y:S01]  /*af40*/  MOV R5, UR9 ;  /* 0x0000000900057c02 */ /* 0x004fe20008000f00 */
[----:B------:R-:W-:Y:S01]  /*af50*/  IMAD.U32 R4, RZ, RZ, UR8 ;  /* 0x00000008ff047e24 */ /* 0x000fe2000f8e00ff */
[----:B---3--:R-:W-:Y:S01]  /*af60*/  MOV R7, UR7 ;  /* 0x0000000700077c02 */ /* 0x008fe20008000f00 */
[----:B------:R-:W-:Y:S01]  /*af70*/  IMAD.U32 R6, RZ, RZ, UR6 ;  /* 0x00000006ff067e24 */ /* 0x000fe2000f8e00ff */
[----:B------:R-:W-:Y:S01]  /*af80*/  MOV R11, UR5 ;  /* 0x00000005000b7c02 */ /* 0x000fe20008000f00 */
[----:B------:R-:W-:Y:S02]  /*af90*/  IMAD.U32 R10, RZ, RZ, UR4 ;  /* 0x00000004ff0a7e24 */ /* 0x000fe4000f8e00ff */
[----:B------:R-:W-:Y:S07]  /*afa0*/  LEPC R20, `(.L_x_155) ;  /* 0x000000001014794e */ /* 0x000fee0000000000 */
[----:B-1--45:R-:W-:Y:S05]  /*afb0*/  CALL.ABS.NOINC R14 ;  /* 0x000000000e007343 */ /* 0x032fea0003c00000 */
.L_x_155:
[----:B------:R-:W1:Y:S01]  /*afc0*/  LDCU.64 UR8, c[0x4][0x80] ;  /* 0x01001000ff0877ac */ /* 0x000e620008000a00 */
[----:B------:R-:W2:Y:S01]  /*afd0*/  LDC.64 R2, c[0x4][R2] ;  /* 0x0100000002027b82 */ /* 0x000ea20000000a00 */
[----:B------:R-:W-:Y:S02]  /*afe0*/  HFMA2 R12, -RZ, RZ, 0, 5.9604644775390625e-08 ;  /* 0x00000001ff0c7431 */ /* 0x000fe400000001ff */
[----:B------:R-:W-:Y:S02]  /*aff0*/  IMAD.MOV.U32 R8, RZ, RZ, 0x70 ;  /* 0x00000070ff087424 */ /* 0x000fe400078e00ff */
[----:B------:R-:W-:Y:S01]  /*b000*/  IMAD.MOV.U32 R13, RZ, RZ, RZ ;  /* 0x000000ffff0d7224 */ /* 0x000fe200078e00ff */
[----:B------:R-:W3:Y:S01]  /*b010*/  LDCU.64 UR6, c[0x4][0x88] ;  /* 0x01001100ff0677ac */ /* 0x000ee20008000a00 */
[----:B------:R-:W4:Y:S01]  /*b020*/  LDCU.64 UR4, c[0x4][0x8] ;  /* 0x01000100ff0477ac */ /* 0x000f220008000a00 */
[----:B-1----:R-:W-:Y:S02]  /*b030*/  MOV R4, UR8 ;  /* 0x0000000800047c02 */ /* 0x002fe40008000f00 */
[----:B------:R-:W-:Y:S02]  /*b040*/  MOV R5, UR9 ;  /* 0x0000000900057c02 */ /* 0x000fe40008000f00 */
[----:B---3--:R-:W-:Y:S01]  /*b050*/  MOV R7, UR7 ;  /* 0x0000000700077c02 */ /* 0x008fe20008000f00 */
[----:B------:R-:W-:Y:S01]  /*b060*/  IMAD.U32 R6, RZ, RZ, UR6 ;  /* 0x00000006ff067e24 */ /* 0x000fe2000f8e00ff */
[----:B----4-:R-:W-:Y:S01]  /*b070*/  MOV R11, UR5 ;  /* 0x00000005000b7c02 */ /* 0x010fe20008000f00 */
[----:B------:R-:W-:Y:S02]  /*b080*/  IMAD.U32 R10, RZ, RZ, UR4 ;  /* 0x00000004ff0a7e24 */ /* 0x000fe4000f8e00ff */
[----:B------:R-:W-:Y:S07]  /*b090*/  LEPC R20, `(.L_x_154) ;  /* 0x000000001014794e */ /* 0x000fee0000000000 */
[----:B--2---:R-:W-:Y:S05]  /*b0a0*/  CALL.ABS.NOINC R2 ;  /* 0x0000000002007343 */ /* 0x004fea0003c00000 */
.L_x_154:
[----:B------:R-:W-:Y:S05]  /*b0b0*/  BSYNC.RECONVERGENT B6 ;  /* 0x0000000000067941 */ /* 0x000fea0003800200 */
.L_x_153:
[----:B------:R-:W-:Y:S01]  /*b0c0*/  ISETP.NE.AND P0, PT, R94, RZ, PT ;  /* 0x000000ff5e00720c */ /* 0x000fe20003f05270 */
[----:B------:R-:W-:Y:S01]  /*b0d0*/  BSSY B0, `(.L_x_156) ;  /* 0x0000009000007945 */ /* 0x000fe20003800000 */
[----:B------:R-:W-:Y:S04]  /*b0e0*/  PLOP3.LUT P1, PT, PT, PT, PT, 0x8, 0x80 ;  /* 0x000000000080781c */ /* 0x000fe80003f2e170 */
[----:B-1----:R-:W-:Y:S07]  /*b0f0*/  P2R R101, PR, RZ, 0x2 ;  /* 0x00000002ff657803 */ /* 0x002fee0000000000 */
[----:B------:R-:W-:Y:S05]  /*b100*/  @P0 BRA `(.L_x_157) ;  /* 0x0000000000140947 */ /* 0x000fea0003800000 */
[----:B------:R-:W-:Y:S03]  /*b110*/  UMOV UR4, 0xffffffff ;  /* 0xffffffff00047882 */ /* 0x000fe60000000000 */
[----:B------:R-:W-:Y:S05]  /*b120*/  BRA.DIV UR4, `(.L_x_158) ;  /* 0x0000007a04a47947 */ /* 0x000fea000b800000 */
[----:B------:R-:W-:Y:S11]  /*b130*/  ELECT P6, URZ, PT ;  /* 0x0000000000ff782f */ /* 0x000ff600038c0000 */
[----:B------:R-:W-:Y:S02]  /*b140*/  @!UPT UIADD3 URZ, UPT, UPT, URZ, URZ, URZ ;  /* 0x000000fffffff290 */ /* 0x000fe4000fffe0ff */
.L_x_306:
[----:B------:R-:W-:Y:S07]  /*b150*/  P2R R101, PR, RZ, 0x40 ;  /* 0x00000040ff657803 */ /* 0x000fee0000000000 */
.L_x_157:
[----:B------:R-:W-:Y:S05]  /*b160*/  BSYNC B0 ;  /* 0x0000000000007941 */ /* 0x000fea0003800000 */
.L_x_156:
[----:B------:R-:W-:Y:S02]  /*b170*/  ISETP.NE.U32.AND P0, PT, R78, RZ, PT ;  /* 0x000000ff4e00720c */ /* 0x000fe40003f05070 */
[----:B------:R-:W-:Y:S02]  /*b180*/  LOP3.LUT R91, R91, 0x1, RZ, 0x3c, !PT ;  /* 0x000000015b5b7812 */ /* 0x000fe400078e3cff */
[----:B------:R-:W-:Y:S02]  /*b190*/  ISETP.NE.AND.EX P1, PT, R79, RZ, PT, P0 ;  /* 0x000000ff4f00720c */ /* 0x000fe40003f25300 */
[----:B------:R-:W-:Y:S04]  /*b1a0*/  ISETP.NE.U32.AND P0, PT, R76, RZ, PT ;  /* 0x000000ff4c00720c */ /* 0x000fe80003f05070 */
[----:B------:R-:W-:Y:S07]  /*b1b0*/  ISETP.NE.AND.EX P0, PT, R77, RZ, PT, P0 ;  /* 0x000000ff4d00720c */ /* 0x000fee0003f05300 */
[----:B------:R-:W1:Y:S08]  /*b1c0*/  @P1 LDC.64 R8, c[0x0][0x8b8] ;  /* 0x00022e00ff081b82 */ /* 0x000e700000000a00 */
[----:B---3--:R-:W2:Y:S02]  /*b1d0*/  @P0 LDC.64 R2, c[0x0][0x890] ;  /* 0x00022400ff020b82 */ /* 0x008ea40000000a00 */
[C---:B--2---:R-:W-:Y:S04]  /*b1e0*/  @P0 IMAD.WIDE R2, R17.reuse, 0x8, R2 ;  /* 0x0000000811020825 */ /* 0x044fe800078e0202 */
[----:B-1----:R-:W-:Y:S01]  /*b1f0*/  @P1 IMAD.WIDE R8, R17, 0x8, R8 ;  /* 0x0000000811081825 */ /* 0x002fe200078e0208 */
[----:B------:R1:W2:Y:S04]  /*b200*/  @P0 LDG.E.64 R4, desc[UR50][R2.64] ;  /* 0x0000003202040981 */ /* 0x0002a8000c1e1b00 */
[----:B------:R-:W3:Y:S01]  /*b210*/  @P1 LDG.E.64 R6, desc[UR50][R8.64] ;  /* 0x0000003208061981 */ /* 0x000ee2000c1e1b00 */
[----:B-1----:R-:W-:Y:S03]  /*b220*/  SHF.L.U32 R2, R91, 0x1f, RZ ;  /* 0x0000001f5b027819 */ /* 0x002fe600000006ff */
[----:B--2---:R1:W5:Y:S04]  /*b230*/  @P0 LD.E R48, desc[UR50][R4.64] ;  /* 0x0000003204300980 */ /* 0x004368000c101900 */
[----:B---3--:R1:W5:Y:S01]  /*b240*/  @P1 LD.E R47, desc[UR50][R6.64] ;  /* 0x00000032062f1980 */ /* 0x008362000c101900 */
[----:B------:R-:W-:Y:S05]  /*b250*/  @P0 BRA `(.L_x_159) ;  /* 0x0000000000240947 */ /* 0x000fea0003800000 */
[----:B------:R-:W-:Y:S04]  /*b260*/  ISETP.NE.U32.AND P0, PT, RZ, UR38, PT ;  /* 0x00000026ff007c0c */ /* 0x000fe8000bf05070 */
[----:B------:R-:W-:Y:S11]  /*b270*/  ISETP.NE.AND.EX P0, PT, RZ, UR39, PT, P0 ;  /* 0x00000027ff007c0c */ /* 0x000ff6000bf05300 */
[----:B------:R-:W-:Y:S02]  /*b280*/  @!UPT UIADD3 URZ, UPT, UPT, URZ, URZ, URZ ;  /* 0x000000fffffff290 */ /* 0x000fe4000fffe0ff */
[----:B------:R-:W2:Y:S08]  /*b290*/  @P0 LDC R0, c[0x0][0x898] ;  /* 0x00022600ff000b82 */ /* 0x000eb00000000800 */
[----:B-1----:R-:W1:Y:S01]  /*b2a0*/  @P0 LDC.64 R4, c[0x0][0x888] ;  /* 0x00022200ff040b82 */ /* 0x002e620000000a00 */
[----:B--2---:R-:W-:Y:S04]  /*b2b0*/  @P0 IMAD R0, R17, R0, RZ ;  /* 0x0000000011000224 */ /* 0x004fe800078e02ff */
[----:B-1----:R-:W-:Y:S05]  /*b2c0*/  @P0 IMAD.WIDE R4, R0, 0x4, R4 ;  /* 0x0000000400040825 */ /* 0x002fea00078e0204 */
[----:B-----5:R2:W5:Y:S02]  /*b2d0*/  @P0 LDG.E R48, desc[UR50][R4.64] ;  /* 0x0000003204300981 */ /* 0x020564000c1e1900 */
[----:B--2---:R-:W3:Y:S02]  /*b2e0*/  @!P0 LDC R48, c[0x0][0x880] ;  /* 0x00022000ff308b82 */ /* 0x004ee40000000800 */
.L_x_159:
        /* <DEDUP_REMOVED lines=9> */
[----:B--2---:R-:W1:Y:S02]  /*b380*/  @!P0 LDC R47, c[0x0][0x8a8] ;  /* 0x00022a00ff2f8b82 */ /* 0x004e640000000800 */
.L_x_160:
[----:B------:R-:W2:Y:S01]  /*b390*/  SYNCS.PHASECHK.TRANS64.TRYWAIT P0, [UR43+0xf0], R2 ;  /* 0x0000f002ff0075a7 */ /* 0x000ea2000800112b */
[----:B------:R-:W-:Y:S01]  /*b3a0*/  LEA R97, R90, UR43, 0x3 ;  /* 0x0000002b5a617c11 */ /* 0x000fe2000f8e18ff */
[----:B------:R-:W-:Y:S01]  /*b3b0*/  BSSY B0, `(.L_x_161) ;  /* 0x0000008000007945 */ /* 0x000fe20003800000 */
[----:B------:R-:W-:Y:S01]  /*b3c0*/  SHF.L.U32 R0, R88, 0x1f, RZ ;  /* 0x0000001f58007819 */ /* 0x000fe200000006ff */
[----:B------:R-:W-:Y:S02]  /*b3d0*/  VIADD R86, R92, UR43 ;  /* 0x0000002b5c567c36 */ /* 0x000fe40008000000 */
[----:B------:R-:W-:Y:S01]  /*b3e0*/  IMAD.MOV.U32 R71, RZ, RZ, RZ ;  /* 0x000000ffff477224 */ /* 0x000fe200078e00ff */
[----:B------:R1:W1:Y:S01]  /*b3f0*/  SYNCS.PHASECHK.TRANS64.TRYWAIT P2, [R97+URZ+0x1c0], R0 ;  /* 0x0001c000610075a7 */ /* 0x00026200080411ff */
[----:B--2---:R-:W-:Y:S05]  /*b400*/  @P0 BRA `(.L_x_162) ;  /* 0x0000000000080947 */ /* 0x004fea0003800000 */
[----:B------:R-:W2:Y:S02]  /*b410*/  SYNCS.PHASECHK.TRANS64.TRYWAIT P0, [UR43+0xf0], R2 ;  /* 0x0000f002ff0075a7 */ /* 0x000ea4000800112b */
[----:B--2---:R-:W-:Y:S05]  /*b420*/  @!P0 BRA `(.L_x_163) ;  /* 0x0000007400fc8947 */ /* 0x004fea0003800000 */
.L_x_162:
[----:B------:R-:W-:Y:S05]  /*b430*/  BSYNC B0 ;  /* 0x0000000000007941 */ /* 0x000fea0003800000 */
.L_x_161:
[----:B---3-5:R-:W-:Y:S01]  /*b440*/  FSETP.NEU.AND P0, PT, R48, RZ, PT ;  /* 0x000000ff3000720b */ /* 0x028fe20003f0d000 */
[----:B------:R-:W-:Y:S01]  /*b450*/  IMAD.MOV.U32 R70, RZ, RZ, RZ ;  /* 0x000000ffff467224 */ /* 0x000fe200078e00ff */
[----:B------:R-:W-:Y:S02]  /*b460*/  CS2R R68, SRZ ;  /* 0x0000000000447805 */ /* 0x000fe4000001ff00 */
[----:B------:R-:W-:Y:S02]  /*b470*/  CS2R R74, SRZ ;  /* 0x00000000004a7805 */ /* 0x000fe4000001ff00 */
[----:B------:R-:W-:Y:S02]  /*b480*/  CS2R R72, SRZ ;  /* 0x0000000000487805 */ /* 0x000fe4000001ff00 */
[----:B------:R-:W-:Y:S02]  /*b490*/  CS2R R62, SRZ ;  /* 0x00000000003e7805 */ /* 0x000fe4000001ff00 */
[----:B------:R-:W-:Y:S02]  /*b4a0*/  CS2R R60, SRZ ;  /* 0x00000000003c7805 */ /* 0x000fe4000001ff00 */
[----:B------:R-:W-:Y:S02]  /*b4b0*/  CS2R R58, SRZ ;  /* 0x00000000003a7805 */ /* 0x000fe4000001ff00 */
[----:B------:R-:W-:Y:S02]  /*b4c0*/  CS2R R56, SRZ ;  /* 0x0000000000387805 */ /* 0x000fe4000001ff00 */
[----:B------:R-:W-:Y:S01]  /*b4d0*/  ISETP.GE.AND P1, PT, R100, 0x1, PT ;  /* 0x000000016400780c */ /* 0x000fe20003f26270 */
[----:B------:R-:W-:Y:S01]  /*b4e0*/  IMAD R54, R90, 0x80, R93 ;  /* 0x000000805a367824 */ /* 0x000fe200078e025d */
[----:B------:R-:W-:Y:S02]  /*b4f0*/  CS2R R38, SRZ ;  /* 0x0000000000267805 */ /* 0x000fe4000001ff00 */
[----:B------:R-:W-:Y:S01]  /*b500*/  CS2R R36, SRZ ;  /* 0x0000000000247805 */ /* 0x000fe2000001ff00 */
[----:B--2---:R-:W-:Y:S01]  /*b510*/  @P0 IMAD R2, R95, 0x2, R86 ;  /* 0x000000025f020824 */ /* 0x004fe200078e0256 */
[----:B------:R-:W-:Y:S05]  /*b520*/  @P0 WARPSYNC.ALL ;  /* 0x0000000000000948 */ /* 0x000fea0003800000 */
[----:B------:R2:W3:Y:S01]  /*b530*/  @P0 LDSM.16.MT88.4 R68, [R2+0x1000] ;  /* 0x001000000244083b */ /* 0x0004e20000004200 */
[----:B------:R-:W-:Y:S02]  /*b540*/  CS2R R34, SRZ ;  /* 0x0000000000227805 */ /* 0x000fe4000001ff00 */
[----:B------:R-:W-:Y:S02]  /*b550*/  CS2R R32, SRZ ;  /* 0x0000000000207805 */ /* 0x000fe4000001ff00 */
[----:B------:R-:W-:Y:S02]  /*b560*/  CS2R R30, SRZ ;  /* 0x00000000001e7805 */ /* 0x000fe4000001ff00 */
[----:B------:R-:W-:Y:S02]  /*b570*/  CS2R R28, SRZ ;  /* 0x00000000001c7805 */ /* 0x000fe4000001ff00 */
[----:B------:R-:W-:Y:S01]  /*b580*/  CS2R R26, SRZ ;  /* 0x00000000001a7805 */ /* 0x000fe2000001ff00 */
[----:B------:R2:W2:Y:S01]  /*b590*/  @P0 LDSM.16.MT88.4 R72, [R2+0x1800] ;  /* 0x001800000248083b */ /* 0x0004a20000004200 */
[----:B------:R-:W-:Y:S02]  /*b5a0*/  CS2R R24, SRZ ;  /* 0x0000000000187805 */ /* 0x000fe4000001ff00 */
[----:B------:R-:W-:Y:S02]  /*b5b0*/  CS2R R18, SRZ ;  /* 0x0000000000127805 */ /* 0x000fe4000001ff00 */
[----:B------:R-:W-:Y:S02]  /*b5c0*/  CS2R R16, SRZ ;  /* 0x0000000000107805 */ /* 0x000fe4000001ff00 */
[----:B----4-:R-:W-:Y:S02]  /*b5d0*/  CS2R R14, SRZ ;  /* 0x00000000000e7805 */ /* 0x010fe4000001ff00 */
[----:B------:R-:W-:Y:S01]  /*b5e0*/  CS2R R12, SRZ ;  /* 0x00000000000c7805 */ /* 0x000fe2000001ff00 */
[----:B------:R4:W2:Y:S01]  /*b5f0*/  @P0 LDSM.16.MT88.4 R60, [R92+UR43+0x1000] ;  /* 0x0010002b5c3c083b */ /* 0x0008a20008004200 */
[----:B------:R-:W-:Y:S02]  /*b600*/  CS2R R10, SRZ ;  /* 0x00000000000a7805 */ /* 0x000fe4000001ff00 */
[----:B------:R-:W-:Y:S02]  /*b610*/  CS2R R8, SRZ ;  /* 0x0000000000087805 */ /* 0x000fe4000001ff00 */
[----:B-1----:R-:W-:Y:S02]  /*b620*/  CS2R R6, SRZ ;  /* 0x0000000000067805 */ /* 0x002fe4000001ff00 */
[----:B------:R-:W-:Y:S01]  /*b630*/  CS2R R4, SRZ ;  /* 0x0000000000047805 */ /* 0x000fe2000001ff00 */
[----:B------:R-:W-:Y:S01]  /*b640*/  VIADD R102, R86, 0x1000 ;  /* 0x0000100056667836 */ /* 0x000fe20000000000 */
[----:B------:R4:W1:Y:S01]  /*b650*/  @P0 LDSM.16.MT88.4 R56, [R92+UR43+0x1800] ;  /* 0x0018002b5c38083b */ /* 0x0008620008004200 */
[----:B------:R-:W-:Y:S05]  /*b660*/  @!P1 BRA `(.L_x_164) ;  /* 0x0000000000d49947 */ /* 0x000fea0003800000 */
[----:B------:R-:W-:Y:S01]  /*b670*/  SHF.R.U32.HI R3, RZ, 0x15, R54 ;  /* 0x00000015ff037819 */ /* 0x000fe20000011636 */
[----:B------:R-:W-:Y:S03]  /*b680*/  BSSY B0, `(.L_x_165) ;  /* 0x0000006000007945 */ /* 0x000fe60003800000 */
[----:B------:R-:W-:Y:S01]  /*b690*/  LOP3.LUT P0, RZ, R3, 0x3, R80, 0x48, !PT ;  /* 0x0000000303ff7812 */ /* 0x000fe20007804850 */
[----:B------:R-:W-:Y:S01]  /*b6a0*/  @!UPT UIADD3 URZ, UPT, UPT, URZ, URZ, URZ ;  /* 0x000000fffffff290 */ /* 0x000fe2000fffe0ff */
[----:B------:R-:W-:Y:S11]  /*b6b0*/  @P2 BRA `(.L_x_166) ;  /* 0x0000000000082947 */ /* 0x000ff60003800000 */
[----:B------:R-:W5:Y:S02]  /*b6c0*/  SYNCS.PHASECHK.TRANS64.TRYWAIT P1, [R97+URZ+0x1c0], R0 ;  /* 0x0001c000610075a7 */ /* 0x000f6400080211ff */
[----:B-----5:R-:W-:Y:S05]  /*b6d0*/  @!P1 BRA `(.L_x_167) ;  /* 0x0000007400689947 */ /* 0x020fea0003800000 */
.L_x_166:
[----:B------:R-:W-:Y:S05]  /*b6e0*/  BSYNC B0 ;  /* 0x0000000000007941 */ /* 0x000fea0003800000 */
.L_x_165:
[----:B------:R-:W-:Y:S05]  /*b6f0*/  @!P0 BRA `(.L_x_168) ;  /* 0x0000000000408947 */ /* 0x000fea0003800000 */
[----:B------:R-:W5:Y:S01]  /*b700*/  LDCU.64 UR8, c[0x4][0x70] ;  /* 0x01000e00ff0877ac */ /* 0x000f620008000a00 */
[----:B------:R-:W-:Y:S01]  /*b710*/  MOV R3, 0x0 ;  /* 0x0000000000037802 */ /* 0x000fe20000000f00 */
[----:B------:R-:W-:Y:S02]  /*b720*/  HFMA2 R12, -RZ, RZ, 0, 5.9604644775390625e-08 ;  /* 0x00000001ff0c7431 */ /* 0x000fe400000001ff */
[----:B------:R-:W-:Y:S02]  /*b730*/  IMAD.MOV.U32 R8, RZ, RZ, 0x192 ;  /* 0x00000192ff087424 */ /* 0x000fe400078e00ff */
[----:B------:R-:W-:Y:S01]  /*b740*/  IMAD.MOV.U32 R13, RZ, RZ, RZ ;  /* 0x000000ffff0d7224 */ /* 0x000fe200078e00ff */
[----:B------:R-:W3:Y:S01]  /*b750*/  LDCU.64 UR6, c[0x4][0x78] ;  /* 0x01000f00ff0677ac */ /* 0x000ee20008000a00 */
[----:B--2---:R-:W2:Y:S01]  /*b760*/  LDC.64 R2, c[0x4][R3] ;  /* 0x0100000003027b82 */ /* 0x004ea20000000a00 */
[----:B------:R-:W4:Y:S01]  /*b770*/  LDCU.64 UR4, c[0x4][0x10] ;  /* 0x01000200ff0477ac */ /* 0x000f220008000a00 */
[----:B-----5:R-:W-:Y:S01]  /*b780*/  MOV R5, UR9 ;  /* 0x0000000900057c02 */ /* 0x020fe20008000f00 */
[----:B------:R-:W-:Y:S01]  /*b790*/  IMAD.U32 R4, RZ, RZ, UR8 ;  /* 0x00000008ff047e24 */ /* 0x000fe2000f8e00ff */
[----:B---3--:R-:W-:Y:S01]  /*b7a0*/  MOV R7, UR7 ;  /* 0x0000000700077c02 */ /* 0x008fe20008000f00 */
[----:B------:R-:W-:Y:S01]  /*b7b0*/  IMAD.U32 R6, RZ, RZ, UR6 ;  /* 0x00000006ff067e24 */ /* 0x000fe2000f8e00ff */
[----:B----4-:R-:W-:Y:S01]  /*b7c0*/  MOV R11, UR5 ;  /* 0x00000005000b7c02 */ /* 0x010fe20008000f00 */
[----:B------:R-:W-:Y:S02]  /*b7d0*/  IMAD.U32 R10, RZ, RZ, UR4 ;  /* 0x00000004ff0a7e24 */ /* 0x000fe4000f8e00ff */
[----:B------:R-:W-:Y:S07]  /*b7e0*/  LEPC R20, `(.L_x_168) ;  /* 0x000000001014794e */ /* 0x000fee0000000000 */
[----:B-12---:R-:W-:Y:S05]  /*b7f0*/  CALL.ABS.NOINC R2 ;  /* 0x0000000002007343 */ /* 0x006fea0003c00000 */
.L_x_168:
[----:B------:R-:W-:Y:S05]  /*b800*/  WARPSYNC.ALL ;  /* 0x0000000000007948 */ /* 0x000fea0003800000 */
[C---:B------:R-:W-:Y:S01]  /*b810*/  R2UR UR4, R54.reuse ;  /* 0x00000000360472ca */ /* 0x040fe200000e0000 */
[----:B------:R-:W-:Y:S05]  /*b820*/  VIADD R3, R54, 0x100000 ;  /* 0x0010000036037836 */ /* 0x000fea0000000000 */
[----:B------:R-:W-:Y:S04]  /*b830*/  SHF.R.U32.HI R3, RZ, 0x15, R3 ;  /* 0x00000015ff037819 */ /* 0x000fe80000011603 */
[----:B------:R-:W-:Y:S03]  /*b840*/  LOP3.LUT P0, RZ, R3, 0x3, R80, 0x48, !PT ;  /* 0x0000000303ff7812 */ /* 0x000fe60007804850 */
[----:B------:R-:W1:Y:S10]  /*b850*/  LDTM.16dp256bit.x4 R24, tmem[UR4] ;  /* 0x00000004001879ee */ /* 0x000e740008120000 */
[----:B-1----:R-:W-:Y:S05]  /*b860*/  @!P0 BRA `(.L_x_169) ;  /* 0x0000000000408947 */ /* 0x002fea0003800000 */
[----:B------:R-:W1:Y:S01]  /*b870*/  LDCU.64 UR8, c[0x4][0x70] ;  /* 0x01000e00ff0877ac */ /* 0x000e620008000a00 */
[----:B------:R-:W-:Y:S01]  /*b880*/  MOV R3, 0x0 ;  /* 0x0000000000037802 */ /* 0x000fe20000000f00 */
[----:B------:R-:W-:Y:S02]  /*b890*/  HFMA2 R12, -RZ, RZ, 0, 5.9604644775390625e-08 ;  /* 0x00000001ff0c7431 */ /* 0x000fe400000001ff */
[----:B------:R-:W-:Y:S02]  /*b8a0*/  IMAD.MOV.U32 R8, RZ, RZ, 0x192 ;  /* 0x00000192ff087424 */ /* 0x000fe400078e00ff */
[----:B------:R-:W-:Y:S01]  /*b8b0*/  IMAD.MOV.U32 R13, RZ, RZ, RZ ;  /* 0x000000ffff0d7224 */ /* 0x000fe200078e00ff */
[----:B------:R-:W5:Y:S01]  /*b8c0*/  LDCU.64 UR6, c[0x4][0x78] ;  /* 0x01000f00ff0677ac */ /* 0x000f620008000a00 */
[----:B--2---:R-:W2:Y:S01]  /*b8d0*/  LDC.64 R2, c[0x4][R3] ;  /* 0x0100000003027b82 */ /* 0x004ea20000000a00 */
[----:B------:R-:W3:Y:S01]  /*b8e0*/  LDCU.64 UR4, c[0x4][0x10] ;  /* 0x01000200ff0477ac */ /* 0x000ee20008000a00 */
[----:B-1----:R-:W-:Y:S01]  /*b8f0*/  MOV R5, UR9 ;  /* 0x0000000900057c02 */ /* 0x002fe20008000f00 */
[----:B------:R-:W-:Y:S01]  /*b900*/  IMAD.U32 R4, RZ, RZ, UR8 ;  /* 0x00000008ff047e24 */ /* 0x000fe2000f8e00ff */
[----:B-----5:R-:W-:Y:S01]  /*b910*/  MOV R7, UR7 ;  /* 0x0000000700077c02 */ /* 0x020fe20008000f00 */
[----:B------:R-:W-:Y:S01]  /*b920*/  IMAD.U32 R6, RZ, RZ, UR6 ;  /* 0x00000006ff067e24 */ /* 0x000fe2000f8e00ff */
[----:B---3--:R-:W-:Y:S01]  /*b930*/  MOV R11, UR5 ;  /* 0x00000005000b7c02 */ /* 0x008fe20008000f00 */
[----:B------:R-:W-:Y:S02]  /*b940*/  IMAD.U32 R10, RZ, RZ, UR4 ;  /* 0x00000004ff0a7e24 */ /* 0x000fe4000f8e00ff */
[----:B------:R-:W-:Y:S07]  /*b950*/  LEPC R20, `(.L_x_169) ;  /* 0x000000001014794e */ /* 0x000fee0000000000 */
[----:B--2-4-:R-:W-:Y:S05]  /*b960*/  CALL.ABS.NOINC R2 ;  /* 0x0000000002007343 */ /* 0x014fea0003c00000 */
.L_x_169:
[----:B------:R-:W-:Y:S05]  /*b970*/  WARPSYNC.ALL ;  /* 0x0000000000007948 */ /* 0x000fea0003800000 */
[----:B------:R-:W-:Y:S11]  /*b980*/  R2UR UR4, R54 ;  /* 0x00000000360472ca */ /* 0x000ff600000e0000 */
[----:B------:R-:W-:Y:S02]  /*b990*/  @!UPT UIADD3 URZ, UPT, UPT, URZ, URZ, URZ ;  /* 0x000000fffffff290 */ /* 0x000fe4000fffe0ff */
[----:B------:R-:W1:Y:S02]  /*b9a0*/  LDTM.16dp256bit.x4 R4, tmem[UR4+0x100000] ;  /* 0x10000004000479ee */ /* 0x000e640008120000 */
[----:B-1----:R-:W-:Y:S01]  /*b9b0*/  NOP ;  /* 0x0000000000007918 */ /* 0x002fe20000000000 */
.L_x_164:
[--C-:B--2---:R-:W-:Y:S01]  /*b9c0*/  HADD2.F32 R49, -RZ, R60.reuse.H0_H0 ;  /* 0x2000003cff317230 */ /* 0x104fe20000004100 */
[----:B------:R-:W-:Y:S05]  /*b9d0*/  WARPSYNC.ALL ;  /* 0x0000000000007948 */ /* 0x000fea0003800000 */
[----:B------:R-:W-:Y:S01]  /*b9e0*/  LEA R55, R95, R86, 0x1 ;  /* 0x000000565f377211 */ /* 0x000fe200078e08ff */
[-C--:B------:R-:W-:Y:S01]  /*b9f0*/  FMUL R0, R24, R47.reuse ;  /* 0x0000002f18007220 */ /* 0x080fe20000400000 */
[----:B------:R-:W-:Y:S02]  /*ba00*/  HADD2.F32 R51, -RZ, R60.H1_H1 ;  /* 0x3000003cff337230 */ /* 0x000fe40000004100 */
[-C--:B------:R-:W-:Y:S01]  /*ba10*/  FMUL R2, R25, R47.reuse ;  /* 0x0000002f19027220 */ /* 0x080fe20000400000 */
[----:B------:R-:W-:Y:S01]  /*ba20*/  FMUL R3, R26, R47 ;  /* 0x0000002f1a037220 */ /* 0x000fe20000400000 */
[C---:B------:R-:W-:Y:S01]  /*ba30*/  FFMA R0, R48.reuse, R49, R0 ;  /* 0x0000003130007223 */ /* 0x040fe20000000000 */
[--C-:B------:R-:W-:Y:S02]  /*ba40*/  HADD2.F32 R49, -RZ, R61.reuse.H0_H0 ;  /* 0x2000003dff317230 */ /* 0x100fe40000004100 */
[----:B------:R-:W-:Y:S01]  /*ba50*/  FFMA R2, R48, R51, R2 ;  /* 0x0000003330027223 */ /* 0x000fe20000000002 */
[-C--:B------:R-:W-:Y:S01]  /*ba60*/  FMUL R20, R4, R47.reuse ;  /* 0x0000002f04147220 */ /* 0x080fe20000400000 */
[----:B------:R-:W-:Y:S02]  /*ba70*/  HADD2.F32 R51, -RZ, R61.H1_H1 ;  /* 0x3000003dff337230 */ /* 0x000fe40000004100 */
[----:B------:R-:W-:Y:S01]  /*ba80*/  FMUL R21, R5, R47 ;  /* 0x0000002f05157220 */ /* 0x000fe20000400000 */
[----:B------:R-:W-:Y:S01]  /*ba90*/  FFMA R3, R48, R49, R3 ;  /* 0x0000003130037223 */ /* 0x000fe20000000003 */
[----:B------:R-:W-:Y:S01]  /*baa0*/  F2FP.F16.F32.PACK_AB R64, R2, R0 ;  /* 0x000000000240723e */ /* 0x000fe200000000ff */
[-C--:B------:R-:W-:Y:S01]  /*bab0*/  FMUL R4, R27, R47.reuse ;  /* 0x0000002f1b047220 */ /* 0x080fe20000400000 */
[--C-:B------:R-:W-:Y:S02]  /*bac0*/  HADD2.F32 R50, -RZ, R62.reuse.H0_H0 ;  /* 0x2000003eff327230 */ /* 0x100fe40000004100 */
[-C--:B------:R-:W-:Y:S01]  /*bad0*/  FMUL R5, R28, R47.reuse ;  /* 0x0000002f1c057220 */ /* 0x080fe20000400000 */
[----:B------:R-:W-:Y:S01]  /*bae0*/  FMUL R22, R6, R47 ;  /* 0x0000002f06167220 */ /* 0x000fe20000400000 */
[----:B------:R-:W-:Y:S02]  /*baf0*/  HADD2.F32 R49, -RZ, R62.H1_H1 ;  /* 0x3000003eff317230 */ /* 0x000fe40000004100 */
[C---:B------:R-:W-:Y:S01]  /*bb00*/  FFMA R4, R48.reuse, R51, R4 ;  /* 0x0000003330047223 */ /* 0x040fe20000000004 */
[----:B------:R-:W-:Y:S01]  /*bb10*/  FFMA R5, R48, R50, R5 ;  /* 0x0000003230057223 */ /* 0x000fe20000000005 */
[--C-:B------:R-:W-:Y:S02]  /*bb20*/  HADD2.F32 R50, -RZ, R63.reuse.H0_H0 ;  /* 0x2000003fff327230 */ /* 0x100fe40000004100 */
[-C--:B------:R-:W-:Y:S01]  /*bb30*/  FMUL R6, R29, R47.reuse ;  /* 0x0000002f1d067220 */ /* 0x080fe20000400000 */
[----:B------:R-:W-:Y:S01]  /*bb40*/  FMUL R23, R7, R47 ;  /* 0x0000002f07177220 */ /* 0x000fe20000400000 */
[----:B------:R-:W-:Y:S01]  /*bb50*/  HADD2.F32 R51, -RZ, R63.H1_H1 ;  /* 0x3000003fff337230 */ /* 0x000fe20000004100 */
[----:B------:R-:W-:Y:S01]  /*bb60*/  F2FP.F16.F32.PACK_AB R65, R4, R3 ;  /* 0x000000030441723e */ /* 0x000fe200000000ff */
[----:B------:R-:W-:Y:S01]  /*bb70*/  FFMA R6, R48, R49, R6 ;  /* 0x0000003130067223 */ /* 0x000fe20000000006 */
[-C--:B------:R-:W-:Y:S01]  /*bb80*/  FMUL R24, R8, R47.reuse ;  /* 0x0000002f08187220 */ /* 0x080fe20000400000 */
[--C-:B-1----:R-:W-:Y:S02]  /*bb90*/  HADD2.F32 R49, -RZ, R56.reuse.H0_H0 ;  /* 0x20000038ff317230 */ /* 0x102fe40000004100 */
[-C--:B------:R-:W-:Y:S01]  /*bba0*/  FMUL R7, R30, R47.reuse ;  /* 0x0000002f1e077220 */ /* 0x080fe20000400000 */
[----:B------:R-:W-:Y:S01]  /*bbb0*/  FMUL R8, R31, R47 ;  /* 0x0000002f1f087220 */ /* 0x000fe20000400000 */
[----:B---3--:R-:W-:Y:S01]  /*bbc0*/  HADD2.F32 R52, -RZ, R69.H1_H1 ;  /* 0x30000045ff347230 */ /* 0x008fe20000004100 */
[----:B------:R-:W-:Y:S01]  /*bbd0*/  F2FP.F16.F32.PACK_AB R66, R6, R5 ;  /* 0x000000050642723e */ /* 0x000fe200000000ff */
[C---:B------:R-:W-:Y:S01]  /*bbe0*/  FFMA R7, R48.reuse, R50, R7 ;  /* 0x0000003230077223 */ /* 0x040fe20000000007 */
[----:B------:R-:W-:Y:S01]  /*bbf0*/  FFMA R8, R48, R51, R8 ;  /* 0x0000003330087223 */ /* 0x000fe20000000008 */
[----:B------:R-:W-:Y:S02]  /*bc00*/  HADD2.F32 R51, -RZ, R56.H1_H1 ;  /* 0x30000038ff337230 */ /* 0x000fe40000004100 */
[-C--:B------:R-:W-:Y:S01]  /*bc10*/  FMUL R25, R9, R47.reuse ;  /* 0x0000002f09197220 */ /* 0x080fe20000400000 */
[----:B------:R-:W-:Y:S01]  /*bc20*/  FMUL R9, R32, R47 ;  /* 0x0000002f20097220 */ /* 0x000fe20000400000 */
[--C-:B------:R-:W-:Y:S01]  /*bc30*/  HADD2.F32 R50, -RZ, R58.reuse.H0_H0 ;  /* 0x2000003aff327230 */ /* 0x100fe20000004100 */
[----:B------:R-:W-:Y:S01]  /*bc40*/  F2FP.F16.F32.PACK_AB R67, R8, R7 ;  /* 0x000000070843723e */ /* 0x000fe200000000ff */
[----:B------:R-:W-:Y:S01]  /*bc50*/  FMUL R40, R10, R47 ;  /* 0x0000002f0a287220 */ /* 0x000fe20000400000 */
[C---:B------:R-:W-:Y:S01]  /*bc60*/  FFMA R9, R48.reuse, R49, R9 ;  /* 0x0000003130097223 */ /* 0x040fe20000000009 */
[----:B------:R-:W-:Y:S02]  /*bc70*/  HADD2.F32 R49, -RZ, R57.H0_H0 ;  /* 0x20000039ff317230 */ /* 0x000fe40000004100 */
[-C--:B------:R-:W-:Y:S01]  /*bc80*/  FMUL R10, R33, R47.reuse ;  /* 0x0000002f210a7220 */ /* 0x080fe20000400000 */
[----:B------:R1:W-:Y:S01]  /*bc90*/  STSM.16.MT88.4 [R86+0x1000], R64 ;  /* 0x0010004056007844 */ /* 0x0003e20000004200 */
[----:B------:R-:W-:Y:S01]  /*bca0*/  FMUL R41, R11, R47 ;  /* 0x0000002f0b297220 */ /* 0x000fe20000400000 */
[----:B------:R-:W-:Y:S02]  /*bcb0*/  HADD2.F32 R53, -RZ, R73.H0_H0 ;  /* 0x20000049ff357230 */ /* 0x000fe40000004100 */
[----:B------:R-:W-:Y:S01]  /*bcc0*/  FFMA R10, R48, R51, R10 ;  /* 0x00000033300a7223 */ /* 0x000fe2000000000a */
[-C--:B------:R-:W-:Y:S01]  /*bcd0*/  FMUL R11, R34, R47.reuse ;  /* 0x0000002f220b7220 */ /* 0x080fe20000400000 */
[----:B------:R-:W-:Y:S02]  /*bce0*/  HADD2.F32 R51, -RZ, R57.H1_H1 ;  /* 0x30000039ff337230 */ /* 0x000fe40000004100 */
[-C--:B------:R-:W-:Y:S01]  /*bcf0*/  FMUL R42, R12, R47.reuse ;  /* 0x0000002f0c2a7220 */ /* 0x080fe20000400000 */
[----:B------:R-:W-:Y:S01]  /*bd00*/  FMUL R43, R13, R47 ;  /* 0x0000002f0d2b7220 */ /* 0x000fe20000400000 */
[----:B------:R-:W-:Y:S01]  /*bd10*/  FFMA R11, R48, R49, R11 ;  /* 0x00000031300b7223 */ /* 0x000fe2000000000b */
[----:B------:R-:W-:Y:S01]  /*bd20*/  HADD2.F32 R49, -RZ, R58.H1_H1 ;  /* 0x3000003aff317230 */ /* 0x000fe20000004100 */
[----:B------:R-:W-:Y:S01]  /*bd30*/  F2FP.F16.F32.PACK_AB R104, R10, R9 ;  /* 0x000000090a68723e */ /* 0x000fe200000000ff */
[-C--:B------:R-:W-:Y:S01]  /*bd40*/  FMUL R12, R35, R47.reuse ;  /* 0x0000002f230c7220 */ /* 0x080fe20000400000 */
[-C--:B------:R-:W-:Y:S01]  /*bd50*/  FMUL R44, R14, R47.reuse ;  /* 0x0000002f0e2c7220 */ /* 0x080fe20000400000 */
[-C--:B------:R-:W-:Y:S01]  /*bd60*/  FMUL R13, R36, R47.reuse ;  /* 0x0000002f240d7220 */ /* 0x080fe20000400000 */
[----:B------:R-:W-:Y:S01]  /*bd70*/  FMUL R14, R37, R47 ;  /* 0x0000002f250e7220 */ /* 0x000fe20000400000 */
[C---:B------:R-:W-:Y:S01]  /*bd80*/  FFMA R12, R48.reuse, R51, R12 ;  /* 0x00000033300c7223 */ /* 0x040fe2000000000c */
[--C-:B------:R-:W-:Y:S02]  /*bd90*/  HADD2.F32 R51, -RZ, R68.reuse.H0_H0 ;  /* 0x20000044ff337230 */ /* 0x100fe40000004100 */
[C---:B------:R-:W-:Y:S01]  /*bda0*/  FFMA R13, R48.reuse, R50, R13 ;  /* 0x00000032300d7223 */ /* 0x040fe2000000000d */
[--C-:B------:R-:W-:Y:S02]  /*bdb0*/  HADD2.F32 R50, -RZ, R59.reuse.H0_H0 ;  /* 0x2000003bff327230 */ /* 0x100fe40000004100 */
[----:B------:R-:W-:Y:S01]  /*bdc0*/  FFMA R14, R48, R49, R14 ;  /* 0x00000031300e7223 */ /* 0x000fe2000000000e */
[----:B------:R-:W-:Y:S02]  /*bdd0*/  HADD2.F32 R49, -RZ, R59.H1_H1 ;  /* 0x3000003bff317230 */ /* 0x000fe40000004100 */
[-C--:B------:R-:W-:Y:S01]  /*bde0*/  FMUL R45, R15, R47.reuse ;  /* 0x0000002f0f2d7220 */ /* 0x080fe20000400000 */
[-C--:B------:R-:W-:Y:S01]  /*bdf0*/  FMUL R46, R16, R47.reuse ;  /* 0x0000002f102e7220 */ /* 0x080fe20000400000 */
[-C--:B------:R-:W-:Y:S01]  /*be00*/  FMUL R15, R38, R47.reuse ;  /* 0x0000002f260f7220 */ /* 0x080fe20000400000 */
[-C--:B------:R-:W-:Y:S01]  /*be10*/  FMUL R16, R39, R47.reuse ;  /* 0x0000002f27107220 */ /* 0x080fe20000400000 */
[-C--:B------:R-:W-:Y:S01]  /*be20*/  FMUL R17, R17, R47.reuse ;  /* 0x0000002f11117220 */ /* 0x080fe20000400000 */
[----:B------:R-:W-:Y:S01]  /*be30*/  FMUL R18, R18, R47 ;  /* 0x0000002f12127220 */ /* 0x000fe20000400000 */
[C---:B------:R-:W-:Y:S01]  /*be40*/  FFMA R15, R48.reuse, R50, R15 ;  /* 0x00000032300f7223 */ /* 0x040fe2000000000f */
[----:B------:R-:W-:Y:S02]  /*be50*/  HADD2.F32 R50, -RZ, R68.H1_H1 ;  /* 0x30000044ff327230 */ /* 0x000fe40000004100 */
[C---:B------:R-:W-:Y:S01]  /*be60*/  FFMA R16, R48.reuse, R49, R16 ;  /* 0x0000003130107223 */ /* 0x040fe20000000010 */
[----:B------:R-:W-:Y:S02]  /*be70*/  HADD2.F32 R49, -RZ, R69.H0_H0 ;  /* 0x20000045ff317230 */ /* 0x000fe40000004100 */
[C---:B------:R-:W-:Y:S01]  /*be80*/  FFMA R20, R48.reuse, R51, R20 ;  /* 0x0000003330147223 */ /* 0x040fe20000000014 */
[----:B------:R-:W-:Y:S02]  /*be90*/  HADD2.F32 R51, -RZ, R71.H0_H0 ;  /* 0x20000047ff337230 */ /* 0x000fe40000004100 */
[C---:B------:R-:W-:Y:S01]  /*bea0*/  FFMA R21, R48.reuse, R50, R21 ;  /* 0x0000003230157223 */ /* 0x040fe20000000015 */
[--C-:B------:R-:W-:Y:S02]  /*beb0*/  HADD2.F32 R50, -RZ, R70.reuse.H1_H1 ;  /* 0x30000046ff327230 */ /* 0x100fe40000004100 */
[C---:B------:R-:W-:Y:S01]  /*bec0*/  FFMA R22, R48.reuse, R49, R22 ;  /* 0x0000003130167223 */ /* 0x040fe20000000016 */
[----:B------:R-:W-:Y:S02]  /*bed0*/  HADD2.F32 R49, -RZ, R70.H0_H0 ;  /* 0x20000046ff317230 */ /* 0x000fe40000004100 */
[----:B------:R-:W-:Y:S01]  /*bee0*/  FFMA R23, R48, R52, R23 ;  /* 0x0000003430177223 */ /* 0x000fe20000000017 */
[----:B------:R-:W-:Y:S02]  /*bef0*/  HADD2.F32 R52, -RZ, R75.H1_H1 ;  /* 0x3000004bff347230 */ /* 0x000fe40000004100 */
[----:B------:R-:W-:Y:S01]  /*bf00*/  FMUL R19, R19, R47 ;  /* 0x0000002f13137220 */ /* 0x000fe20000400000 */
[----:B------:R-:W-:Y:S01]  /*bf10*/  F2FP.F16.F32.PACK_AB R105, R12, R11 ;  /* 0x0000000b0c69723e */ /* 0x000fe200000000ff */
[C---:B------:R-:W-:Y:S01]  /*bf20*/  FFMA R24, R48.reuse, R49, R24 ;  /* 0x0000003130187223 */ /* 0x040fe20000000018 */
[C---:B------:R-:W-:Y:S01]  /*bf30*/  FFMA R25, R48.reuse, R50, R25 ;  /* 0x0000003230197223 */ /* 0x040fe20000000019 */
[----:B------:R-:W-:Y:S01]  /*bf40*/  FFMA R40, R48, R51, R40 ;  /* 0x0000003330287223 */ /* 0x000fe20000000028 */
[----:B------:R-:W-:Y:S01]  /*bf50*/  HADD2.F32 R49, -RZ, R71.H1_H1 ;  /* 0x30000047ff317230 */ /* 0x000fe20000004100 */
[----:B------:R-:W-:Y:S01]  /*bf60*/  F2FP.F16.F32.PACK_AB R106, R14, R13 ;  /* 0x0000000d0e6a723e */ /* 0x000fe200000000ff */
[--C-:B------:R-:W-:Y:S01]  /*bf70*/  HADD2.F32 R51, -RZ, R72.reuse.H0_H0 ;  /* 0x20000048ff337230 */ /* 0x100fe20000004100 */
[----:B------:R-:W-:Y:S01]  /*bf80*/  F2FP.F16.F32.PACK_AB R107, R16, R15 ;  /* 0x0000000f106b723e */ /* 0x000fe200000000ff */
[----:B------:R-:W-:Y:S02]  /*bf90*/  HADD2.F32 R50, -RZ, R72.H1_H1 ;  /* 0x30000048ff327230 */ /* 0x000fe40000004100 */
[C---:B------:R-:W-:Y:S01]  /*bfa0*/  FFMA R41, R48.reuse, R49, R41 ;  /* 0x0000003130297223 */ /* 0x040fe20000000029 */
[----:B------:R-:W-:Y:S02]  /*bfb0*/  HADD2.F32 R49, -RZ, R73.H1_H1 ;  /* 0x30000049ff317230 */ /* 0x000fe40000004100 */
[C---:B------:R-:W-:Y:S01]  /*bfc0*/  FFMA R42, R48.reuse, R51, R42 ;  /* 0x00000033302a7223 */ /* 0x040fe2000000002a */
[----:B------:R1:W-:Y:S01]  /*bfd0*/  STSM.16.MT88.4 [R86+0x1800], R104 ;  /* 0x0018006856007844 */ /* 0x0003e20000004200 */
[C---:B------:R-:W-:Y:S01]  /*bfe0*/  FFMA R43, R48.reuse, R50, R43 ;  /* 0x00000032302b7223 */ /* 0x040fe2000000002b */
[--C-:B------:R-:W-:Y:S02]  /*bff0*/  HADD2.F32 R51, -RZ, R74.reuse.H0_H0 ;  /* 0x2000004aff337230 */ /* 0x100fe40000004100 */
[C---:B------:R-:W-:Y:S01]  /*c000*/  FFMA R44, R48.reuse, R53, R44 ;  /* 0x00000035302c7223 */ /* 0x040fe2000000002c */
[----:B------:R-:W-:Y:S02]  /*c010*/  HADD2.F32 R50, -RZ, R74.H1_H1 ;  /* 0x3000004aff327230 */ /* 0x000fe40000004100 */
[C---:B------:R-:W-:Y:S01]  /*c020*/  FFMA R45, R48.reuse, R49, R45 ;  /* 0x00000031302d7223 */ /* 0x040fe2000000002d */
[----:B------:R-:W-:Y:S02]  /*c030*/  HADD2.F32 R53, -RZ, R75.H0_H0 ;  /* 0x2000004bff357230 */ /* 0x000fe40000004100 */
[C---:B------:R-:W-:Y:S01]  /*c040*/  FFMA R46, R48.reuse, R51, R46 ;  /* 0x00000033302e7223 */ /* 0x040fe2000000002e */
[----:B------:R-:W-:Y:S01]  /*c050*/  F2FP.F16.F32.PACK_AB R108, R21, R20 ;  /* 0x00000014156c723e */ /* 0x000fe200000000ff */
[C---:B------:R-:W-:Y:S01]  /*c060*/  FFMA R17, R48.reuse, R50, R17 ;  /* 0x0000003230117223 */ /* 0x040fe20000000011 */
[----:B------:R-:W-:Y:S01]  /*c070*/  F2FP.F16.F32.PACK_AB R109, R23, R22 ;  /* 0x00000016176d723e */ /* 0x000fe200000000ff */
[C---:B------:R-:W-:Y:S01]  /*c080*/  FFMA R18, R48.reuse, R53, R18 ;  /* 0x0000003530127223 */ /* 0x040fe20000000012 */
[----:B------:R-:W-:Y:S01]  /*c090*/  FFMA R19, R48, R52, R19 ;  /* 0x0000003430137223 */ /* 0x000fe20000000013 */
[----:B------:R-:W-:Y:S01]  /*c0a0*/  F2FP.F16.F32.PACK_AB R110, R25, R24 ;  /* 0x00000018196e723e */ /* 0x000fe200000000ff */
[----:B------:R-:W-:Y:S01]  /*c0b0*/  BSSY.RECONVERGENT B0, `(.L_x_170) ;  /* 0x000001c000007945 */ /* 0x000fe20003800200 */
[----:B------:R-:W-:Y:S02]  /*c0c0*/  F2FP.F16.F32.PACK_AB R111, R41, R40 ;  /* 0x00000028296f723e */ /* 0x000fe400000000ff */
[----:B------:R-:W-:Y:S02]  /*c0d0*/  F2FP.F16.F32.PACK_AB R112, R43, R42 ;  /* 0x0000002a2b70723e */ /* 0x000fe400000000ff */
[----:B------:R-:W-:Y:S01]  /*c0e0*/  F2FP.F16.F32.PACK_AB R113, R45, R44 ;  /* 0x0000002c2d71723e */ /* 0x000fe200000000ff */
[----:B------:R1:W-:Y:S01]  /*c0f0*/  STSM.16.MT88.4 [R55+0x1000], R108 ;  /* 0x0010006c37007844 */ /* 0x0003e20000004200 */
[----:B------:R-:W-:Y:S02]  /*c100*/  F2FP.F16.F32.PACK_AB R114, R17, R46 ;  /* 0x0000002e1172723e */ /* 0x000fe400000000ff */
[----:B------:R-:W-:Y:S02]  /*c110*/  F2FP.F16.F32.PACK_AB R115, R19, R18 ;  /* 0x000000121373723e */ /* 0x000fe400000000ff */
[----:B------:R-:W-:Y:S03]  /*c120*/  ISETP.NE.AND P0, PT, R101, RZ, PT ;  /* 0x000000ff6500720c */ /* 0x000fe60003f05270 */
[----:B------:R1:W-:Y:S01]  /*c130*/  STSM.16.MT88.4 [R55+0x1800], R112 ;  /* 0x0018007037007844 */ /* 0x0003e20000004200 */
[----:B------:R-:W-:Y:S01]  /*c140*/  @!PT LDS RZ, [RZ] ;  /* 0x00000000fffff984 */ /* 0x000fe20000000800 */
[----:B------:R-:W-:Y:S01]  /*c150*/  @!PT LDS RZ, [RZ] ;  /* 0x00000000fffff984 */ /* 0x000fe20000000800 */
[----:B------:R-:W-:Y:S01]  /*c160*/  @!PT LDS RZ, [RZ] ;  /* 0x00000000fffff984 */ /* 0x000fe20000000800 */
[----:B------:R-:W-:Y:S01]  /*c170*/  @!PT LDS RZ, [RZ] ;  /* 0x00000000fffff984 */ /* 0x000fe20000000800 */
[----:B------:R2:W-:Y:S07]  /*c180*/  MEMBAR.ALL.CTA ;  /* 0x0000000000007992 */ /* 0x0005ee0000008000 */
[----:B--2---:R-:W2:Y:S02]  /*c190*/  FENCE.VIEW.ASYNC.S ;  /* 0x00000000000073c6 */ /* 0x004ea40000000000 */
[----:B--2---:R-:W-:Y:S06]  /*c1a0*/  BAR.SYNC.DEFER_BLOCKING 0x1, 0x80 ;  /* 0x0042000000007b1d */ /* 0x004fec0000010000 */
[----:B------:R-:W-:Y:S05]  /*c1b0*/  @!P0 BRA `(.L_x_171) ;  /* 0x00000000002c8947 */ /* 0x000fea0003800000 */
[----:B------:R-:W-:Y:S02]  /*c1c0*/  UIADD3 UR7, UPT, UPT, UR43, 0x1000, URZ ;  /* 0x000010002b077890 */ /* 0x000fe4000fffe0ff */
[----:B------:R-:W-:Y:S02]  /*c1d0*/  UIADD3 UR6, UPT, UPT, UR42, 0x80, URZ ;  /* 0x000000802a067890 */ /* 0x000fe4000fffe0ff */
[----:B------:R-:W-:Y:S02]  /*c1e0*/  UIADD3 UR4, UPT, UPT, UR43, 0x2000, URZ ;  /* 0x000020002b047890 */ /* 0x000fe4000fffe0ff */
[----:B------:R-:W-:Y:S01]  /*c1f0*/  MOV R81, UR7 ;  /* 0x0000000700517c02 */ /* 0x000fe20008000f00 */
[----:B------:R-:W-:Y:S03]  /*c200*/  UMOV UR5, UR41 ;  /* 0x0000002900057c82 */ /* 0x000fe60008000000 */
[----:B------:R-:W-:Y:S11]  /*c210*/  R2UR UR40, R81 ;  /* 0x00000000512872ca */ /* 0x000ff600000e0000 */
[----:B------:R-:W-:Y:S02]  /*c220*/  @!UPT UIADD3 URZ, UPT, UPT, URZ, URZ, URZ ;  /* 0x000000fffffff290 */ /* 0x000fe4000fffe0ff */
[----:B------:R2:W-:Y:S01]  /*c230*/  UTMASTG.2D [UR40], [UR56] ;  /* 0x00000028380073b5 */ /* 0x0005e20008008000 */
[----:B------:R2:W-:Y:S01]  /*c240*/  UTMASTG.2D [UR4], [UR56] ;  /* 0x00000004380073b5 */ /* 0x0005e20008008000 */
[----:B------:R0:W-:Y:S01]  /*c250*/  UTMACMDFLUSH ;  /* 0x00000000000079b7 */ /* 0x0001e20000000000 */
[----:B--2---:R-:W-:Y:S04]  /*c260*/  DEPBAR.LE SB0, 0x1 ;  /* 0x000080400000791a */ /* 0x004fe80000000000 */
.L_x_171:
[----:B------:R-:W-:Y:S05]  /*c270*/  BSYNC.RECONVERGENT B0 ;  /* 0x0000000000007941 */ /* 0x000fea0003800200 */
.L_x_170:
[----:B------:R-:W-:Y:S01]  /*c280*/  UISETP.NE.AND UP1, UPT, UR54, URZ, UPT ;  /* 0x000000ff3600728c */ /* 0x000fe2000bf25270 */
[----:B------:R-:W-:Y:S01]  /*c290*/  BAR.SYNC.DEFER_BLOCKING 0x1, 0x80 ;  /* 0x0042000000007b1d */ /* 0x000fe20000010000 */
[----:B------:R-:W-:Y:S01]  /*c2a0*/  SHF.L.U32 R0, R91, 0x1f, RZ ;  /* 0x0000001f5b007819 */ /* 0x000fe200000006ff */
[----:B------:R-:W-:Y:S03]  /*c2b0*/  IMAD R102, R95, 0x2, R102 ;  /* 0x000000025f667824 */ /* 0x000fe600078e0266 */
[----:B------:R-:W-:Y:S05]  /*c2c0*/  PLOP3.LUT P0, PT, PT, PT, UP1, 0x80, 0x8 ;  /* 0x000000000008781c */ /* 0x000fea0003f0f018 */
[----:B------:R-:W-:Y:S04]  /*c2d0*/  @UP1 ULEA UR4, UR53, UR43, 0x3 ;  /* 0x0000002b35041291 */ /* 0x000fe8000f8e18ff */
[----:B------:R-:W-:Y:S04]  /*c2e0*/  @UP1 UIADD3 UR4, UPT, UPT, UR4, 0x110, URZ ;  /* 0x0000011004041890 */ /* 0x000fe8000fffe0ff */
[----:B------:R-:W-:Y:S09]  /*c2f0*/  @UP1 UPRMT UR4, UR52, 0x654, UR4 ;  /* 0x0000065434041896 */ /* 0x000ff20008000004 */
[----:B------:R-:W-:Y:S01]  /*c300*/  @P0 SYNCS.ARRIVE.TRANS64.RED.A1T0 RZ, [UR4], RZ ;  /* 0x000000ffffff09a7 */ /* 0x000fe20008100404 */
[----:B------:R-:W-:Y:S01]  /*c310*/  @UP1 UIADD3 UR4, UPT, UPT, UR53, 0x1, URZ ;  /* 0x0000000135041890 */ /* 0x000fe2000fffe0ff */
[----:B------:R-:W-:Y:S01]  /*c320*/  BSSY B0, `(.L_x_172) ;  /* 0x0000008000007945 */ /* 0x000fe20003800000 */
[----:B------:R-:W-:Y:S02]  /*c330*/  FSETP.NEU.AND P0, PT, R48, RZ, PT ;  /* 0x000000ff3000720b */ /* 0x000fe40003f0d000 */
[----:B------:R-:W-:Y:S01]  /*c340*/  @UP1 UISETP.NE.AND UP0, UPT, UR4, 0x4, UPT ;  /* 0x000000040400188c */ /* 0x000fe2000bf05270 */
[----:B------:R-:W2:Y:S03]  /*c350*/  SYNCS.PHASECHK.TRANS64.TRYWAIT P1, [UR43+0xf8], R0 ;  /* 0x0000f800ff0075a7 */ /* 0x000ea6000802112b */
[----:B------:R-:W-:Y:S01]  /*c360*/  @UP1 USEL UR53, UR4, URZ, UP0 ;  /* 0x000000ff04351287 */ /* 0x000fe20008000000 */
[----:B--2---:R-:W-:Y:S11]  /*c370*/  @P1 BRA `(.L_x_173) ;  /* 0x0000000000081947 */ /* 0x004ff60003800000 */
[----:B------:R-:W2:Y:S02]  /*c380*/  SYNCS.PHASECHK.TRANS64.TRYWAIT P1, [UR43+0xf8], R0 ;  /* 0x0000f800ff0075a7 */ /* 0x000ea4000802112b */
[----:B--2---:R-:W-:Y:S05]  /*c390*/  @!P1 BRA `(.L_x_174) ;  /* 0x00000068004c9947 */ /* 0x004fea0003800000 */
.L_x_173:
[----:B------:R-:W-:Y:S05]  /*c3a0*/  BSYNC B0 ;  /* 0x0000000000007941 */ /* 0x000fea0003800000 */
.L_x_172:
[----:B------:R-:W-:Y:S05]  /*c3b0*/  @P0 WARPSYNC.ALL ;  /* 0x0000000000000948 */ /* 0x000fea0003800000 */
[----:B------:R3:W1:Y:S01]  /*c3c0*/  @P0 LDSM.16.MT88.4 R60, [R92+UR43+0x3000] ;  /* 0x0030002b5c3c083b */ /* 0x0006620008004200 */
[----:B------:R-:W-:Y:S02]  /*c3d0*/  CS2R R38, SRZ ;  /* 0x0000000000267805 */ /* 0x000fe4000001ff00 */
[----:B------:R-:W-:Y:S02]  /*c3e0*/  CS2R R36, SRZ ;  /* 0x0000000000247805 */ /* 0x000fe4000001ff00 */
[----:B------:R-:W-:Y:S01]  /*c3f0*/  CS2R R34, SRZ ;  /* 0x0000000000227805 */ /* 0x000fe2000001ff00 */
[----:B------:R3:W1:Y:S01]  /*c400*/  @P0 LDSM.16.MT88.4 R56, [R92+UR43+0x3800] ;  /* 0x0038002b5c38083b */ /* 0x0006620008004200 */
[----:B------:R-:W-:Y:S02]  /*c410*/  CS2R R32, SRZ ;  /* 0x0000000000207805 */ /* 0x000fe4000001ff00 */
[----:B------:R-:W-:Y:S02]  /*c420*/  CS2R R30, SRZ ;  /* 0x00000000001e7805 */ /* 0x000fe4000001ff00 */
[----:B------:R-:W-:Y:S01]  /*c430*/  CS2R R28, SRZ ;  /* 0x00000000001c7805 */ /* 0x000fe2000001ff00 */
[----:B------:R3:W1:Y:S01]  /*c440*/  @P0 LDSM.16.MT88.4 R68, [R102+0x2000] ;  /* 0x002000006644083b */ /* 0x0006620000004200 */
[----:B------:R-:W-:Y:S02]  /*c450*/  CS2R R26, SRZ ;  /* 0x00000000001a7805 */ /* 0x000fe4000001ff00 */
[----:B------:R-:W-:Y:S02]  /*c460*/  CS2R R24, SRZ ;  /* 0x0000000000187805 */ /* 0x000fe4000001ff00 */
[----:B------:R-:W-:Y:S01]  /*c470*/  CS2R R18, SRZ ;  /* 0x0000000000127805 */ /* 0x000fe2000001ff00 */
[----:B------:R3:W1:Y:S01]  /*c480*/  @P0 LDSM.16.MT88.4 R72, [R102+0x2800] ;  /* 0x002800006648083b */ /* 0x0006620000004200 */
[----:B------:R-:W-:Y:S02]  /*c490*/  ISETP.GE.AND P0, PT, R100, 0x1, PT ;  /* 0x000000016400780c */ /* 0x000fe40003f06270 */
[----:B------:R-:W-:Y:S02]  /*c4a0*/  CS2R R16, SRZ ;  /* 0x0000000000107805 */ /* 0x000fe4000001ff00 */
[----:B------:R-:W-:Y:S02]  /*c4b0*/  CS2R R14, SRZ ;  /* 0x00000000000e7805 */ /* 0x000fe4000001ff00 */
[----:B------:R-:W-:Y:S02]  /*c4c0*/  CS2R R12, SRZ ;  /* 0x00000000000c7805 */ /* 0x000fe4000001ff00 */
[----:B------:R-:W-:Y:S02]  /*c4d0*/  CS2R R10, SRZ ;  /* 0x00000000000a7805 */ /* 0x000fe4000001ff00 */
[----:B------:R-:W-:Y:S02]  /*c4e0*/  CS2R R8, SRZ ;  /* 0x0000000000087805 */ /* 0x000fe4000001ff00 */
[----:B------:R-:W-:Y:S02]  /*c4f0*/  CS2R R6, SRZ ;  /* 0x0000000000067805 */ /* 0x000fe4000001ff00 */
[----:B------:R-:W-:Y:S01]  /*c500*/  CS2R R4, SRZ ;  /* 0x0000000000047805 */ /* 0x000fe2000001ff00 */
[----:B------:R-:W-:Y:S06]  /*c510*/  @!P0 BRA `(.L_x_175) ;  /* 0x0000000000c48947 */ /* 0x000fec0003800000 */
[----:B--2---:R-:W-:Y:S05]  /*c520*/  VIADD R3, R54, 0x20 ;  /* 0x0000002036037836 */ /* 0x004fea0000000000 */
[----:B------:R-:W-:Y:S04]  /*c530*/  SHF.R.U32.HI R3, RZ, 0x15, R3 ;  /* 0x00000015ff037819 */ /* 0x000fe80000011603 */
[----:B------:R-:W-:Y:S11]  /*c540*/  LOP3.LUT P0, RZ, R3, 0x3, R80, 0x48, !PT ;  /* 0x0000000303ff7812 */ /* 0x000ff60007804850 */
[----:B------:R-:W-:Y:S02]  /*c550*/  @!UPT UIADD3 URZ, UPT, UPT, URZ, URZ, URZ ;  /* 0x000000fffffff290 */ /* 0x000fe4000fffe0ff */
[----:B------:R-:W-:Y:S05]  /*c560*/  @!P0 BRA `(.L_x_176) ;  /* 0x0000000000408947 */ /* 0x000fea0003800000 */
[----:B------:R-:W2:Y:S01]  /*c570*/  LDCU.64 UR8, c[0x4][0x70] ;  /* 0x01000e00ff0877ac */ /* 0x000ea20008000a00 */
[----:B------:R-:W-:Y:S01]  /*c580*/  MOV R3, 0x0 ;  /* 0x0000000000037802 */ /* 0x000fe20000000f00 */
[----:B------:R-:W-:Y:S02]  /*c590*/  HFMA2 R12, -RZ, RZ, 0, 5.9604644775390625e-08 ;  /* 0x00000001ff0c7431 */ /* 0x000fe400000001ff */
[----:B------:R-:W-:Y:S02]  /*c5a0*/  IMAD.MOV.U32 R8, RZ, RZ, 0x192 ;  /* 0x00000192ff087424 */ /* 0x000fe400078e00ff */
[----:B------:R-:W-:Y:S01]  /*c5b0*/  IMAD.MOV.U32 R13, RZ, RZ, RZ ;  /* 0x000000ffff0d7224 */ /* 0x000fe200078e00ff */
[----:B------:R-:W5:Y:S01]  /*c5c0*/  LDCU.64 UR6, c[0x4][0x78] ;  /* 0x01000f00ff0677ac */ /* 0x000f620008000a00 */
[----:B------:R-:W1:Y:S01]  /*c5d0*/  LDC.64 R2, c[0x4][R3] ;  /* 0x0100000003027b82 */ /* 0x000e620000000a00 */
[----:B------:R-:W3:Y:S01]  /*c5e0*/  LDCU.64 UR4, c[0x4][0x10] ;  /* 0x01000200ff0477ac */ /* 0x000ee20008000a00 */
[----:B--2---:R-:W-:Y:S01]  /*c5f0*/  MOV R5, UR9 ;  /* 0x0000000900057c02 */ /* 0x004fe20008000f00 */
[----:B------:R-:W-:Y:S01]  /*c600*/  IMAD.U32 R4, RZ, RZ, UR8 ;  /* 0x00000008ff047e24 */ /* 0x000fe2000f8e00ff */
[----:B-----5:R-:W-:Y:S01]  /*c610*/  MOV R7, UR7 ;  /* 0x0000000700077c02 */ /* 0x020fe20008000f00 */
[----:B------:R-:W-:Y:S01]  /*c620*/  IMAD.U32 R6, RZ, RZ, UR6 ;  /* 0x00000006ff067e24 */ /* 0x000fe2000f8e00ff */
[----:B---3--:R-:W-:Y:S01]  /*c630*/  MOV R11, UR5 ;  /* 0x00000005000b7c02 */ /* 0x008fe20008000f00 */
[----:B------:R-:W-:Y:S02]  /*c640*/  IMAD.U32 R10, RZ, RZ, UR4 ;  /* 0x00000004ff0a7e24 */ /* 0x000fe4000f8e00ff */
[----:B------:R-:W-:Y:S07]  /*c650*/  LEPC R20, `(.L_x_176) ;  /* 0x000000001014794e */ /* 0x000fee0000000000 */
[----:B-1--4-:R-:W-:Y:S05]  /*c660*/  CALL.ABS.NOINC R2 ;  /* 0x0000000002007343 */ /* 0x012fea0003c00000 */
.L_x_176:
[----:B------:R-:W-:Y:S05]  /*c670*/  WARPSYNC.ALL ;  /* 0x0000000000007948 */ /* 0x000fea0003800000 */
[C---:B------:R-:W-:Y:S01]  /*c680*/  R2UR UR4, R54.reuse ;  /* 0x00000000360472ca */ /* 0x040fe200000e0000 */
[----:B------:R-:W-:Y:S05]  /*c690*/  VIADD R3, R54, 0x100020 ;  /* 0x0010002036037836 */ /* 0x000fea0000000000 */
[----:B------:R-:W-:Y:S04]  /*c6a0*/  SHF.R.U32.HI R3, RZ, 0x15, R3 ;  /* 0x00000015ff037819 */ /* 0x000fe80000011603 */
[----:B------:R-:W-:Y:S03]  /*c6b0*/  LOP3.LUT P0, RZ, R3, 0x3, R80, 0x48, !PT ;  /* 0x0000000303ff7812 */ /* 0x000fe60007804850 */
[----:B------:R-:W2:Y:S10]  /*c6c0*/  LDTM.16dp256bit.x4 R24, tmem[UR4+0x20] ;  /* 0x00002004001879ee */ /* 0x000eb40008120000 */
[----:B--2---:R-:W-:Y:S05]  /*c6d0*/  @!P0 BRA `(.L_x_177) ;  /* 0x0000000000408947 */ /* 0x004fea0003800000 */
        /* <DEDUP_REMOVED lines=16> */
.L_x_177:
[----:B------:R-:W-:Y:S05]  /*c7e0*/  WARPSYNC.ALL ;  /* 0x0000000000007948 */ /* 0x000fea0003800000 */
[----:B------:R-:W-:Y:S11]  /*c7f0*/  R2UR UR4, R54 ;  /* 0x00000000360472ca */ /* 0x000ff600000e0000 */
[----:B------:R-:W-:Y:S02]  /*c800*/  @!UPT UIADD3 URZ, UPT, UPT, URZ, URZ, URZ ;  /* 0x000000fffffff290 */ /* 0x000fe4000fffe0ff */
[----:B------:R-:W2:Y:S02]  /*c810*/  LDTM.16dp256bit.x4 R4, tmem[UR4+0x100020] ;  /* 0x10002004000479ee */ /* 0x000ea40008120000 */
[----:B--2---:R-:W-:Y:S01]  /*c820*/  NOP ;  /* 0x0000000000007918 */ /* 0x004fe20000000000 */
.L_x_175:
[--C-:B-1----:R-:W-:Y:S01]  /*c830*/  HADD2.F32 R49, -RZ, R60.reuse.H0_H0 ;  /* 0x2000003cff317230 */ /* 0x102fe20000004100 */
[----:B------:R-:W-:Y:S05]  /*c840*/  WARPSYNC.ALL ;  /* 0x0000000000007948 */ /* 0x000fea0003800000 */
[-C--:B--2---:R-:W-:Y:S01]  /*c850*/  FMUL R0, R24, R47.reuse ;  /* 0x0000002f18007220 */ /* 0x084fe20000400000 */
        /* <DEDUP_REMOVED lines=25> */
[--C-:B------:R-:W-:Y:S02]  /*c9f0*/  HADD2.F32 R49, -RZ, R56.reuse.H0_H0 ;  /* 0x20000038ff317230 */ /* 0x100fe40000004100 */
[-C--:B------:R-:W-:Y:S01]  /*ca00*/  FMUL R7, R30, R47.reuse ;  /* 0x0000002f1e077220 */ /* 0x080fe20000400000 */
[----:B------:R-:W-:Y:S01]  /*ca10*/  FMUL R8, R31, R47 ;  /* 0x0000002f1f087220 */ /* 0x000fe20000400000 */
[----:B------:R-:W-:Y:S01]  /*ca20*/  HADD2.F32 R52, -RZ, R69.H1_H1 ;  /* 0x30000045ff347230 */ /* 0x000fe20000004100 */
        /* <DEDUP_REMOVED lines=96> */
[----:B------:R-:W-:Y:S01]  /*d030*/  UIADD3 UR8, UPT, UPT, UR43, 0x3000, URZ ;  /* 0x000030002b087890 */ /* 0x000fe2000fffe0ff */
[----:B------:R-:W-:Y:S01]  /*d040*/  UMOV UR9, UR41 ;  /* 0x0000002900097c82 */ /* 0x000fe20008000000 */
[----:B------:R-:W-:Y:S02]  /*d050*/  UIADD3 UR6, UPT, UPT, UR42, 0xa0, URZ ;  /* 0x000000a02a067890 */ /* 0x000fe4000fffe0ff */
[----:B------:R-:W-:Y:S01]  /*d060*/  UIADD3 UR4, UPT, UPT, UR43, 0x4000, URZ ;  /* 0x000040002b047890 */ /* 0x000fe2000fffe0ff */
[----:B------:R-:W-:Y:S04]  /*d070*/  UMOV UR5, UR41 ;  /* 0x0000002900057c82 */ /* 0x000fe80008000000 */
[----:B------:R2:W-:Y:S04]  /*d080*/  UTMASTG.2D [UR8], [UR56] ;  /* 0x00000008380073b5 */ /* 0x0005e80008008000 */
[----:B------:R2:W-:Y:S01]  /*d090*/  UTMASTG.2D [UR4], [UR56] ;  /* 0x00000004380073b5 */ /* 0x0005e20008008000 */
[----:B------:R0:W-:Y:S01]  /*d0a0*/  UTMACMDFLUSH ;  /* 0x00000000000079b7 */ /* 0x0001e20000000000 */
[----:B--2---:R-:W-:Y:S04]  /*d0b0*/  DEPBAR.LE SB0, 0x1 ;  /* 0x000080400000791a */ /* 0x004fe80000000000 */
.L_x_179:
[----:B------:R-:W-:Y:S05]  /*d0c0*/  BSYNC.RECONVERGENT B0 ;  /* 0x0000000000007941 */ /* 0x000fea0003800200 */
.L_x_178:
[----:B------:R-:W-:Y:S01]  /*d0d0*/  BAR.SYNC.DEFER_BLOCKING 0x1, 0x80 ;  /* 0x0042000000007b1d */ /* 0x000fe20000010000 */
[----:B------:R-:W-:Y:S01]  /*d0e0*/  ULEA UR4, UR53, UR43, 0x3 ;  /* 0x0000002b35047291 */ /* 0x000fe2000f8e18ff */
[----:B------:R-:W-:Y:S01]  /*d0f0*/  SHF.L.U32 R3, R91, 0x1f, RZ ;  /* 0x0000001f5b037819 */ /* 0x000fe200000006ff */
[----:B------:R-:W-:Y:S01]  /*d100*/  UIADD3 UR40, UPT, UPT, UR53, 0x1, URZ ;  /* 0x0000000135287890 */ /* 0x000fe2000fffe0ff */
[----:B------:R-:W-:Y:S01]  /*d110*/  FSETP.NEU.AND P0, PT, R48, RZ, PT ;  /* 0x000000ff3000720b */ /* 0x000fe20003f0d000 */
[----:B------:R-:W-:Y:S04]  /*d120*/  UIADD3 UR4, UPT, UPT, UR4, 0x110, URZ ;  /* 0x0000011004047890 */ /* 0x000fe8000fffe0ff */
[----:B------:R-:W-:Y:S09]  /*d130*/  UPRMT UR4, UR52, 0x654, UR4 ;  /* 0x0000065434047896 */ /* 0x000ff20008000004 */
[----:B------:R-:W-:Y:S01]  /*d140*/  SYNCS.ARRIVE.TRANS64.RED.A1T0 RZ, [UR4], RZ ;  /* 0x000000ffffff79a7 */ /* 0x000fe20008100404 */
[----:B------:R-:W-:Y:S01]  /*d150*/  BSSY B0, `(.L_x_180) ;  /* 0x0000005000007945 */ /* 0x000fe20003800000 */
[----:B------:R-:W2:Y:S03]  /*d160*/  SYNCS.PHASECHK.TRANS64.TRYWAIT P1, [UR43+0x100], R3 ;  /* 0x00010003ff0075a7 */ /* 0x000ea6000802112b */
[----:B--2---:R-:W-:Y:S05]  /*d170*/  @P1 BRA `(.L_x_181) ;  /* 0x0000000000081947 */ /* 0x004fea0003800000 */
[----:B------:R-:W2:Y:S02]  /*d180*/  SYNCS.PHASECHK.TRANS64.TRYWAIT P1, [UR43+0x100], R3 ;  /* 0x00010003ff0075a7 */ /* 0x000ea4000802112b */
[----:B--2---:R-:W-:Y:S05]  /*d190*/  @!P1 BRA `(.L_x_182) ;  /* 0x0000005800e49947 */ /* 0x004fea0003800000 */
.L_x_181:
[----:B------:R-:W-:Y:S05]  /*d1a0*/  BSYNC B0 ;  /* 0x0000000000007941 */ /* 0x000fea0003800000 */
.L_x_180:
        /* <DEDUP_REMOVED lines=44> */
.L_x_184:
        /* <DEDUP_REMOVED lines=23> */
.L_x_185:
[----:B------:R-:W-:Y:S05]  /*d5e0*/  WARPSYNC.ALL ;  /* 0x0000000000007948 */ /* 0x000fea0003800000 */
[----:B------:R-:W-:Y:S11]  /*d5f0*/  R2UR UR4, R54 ;  /* 0x00000000360472ca */ /* 0x000ff600000e0000 */
[----:B------:R-:W-:Y:S02]  /*d600*/  @!UPT UIADD3 URZ, UPT, UPT, URZ, URZ, URZ ;  /* 0x000000fffffff290 */ /* 0x000fe4000fffe0ff */
[----:B------:R-:W2:Y:S02]  /*d610*/  LDTM.16dp256bit.x4 R4, tmem[UR4+0x100040] ;  /* 0x10004004000479ee */ /* 0x000ea40008120000 */
[----:B--2---:R-:W-:Y:S01]  /*d620*/  NOP ;  /* 0x0000000000007918 */ /* 0x004fe20000000000 */
.L_x_183:
        /* <DEDUP_REMOVED lines=137> */
.L_x_187:
[----:B------:R-:W-:Y:S05]  /*dec0*/  BSYNC.RECONVERGENT B0 ;  /* 0x0000000000007941 */ /* 0x000fea0003800200 */
.L_x_186:
[----:B------:R-:W-:Y:S01]  /*ded0*/  UISETP.NE.AND UP0, UPT, UR40, 0x4, UPT ;  /* 0x000000042800788c */ /* 0x000fe2000bf05270 */
[----:B------:R-:W-:Y:S01]  /*dee0*/  BAR.SYNC.DEFER_BLOCKING 0x1, 0x80 ;  /* 0x0042000000007b1d */ /* 0x000fe20000010000 */
[----:B------:R-:W-:Y:S02]  /*def0*/  SHF.L.U32 R3, R91, 0x1f, RZ ;  /* 0x0000001f5b037819 */ /* 0x000fe400000006ff */
[----:B------:R-:W-:Y:S01]  /*df00*/  USEL UR5, UR40, URZ, UP0 ;  /* 0x000000ff28057287 */ /* 0x000fe20008000000 */
[----:B------:R-:W-:Y:S03]  /*df10*/  FSETP.NEU.AND P0, PT, R48, RZ, PT ;  /* 0x000000ff3000720b */ /* 0x000fe60003f0d000 */
[----:B------:R-:W-:Y:S02]  /*df20*/  ULEA UR4, UR5, UR43, 0x3 ;  /* 0x0000002b05047291 */ /* 0x000fe4000f8e18ff */
[----:B------:R-:W-:Y:S02]  /*df30*/  UIADD3 UR5, UPT, UPT, UR5, 0x1, URZ ;  /* 0x0000000105057890 */ /* 0x000fe4000fffe0ff */
[----:B------:R-:W-:Y:S02]  /*df40*/  UIADD3 UR4, UPT, UPT, UR4, 0x110, URZ ;  /* 0x0000011004047890 */ /* 0x000fe4000fffe0ff */
[----:B------:R-:W-:Y:S02]  /*df50*/  UISETP.NE.AND UP0, UPT, UR5, 0x4, UPT ;  /* 0x000000040500788c */ /* 0x000fe4000bf05270 */
[----:B------:R-:W-:Y:S02]  /*df60*/  UPRMT UR4, UR52, 0x654, UR4 ;  /* 0x0000065434047896 */ /* 0x000fe40008000004 */
[----:B------:R-:W-:Y:S07]  /*df70*/  USEL UR53, UR5, URZ, UP0 ;  /* 0x000000ff05357287 */ /* 0x000fee0008000000 */
[----:B------:R-:W-:Y:S01]  /*df80*/  SYNCS.ARRIVE.TRANS64.RED.A1T0 RZ, [UR4], RZ ;  /* 0x000000ffffff79a7 */ /* 0x000fe20008100404 */
[----:B------:R-:W-:Y:S01]  /*df90*/  BSSY B0, `(.L_x_188) ;  /* 0x0000005000007945 */ /* 0x000fe20003800000 */
[----:B------:R-:W2:Y:S03]  /*dfa0*/  SYNCS.PHASECHK.TRANS64.TRYWAIT P1, [UR43+0x108], R3 ;  /* 0x00010803ff0075a7 */ /* 0x000ea6000802112b */
[----:B--2---:R-:W-:Y:S05]  /*dfb0*/  @P1 BRA `(.L_x_189) ;  /* 0x0000000000081947 */ /* 0x004fea0003800000 */
[----:B------:R-:W2:Y:S02]  /*dfc0*/  SYNCS.PHASECHK.TRANS64.TRYWAIT P1, [UR43+0x108], R3 ;  /* 0x00010803ff0075a7 */ /* 0x000ea4000802112b */
[----:B--2---:R-:W-:Y:S05]  /*dfd0*/  @!P1 BRA `(.L_x_190) ;  /* 0x0000004c006c9947 */ /* 0x004fea0003800000 */
.L_x_189:
[----:B------:R-:W-:Y:S05]  /*dfe0*/  BSYNC B0 ;  /* 0x0000000000007941 */ /* 0x000fea0003800000 */
.L_x_188:
        /* <DEDUP_REMOVED lines=44> */
.L_x_192:
        /* <DEDUP_REMOVED lines=23> */
.L_x_193:
[----:B------:R-:W-:Y:S05]  /*e420*/  WARPSYNC.ALL ;  /* 0x0000000000007948 */ /* 0x000fea0003800000 */
[----:B------:R-:W-:Y:S11]  /*e430*/  R2UR UR4, R54 ;  /* 0x00000000360472ca */ /* 0x000ff600000e0000 */
[----:B------:R-:W-:Y:S02]  /*e440*/  @!UPT UIADD3 URZ, UPT, UPT, URZ, URZ, URZ ;  /* 0x000000fffffff290 */ /* 0x000fe4000fffe0ff */
[----:B------:R-:W2:Y:S02]  /*e450*/  LDTM.16dp256bit.x4 R4, tmem[UR4+0x100060] ;  /* 0x10006004000479ee */ /* 0x000ea40008120000 */
[----:B--2---:R-:W-:Y:S01]  /*e460*/  NOP ;  /* 0x0000000000007918 */ /* 0x004fe20000000000 */
.L_x_191:
[--C-:B-1----:R-:W-:Y:S01]  /*e470*/  HADD2.F32 R41, -RZ, R60.reuse.H0_H0 ;  /* 0x2000003cff297230 */ /* 0x102fe20000004100 */
[----:B------:R-:W-:Y:S01]  /*e480*/  ISETP.GE.AND P0, PT, R100, 0x1, PT ;  /* 0x000000016400780c */ /* 0x000fe20003f06270 */
[-C--:B--2---:R-:W-:Y:S01]  /*e490*/  FMUL R0, R24, R47.reuse ;  /* 0x0000002f18007220 */ /* 0x084fe20000400000 */
[----:B------:R-:W-:Y:S02]  /*e4a0*/  HADD2.F32 R43, -RZ, R60.H1_H1 ;  /* 0x3000003cff2b7230 */ /* 0x000fe40000004100 */
[----:B------:R-:W-:Y:S01]  /*e4b0*/  FMUL R2, R25, R47 ;  /* 0x0000002f19027220 */ /* 0x000fe20000400000 */
[--C-:B------:R-:W-:Y:S02]  /*e4c0*/  HADD2.F32 R40, -RZ, R61.reuse.H0_H0 ;  /* 0x2000003dff287230 */ /* 0x100fe40000004100 */
[----:B------:R-:W-:Y:S01]  /*e4d0*/  FFMA R0, R48, R41, R0 ;  /* 0x0000002930007223 */ /* 0x000fe20000000000 */
[----:B------:R-:W-:Y:S01]  /*e4e0*/  FMUL R3, R26, R47 ;  /* 0x0000002f1a037220 */ /* 0x000fe20000400000 */
[----:B------:R-:W-:Y:S02]  /*e4f0*/  HADD2.F32 R45, -RZ, R61.H1_H1 ;  /* 0x3000003dff2d7230 */ /* 0x000fe40000004100 */
[C---:B------:R-:W-:Y:S01]  /*e500*/  FFMA R2, R48.reuse, R43, R2 ;  /* 0x0000002b30027223 */ /* 0x040fe20000000002 */
[-C--:B------:R-:W-:Y:S01]  /*e510*/  FMUL R20, R27, R47.reuse ;  /* 0x0000002f1b147220 */ /* 0x080fe20000400000 */
[--C-:B------:R-:W-:Y:S02]  /*e520*/  HADD2.F32 R42, -RZ, R62.reuse.H0_H0 ;  /* 0x2000003eff2a7230 */ /* 0x100fe40000004100 */
[----:B------:R-:W-:Y:S01]  /*e530*/  FFMA R3, R48, R40, R3 ;  /* 0x0000002830037223 */ /* 0x000fe20000000003 */
[----:B------:R-:W-:Y:S01]  /*e540*/  FMUL R21, R28, R47 ;  /* 0x0000002f1c157220 */ /* 0x000fe20000400000 */
[----:B------:R-:W-:Y:S01]  /*e550*/  HADD2.F32 R49, -RZ, R62.H1_H1 ;  /* 0x3000003eff317230 */ /* 0x000fe20000004100 */
[----:B------:R-:W-:Y:S01]  /*e560*/  F2FP.F16.F32.PACK_AB R104, R2, R0 ;  /* 0x000000000268723e */ /* 0x000fe200000000ff */
[----:B------:R-:W-:Y:S05]  /*e570*/  @P0 WARPSYNC.ALL ;  /* 0x0000000000000948 */ /* 0x000fea0003800000 */
[----:B------:R-:W-:Y:S01]  /*e580*/  @P0 NOP ;  /* 0x0000000000000918 */ /* 0x000fe20000000000 */
[C---:B------:R-:W-:Y:S01]  /*e590*/  FFMA R20, R48.reuse, R45, R20 ;  /* 0x0000002d30147223 */ /* 0x040fe20000000014 */
[----:B------:R-:W-:Y:S01]  /*e5a0*/  FFMA R21, R48, R42, R21 ;  /* 0x0000002a30157223 */ /* 0x000fe20000000015 */
[----:B------:R-:W-:Y:S01]  /*e5b0*/  @P0 IADD3 R97, PT, PT, R97, 0x1e0, RZ ;  /* 0x000001e061610810 */ /* 0x000fe20007ffe0ff */
[----:B------:R-:W-:Y:S01]  /*e5c0*/  FMUL R22, R29, R47 ;  /* 0x0000002f1d167220 */ /* 0x000fe20000400000 */
[--C-:B------:R-:W-:Y:S01]  /*e5d0*/  HADD2.F32 R44, -RZ, R63.reuse.H0_H0 ;  /* 0x2000003fff2c7230 */ /* 0x100fe20000004100 */
[----:B------:R-:W-:Y:S01]  /*e5e0*/  F2FP.F16.F32.PACK_AB R105, R20, R3 ;  /* 0x000000031469723e */ /* 0x000fe200000000ff */
[----:B------:R-:W-:Y:S01]  /*e5f0*/  FMUL R23, R30, R47 ;  /* 0x0000002f1e177220 */ /* 0x000fe20000400000 */
[----:B------:R-:W-:Y:S01]  /*e600*/  HADD2.F32 R51, -RZ, R63.H1_H1 ;  /* 0x3000003fff337230 */ /* 0x000fe20000004100 */
[----:B------:R-:W-:Y:S01]  /*e610*/  @P0 LOP3.LUT R97, R97, 0xfefffff8, RZ, 0xc0, !PT ;  /* 0xfefffff861610812 */ /* 0x000fe200078ec0ff */
[C---:B------:R-:W-:Y:S01]  /*e620*/  FFMA R22, R48.reuse, R49, R22 ;  /* 0x0000003130167223 */ /* 0x040fe20000000016 */
[----:B------:R-:W-:Y:S01]  /*e630*/  FFMA R23, R48, R44, R23 ;  /* 0x0000002c30177223 */ /* 0x000fe20000000017 */
[----:B------:R-:W-:Y:S01]  /*e640*/  FMUL R24, R31, R47 ;  /* 0x0000002f1f187220 */ /* 0x000fe20000400000 */
[----:B------:R-:W-:Y:S01]  /*e650*/  HADD2.F32 R46, -RZ, R56.H0_H0 ;  /* 0x20000038ff2e7230 */ /* 0x000fe20000004100 */
[----:B------:R1:W-:Y:S01]  /*e660*/  @P0 SYNCS.ARRIVE.TRANS64.RED.A1T0 RZ, [R97+URZ], RZ ;  /* 0x000000ff61ff09a7 */ /* 0x0003e200081004ff */
[----:B------:R-:W-:Y:S07]  /*e670*/  F2FP.F16.F32.PACK_AB R106, R22, R21 ;  /* 0x00000015166a723e */ /* 0x000fee00000000ff */
[----:B------:R-:W-:Y:S05]  /*e680*/  WARPSYNC.ALL ;  /* 0x0000000000007948 */ /* 0x000fea0003800000 */
[----:B------:R-:W-:Y:S01]  /*e690*/  FFMA R24, R48, R51, R24 ;  /* 0x0000003330187223 */ /* 0x000fe20000000018 */
[-C--:B------:R-:W-:Y:S01]  /*e6a0*/  FMUL R25, R32, R47.reuse ;  /* 0x0000002f20197220 */ /* 0x080fe20000400000 */
[----:B------:R-:W-:Y:S02]  /*e6b0*/  HADD2.F32 R53, -RZ, R56.H1_H1 ;  /* 0x30000038ff357230 */ /* 0x000fe40000004100 */
[----:B------:R-:W-:Y:S01]  /*e6c0*/  FMUL R26, R33, R47 ;  /* 0x0000002f211a7220 */ /* 0x000fe20000400000 */
[--C-:B------:R-:W-:Y:S01]  /*e6d0*/  HADD2.F32 R50, -RZ, R57.reuse.H0_H0 ;  /* 0x20000039ff327230 */ /* 0x100fe20000004100 */
[----:B------:R-:W-:Y:S01]  /*e6e0*/  F2FP.F16.F32.PACK_AB R107, R24, R23 ;  /* 0x00000017186b723e */ /* 0x000fe200000000ff */
[C---:B------:R-:W-:Y:S01]  /*e6f0*/  FFMA R25, R48.reuse, R46, R25 ;  /* 0x0000002e30197223 */ /* 0x040fe20000000019 */
[----:B------:R-:W-:Y:S01]  /*e700*/  FFMA R26, R48, R53, R26 ;  /* 0x00000035301a7223 */ /* 0x000fe2000000001a */
[-C--:B------:R-:W-:Y:S01]  /*e710*/  FMUL R27, R34, R47.reuse ;  /* 0x0000002f221b7220 */ /* 0x080fe20000400000 */
[----:B------:R-:W-:Y:S01]  /*e720*/  HADD2.F32 R55, -RZ, R57.H1_H1 ;  /* 0x30000039ff377230 */ /* 0x000fe20000004100 */
[----:B------:R2:W-:Y:S01]  /*e730*/  STSM.16.MT88.4 [R86+0x7000], R104 ;  /* 0x0070006856007844 */ /* 0x0005e20000004200 */
[----:B------:R-:W-:Y:S01]  /*e740*/  FMUL R28, R35, R47 ;  /* 0x0000002f231c7220 */ /* 0x000fe20000400000 */
[--C-:B------:R-:W-:Y:S01]  /*e750*/  HADD2.F32 R52, -RZ, R58.reuse.H0_H0 ;  /* 0x2000003aff347230 */ /* 0x100fe20000004100 */
[----:B------:R-:W-:Y:S01]  /*e760*/  F2FP.F16.F32.PACK_AB R108, R26, R25 ;  /* 0x000000191a6c723e */ /* 0x000fe200000000ff */
[C---:B------:R-:W-:Y:S01]  /*e770*/  FFMA R27, R48.reuse, R50, R27 ;  /* 0x00000032301b7223 */ /* 0x040fe2000000001b */
[----:B------:R-:W-:Y:S01]  /*e780*/  FFMA R28, R48, R55, R28 ;  /* 0x00000037301c7223 */ /* 0x000fe2000000001c */
[----:B------:R-:W-:Y:S01]  /*e790*/  FMUL R29, R36, R47 ;  /* 0x0000002f241d7220 */ /* 0x000fe20000400000 */
[----:B------:R-:W-:-:S02]  /*e7a0*/  HADD2.F32 R57, -RZ, R58.H1_H1 ;  /* 0x3000003aff397230 */ /* 0x000fc40000004100 */
[----:B------:R-:W-:Y:S01]  /*e7b0*/  FMUL R30, R37, R47 ;  /* 0x0000002f251e7220 */ /* 0x000fe20000400000 */
[--C-:B------:R-:W-:Y:S01]  /*e7c0*/  HADD2.F32 R54, -RZ, R59.reuse.H0_H0 ;  /* 0x2000003bff367230 */ /* 0x100fe20000004100 */
[----:B------:R-:W-:Y:S01]  /*e7d0*/  F2FP.F16.F32.PACK_AB R109, R28, R27 ;  /* 0x0000001b1c6d723e */ /* 0x000fe200000000ff */
[C---:B------:R-:W-:Y:S01]  /*e7e0*/  FFMA R29, R48.reuse, R52, R29 ;  /* 0x00000034301d7223 */ /* 0x040fe2000000001d */
        /* <DEDUP_REMOVED lines=32> */
[-C--:B------:R-:W-:Y:S01]  /*e9f0*/  FMUL R11, R11, R47.reuse ;  /* 0x0000002f0b0b7220 */ /* 0x080fe20000400000 */
[--C-:B------:R-:W-:Y:S02]  /*ea00*/  HADD2.F32 R41, -RZ, R72.reuse.H0_H0 ;  /* 0x20000048ff297230 */ /* 0x100fe40000004100 */
[----:B------:R-:W-:Y:S01]  /*ea10*/  FMUL R12, R12, R47 ;  /* 0x0000002f0c0c7220 */ /* 0x000fe20000400000 */
[----:B------:R-:W-:-:S02]  /*ea20*/  HADD2.F32 R64, -RZ, R72.H1_H1 ;  /* 0x30000048ff407230 */ /* 0x000fc40000004100 */
[----:B------:R-:W-:Y:S01]  /*ea30*/  FMUL R13, R13, R47 ;  /* 0x0000002f0d0d7220 */ /* 0x000fe20000400000 */
[--C-:B------:R-:W-:Y:S02]  /*ea40*/  HADD2.F32 R43, -RZ, R73.reuse.H0_H0 ;  /* 0x20000049ff2b7230 */ /* 0x100fe40000004100 */
[----:B------:R-:W-:Y:S01]  /*ea50*/  FFMA R10, R48, R67, R10 ;  /* 0x00000043300a7223 */ /* 0x000fe2000000000a */
[-C--:B------:R-:W-:Y:S01]  /*ea60*/  FMUL R14, R14, R47.reuse ;  /* 0x0000002f0e0e7220 */ /* 0x080fe20000400000 */
[----:B------:R-:W-:Y:S02]  /*ea70*/  HADD2.F32 R66, -RZ, R73.H1_H1 ;  /* 0x30000049ff427230 */ /* 0x000fe40000004100 */
[C---:B------:R-:W-:Y:S01]  /*ea80*/  FFMA R11, R48.reuse, R62, R11 ;  /* 0x0000003e300b7223 */ /* 0x040fe2000000000b */
[----:B------:R-:W-:Y:S01]  /*ea90*/  FMUL R15, R15, R47 ;  /* 0x0000002f0f0f7220 */ /* 0x000fe20000400000 */
[--C-:B------:R-:W-:Y:S02]  /*eaa0*/  HADD2.F32 R69, -RZ, R74.reuse.H0_H0 ;  /* 0x2000004aff457230 */ /* 0x100fe40000004100 */
[----:B------:R-:W-:Y:S01]  /*eab0*/  FFMA R12, R48, R41, R12 ;  /* 0x00000029300c7223 */ /* 0x000fe2000000000c */
[----:B------:R-:W-:Y:S01]  /*eac0*/  FMUL R16, R16, R47 ;  /* 0x0000002f10107220 */ /* 0x000fe20000400000 */
[----:B------:R-:W-:-:S02]  /*ead0*/  HADD2.F32 R68, -RZ, R74.H1_H1 ;  /* 0x3000004aff447230 */ /* 0x000fc40000004100 */
[C---:B------:R-:W-:Y:S01]  /*eae0*/  FFMA R13, R48.reuse, R64, R13 ;  /* 0x00000040300d7223 */ /* 0x040fe2000000000d */
[----:B------:R-:W-:Y:S01]  /*eaf0*/  FMUL R17, R17, R47 ;  /* 0x0000002f11117220 */ /* 0x000fe20000400000 */
[--C-:B------:R-:W-:Y:S02]  /*eb00*/  HADD2.F32 R71, -RZ, R75.reuse.H0_H0 ;  /* 0x2000004bff477230 */ /* 0x100fe40000004100 */
[----:B------:R-:W-:Y:S01]  /*eb10*/  FFMA R14, R48, R43, R14 ;  /* 0x0000002b300e7223 */ /* 0x000fe2000000000e */
[-C--:B------:R-:W-:Y:S01]  /*eb20*/  FMUL R18, R18, R47.reuse ;  /* 0x0000002f12127220 */ /* 0x080fe20000400000 */
[----:B------:R-:W-:Y:S02]  /*eb30*/  HADD2.F32 R70, -RZ, R75.H1_H1 ;  /* 0x3000004bff467230 */ /* 0x000fe40000004100 */
[C---:B------:R-:W-:Y:S01]  /*eb40*/  FFMA R15, R48.reuse, R66, R15 ;  /* 0x00000042300f7223 */ /* 0x040fe2000000000f */
[----:B------:R-:W-:Y:S01]  /*eb50*/  FMUL R19, R19, R47 ;  /* 0x0000002f13137220 */ /* 0x000fe20000400000 */
[C---:B------:R-:W-:Y:S01]  /*eb60*/  FFMA R16, R48.reuse, R69, R16 ;  /* 0x0000004530107223 */ /* 0x040fe20000000010 */
[C---:B------:R-:W-:Y:S01]  /*eb70*/  FFMA R17, R48.reuse, R68, R17 ;  /* 0x0000004430117223 */ /* 0x040fe20000000011 */
[C---:B------:R-:W-:Y:S01]  /*eb80*/  FFMA R18, R48.reuse, R71, R18 ;  /* 0x0000004730127223 */ /* 0x040fe20000000012 */
[----:B------:R-:W-:Y:S01]  /*eb90*/  FFMA R19, R48, R70, R19 ;  /* 0x0000004630137223 */ /* 0x000fe20000000013 */
[----:B------:R-:W-:Y:S01]  /*eba0*/  F2FP.F16.F32.PACK_AB R114, R9, R8 ;  /* 0x000000080972723e */ /* 0x000fe200000000ff */
[----:B------:R-:W-:Y:S01]  /*ebb0*/  BSSY.RECONVERGENT B0, `(.L_x_194) ;  /* 0x000001d000007945 */ /* 0x000fe20003800200 */
[----:B------:R-:W-:-:S02]  /*ebc0*/  F2FP.F16.F32.PACK_AB R115, R11, R10 ;  /* 0x0000000a0b73723e */ /* 0x000fc400000000ff */
[----:B------:R-:W-:Y:S02]  /*ebd0*/  F2FP.F16.F32.PACK_AB R116, R13, R12 ;  /* 0x0000000c0d74723e */ /* 0x000fe400000000ff */
[----:B------:R-:W-:Y:S01]  /*ebe0*/  F2FP.F16.F32.PACK_AB R117, R15, R14 ;  /* 0x0000000e0f75723e */ /* 0x000fe200000000ff */
[----:B------:R2:W-:Y:S01]  /*ebf0*/  STSM.16.MT88.4 [R102+0x6000], R112 ;  /* 0x0060007066007844 */ /* 0x0005e20000004200 */
[----:B------:R-:W-:Y:S02]  /*ec00*/  F2FP.F16.F32.PACK_AB R118, R17, R16 ;  /* 0x000000101176723e */ /* 0x000fe400000000ff */
[----:B------:R-:W-:Y:S02]  /*ec10*/  F2FP.F16.F32.PACK_AB R119, R19, R18 ;  /* 0x000000121377723e */ /* 0x000fe400000000ff */
[----:B------:R-:W-:Y:S02]  /*ec20*/  ISETP.NE.AND P2, PT, R101, RZ, PT ;  /* 0x000000ff6500720c */ /* 0x000fe40003f45270 */
[----:B-1----:R-:W-:Y:S01]  /*ec30*/  @P0 IADD3 R97, PT, PT, R90, 0x1, RZ ;  /* 0x000000015a610810 */ /* 0x002fe20007ffe0ff */
[----:B------:R2:W-:Y:S03]  /*ec40*/  STSM.16.MT88.4 [R102+0x6800], R116 ;  /* 0x0068007466007844 */ /* 0x0005e60000004200 */
[----:B------:R-:W-:Y:S01]  /*ec50*/  @P0 ISETP.NE.AND P1, PT, R97, 0x4, PT ;  /* 0x000000046100080c */ /* 0x000fe20003f25270 */
[----:B------:R-:W-:Y:S01]  /*ec60*/  @!PT LDS RZ, [RZ] ;  /* 0x00000000fffff984 */ /* 0x000fe20000000800 */
[----:B------:R-:W-:Y:S01]  /*ec70*/  @!PT LDS RZ, [RZ] ;  /* 0x00000000fffff984 */ /* 0x000fe20000000800 */
[----:B------:R-:W-:Y:S01]  /*ec80*/  @!PT LDS RZ, [RZ] ;  /* 0x00000000fffff984 */ /* 0x000fe20000000800 */
[----:B------:R-:W-:Y:S01]  /*ec90*/  @!PT LDS RZ, [RZ] ;  /* 0x00000000fffff984 */ /* 0x000fe20000000800 */
[----:B------:R1:W-:Y:S06]  /*eca0*/  MEMBAR.ALL.CTA ;  /* 0x0000000000007992 */ /* 0x0003ec0000008000 */
[----:B-1----:R-:W1:Y:S01]  /*ecb0*/  FENCE.VIEW.ASYNC.S ;  /* 0x00000000000073c6 */ /* 0x002e620000000000 */
[----:B------:R-:W-:Y:S01]  /*ecc0*/  @P0 SEL R101, RZ, 0x1, P1 ;  /* 0x00000001ff650807 */ /* 0x000fe20000800000 */
[----:B-1----:R-:W-:Y:S06]  /*ecd0*/  BAR.SYNC.DEFER_BLOCKING 0x1, 0x80 ;  /* 0x0042000000007b1d */ /* 0x002fec0000010000 */
        /* <DEDUP_REMOVED lines=8> */
[----:B------:R1:W-:Y:S02]  /*ed60*/  UTMASTG.2D [UR4], [UR56] ;  /* 0x00000004380073b5 */ /* 0x0003e40008008000 */
[----:B-1----:R0:W-:Y:S02]  /*ed70*/  UTMACMDFLUSH ;  /* 0x00000000000079b7 */ /* 0x0021e40000000000 */
.L_x_195:
[----:B------:R-:W-:Y:S05]  /*ed80*/  BSYNC.RECONVERGENT B0 ;  /* 0x0000000000007941 */ /* 0x000fea0003800200 */
.L_x_194:
[----:B------:R-:W-:Y:S01]  /*ed90*/  @P0 SEL R90, R97, RZ, P1 ;  /* 0x000000ff615a0207 */ /* 0x000fe20000800000 */
[----:B------:R-:W-:Y:S01]  /*eda0*/  BSSY.RECONVERGENT B0, `(.L_x_196) ;  /* 0x0000004000007945 */ /* 0x000fe20003800200 */
[----:B------:R-:W-:Y:S03]  /*edb0*/  @P0 LOP3.LUT R88, R88, R101, RZ, 0x3c, !PT ;  /* 0x0000006558580212 */ /* 0x000fe600078e3cff */
[----:B------:R-:W-:Y:S05]  /*edc0*/  @!P2 BRA `(.L_x_197) ;  /* 0x000000000004a947 */ /* 0x000fea0003800000 */
[----:B------:R-:W-:Y:S04]  /*edd0*/  DEPBAR.LE SB0, 0x1 ;  /* 0x000080400000791a */ /* 0x000fe80000000000 */
.L_x_197:
[----:B------:R-:W-:Y:S05]  /*ede0*/  BSYNC.RECONVERGENT B0 ;  /* 0x0000000000007941 */ /* 0x000fea0003800200 */
.L_x_196:
[----:B------:R-:W-:Y:S01]  /*edf0*/  UISETP.NE.AND UP1, UPT, UR54, -0x4, UPT ;  /* 0xfffffffc3600788c */ /* 0x000fe2000bf25270 */
[----:B------:R-:W-:Y:S01]  /*ee00*/  BAR.SYNC.DEFER_BLOCKING 0x1, 0x80 ;  /* 0x0042000000007b1d */ /* 0x000fe20000010000 */
[----:B------:R-:W-:Y:S01]  /*ee10*/  UISETP.NE.AND UP0, UPT, UR55, 0x8, UPT ;  /* 0x000000083700788c */ /* 0x000fe2000bf05270 */
[----:B------:R-:W-:Y:S01]  /*ee20*/  R2UR UR18, R85 ;  /* 0x00000000551272ca */ /* 0x000fe200000e0000 */
[----:B------:R-:W-:Y:S01]  /*ee30*/  UIADD3 UR54, UPT, UPT, UR54, 0x4, URZ ;  /* 0x0000000436367890 */ /* 0x000fe2000fffe0ff */
[----:B------:R-:W-:Y:S01]  /*ee40*/  R2UR UR19, R84 ;  /* 0x00000000541372ca */ /* 0x000fe200000e0000 */
[----:B------:R-:W-:Y:S01]  /*ee50*/  USEL UR6, URZ, 0x1, UP0 ;  /* 0x00000001ff067887 */ /* 0x000fe20008000000 */
[----:B------:R-:W-:Y:S01]  /*ee60*/  PLOP3.LUT P0, PT, PT, PT, UP1, 0x80, 0x8 ;  /* 0x000000000008781c */ /* 0x000fe20003f0f018 */
[----:B------:R-:W-:Y:S01]  /*ee70*/  USEL UR5, UR55, URZ, UP0 ;  /* 0x000000ff37057287 */ /* 0x000fe20008000000 */
[----:B------:R-:W-:Y:S01]  /*ee80*/  PLOP3.LUT P2, PT, PT, PT, PT, 0x8, 0x80 ;  /* 0x000000000080781c */ /* 0x000fe20003f4e170 */
[----:B------:R-:W-:Y:S01]  /*ee90*/  IMAD.MOV.U32 R17, RZ, RZ, R83 ;  /* 0x000000ffff117224 */ /* 0x000fe200078e0053 */
[----:B------:R-:W-:Y:S01]  /*eea0*/  @UP1 ULEA UR4, UR53, UR43, 0x3 ;  /* 0x0000002b35041291 */ /* 0x000fe2000f8e18ff */
[----:B------:R-:W-:Y:S03]  /*eeb0*/  LOP3.LUT R87, R87, UR6, RZ, 0x3c, !PT ;  /* 0x0000000657577c12 */ /* 0x000fe6000f8e3cff */
[----:B------:R-:W-:Y:S04]  /*eec0*/  @UP1 UIADD3 UR4, UPT, UPT, UR4, 0x110, URZ ;  /* 0x0000011004041890 */ /* 0x000fe8000fffe0ff */
[----:B------:R-:W-:Y:S09]  /*eed0*/  @UP1 UPRMT UR4, UR52, 0x654, UR4 ;  /* 0x0000065434041896 */ /* 0x000ff20008000004 */
[----:B------:R-:W-:Y:S01]  /*eee0*/  @P0 SYNCS.ARRIVE.TRANS64.RED.A1T0 RZ, [UR4], RZ ;  /* 0x000000ffffff09a7 */ /* 0x000fe20008100404 */
[----:B------:R-:W-:Y:S01]  /*eef0*/  @UP1 UIADD3 UR4, UPT, UPT, UR53, 0x1, URZ ;  /* 0x0000000135041890 */ /* 0x000fe2000fffe0ff */
[----:B------:R-:W-:Y:S03]  /*ef00*/  ISETP.NE.AND P0, PT, R82, RZ, PT ;  /* 0x000000ff5200720c */ /* 0x000fe60003f05270 */
[----:B------:R-:W-:Y:S04]  /*ef10*/  @UP1 UISETP.NE.AND UP0, UPT, UR4, 0x4, UPT ;  /* 0x000000040400188c */ /* 0x000fe8000bf05270 */
[----:B------:R-:W-:Y:S06]  /*ef20*/  @UP1 USEL UR53, UR4, URZ, UP0 ;  /* 0x000000ff04351287 */ /* 0x000fec0008000000 */
[----:B------:R-:W-:Y:S06]  /*ef30*/  @P0 BRA `(.L_x_198) ;  /* 0xffffffb800000947 */ /* 0x000fec000383ffff */
[----:B------:R-:W-:Y:S01]  /*ef40*/  ULEA UR4, UR53, UR43, 0x3 ;  /* 0x0000002b35047291 */ /* 0x000fe2000f8e18ff */
[----:B------:R-:W-:-:S04]  /*ef50*/  DEPBAR.LE SB0, 0x0 ;  /* 0x000080000000791a */ /* 0x000fc80000000000 */
[----:B------:R-:W-:-:S04]  /*ef60*/  UIADD3 UR4, UPT, UPT, UR4, 0x110, URZ ;  /* 0x0000011004047890 */ /* 0x000fc8000fffe0ff */
[----:B------:R-:W-:-:S09]  /*ef70*/  UPRMT UR4, UR52, 0x654, UR4 ;  /* 0x0000065434047896 */ /* 0x000fd20008000004 */
[----:B------:R-:W-:Y:S01]  /*ef80*/  SYNCS.ARRIVE.TRANS64.RED.A1T0 RZ, [UR4], RZ ;  /* 0x000000ffffff79a7 */ /* 0x000fe20008100404 */
[----:B------:R-:W-:Y:S05]  /*ef90*/  EXIT ;  /* 0x000000000000794d */ /* 0x000fea0003800000 */
.L_x_142:
[----:B------:R-:W-:-:S08]  /*efa0*/  NOP ;  /* 0x0000000000007918 */ /* 0x000fd00000000000 */
[----:B-1--45:R-:W-:-:S00]  /*efb0*/  USETMAXREG.DEALLOC.CTAPOOL 0x88 ;  /* 0x00000088000079c8 */ /* 0x032fc000080e0500 */
[----:B------:R-:W-:Y:S05]  /*efc0*/  EXIT ;  /* 0x000000000000794d */ /* 0x000fea0003800000 */
.L_x_337:
[----:B------:R-:W-:-:S08]  /*efd0*/  NOP ;  /* 0x0000000000007918 */ /* 0x000fd00000000000 */
[----:B-1--45:R-:W1:-:S00]  /*efe0*/  USETMAXREG.DEALLOC.CTAPOOL 0x88 ;  /* 0x00000088000079c8 */ /* 0x032e4000080e0500 */
[----:B-1----:R-:W1:Y:S01]  /*eff0*/  SHFL.IDX PT, R80, R80, RZ, 0x1f ;  /* 0x00001fff50507589 */ /* 0x002e6200000e0000 */
[----:B------:R-:W2:Y:S05]  /*f000*/  LDCU UR18, c[0x0][0xc1c] ;  /* 0x00018380ff1277ac */ /* 0x000eaa0008000800 */
[----:B------:R-:W3:Y:S01]  /*f010*/  LDC.64 R8, c[0x0][0x900] ;  /* 0x00024000ff087b82 */ /* 0x000ee20000000a00 */
[----:B------:R-:W-:Y:S01]  /*f020*/  BSSY.RECONVERGENT B0, `(.L_x_199) ;  /* 0x000003f000007945 */ /* 0x000fe20003800200 */
[----:B------:R-:W-:Y:S01]  /*f030*/  ELECT P0, URZ, PT ;  /* 0x0000000000ff782f */ /* 0x000fe20003800000 */
[----:B------:R-:W-:Y:S02]  /*f040*/  UMOV UR4, 0x400 ;  /* 0x0000040000047882 */ /* 0x000fe40000000000 */
[----:B------:R-:W-:-:S03]  /*f050*/  ULEA UR4, UR5, UR4, 0x18 ;  /* 0x0000000405047291 */ /* 0x000fc6000f8ec0ff */
[----:B------:R-:W4:Y:S08]  /*f060*/  LDC.64 R10, c[0x0][0x908] ;  /* 0x00024200ff0a7b82 */ /* 0x000f300000000a00 */
[----:B------:R-:W3:Y:S01]  /*f070*/  LDC.64 R4, c[0x0][0x910] ;  /* 0x00024400ff047b82 */ /* 0x000ee20000000a00 */
[----:B--2---:R-:W-:Y:S01]  /*f080*/  UIADD3 UR18, UPT, UPT, UR28, UR18, URZ ;  /* 0x000000121c127290 */ /* 0x004fe2000fffe0ff */
[----:B-1----:R-:W-:-:S06]  /*f090*/  R2UR UR7, R80 ;  /* 0x00000000500772ca */ /* 0x002fcc00000e0000 */
[----:B------:R-:W1:Y:S08]  /*f0a0*/  LDC.64 R6, c[0x0][0x918] ;  /* 0x00024600ff067b82 */ /* 0x000e700000000a00 */
[----:B------:R-:W2:Y:S01]  /*f0b0*/  LDC.64 R64, c[0x0][0x920] ;  /* 0x00024800ff407b82 */ /* 0x000ea20000000a00 */
[----:B------:R-:W-:Y:S02]  /*f0c0*/  USHF.R.U32.HI UR6, URZ, 0x3, UR7 ;  /* 0x00000003ff067899 */ /* 0x000fe40008011607 */
[----:B------:R-:W-:-:S02]  /*f0d0*/  ULEA UR20, UR7, UR4, 0x9 ;  /* 0x0000000407147291 */ /* 0x000fc4000f8e48ff */
[----:B------:R-:W-:-:S06]  /*f0e0*/  ULOP3.LUT UR6, UR6, 0x1, URZ, 0xc0, !UPT ;  /* 0x0000000106067892 */ /* 0x000fcc000f8ec0ff */
[----:B------:R-:W-:Y:S01]  /*f0f0*/  IMAD.U32 R0, RZ, RZ, UR6 ;  /* 0x00000006ff007e24 */ /* 0x000fe2000f8e00ff */
[----:B------:R-:W-:Y:S06]  /*f100*/  @!P0 BRA `(.L_x_200) ;  /* 0x0000000000c08947 */ /* 0x000fec0003800000 */
[----:B------:R-:W5:Y:S08]  /*f110*/  LDC.64 R20, c[0x0][0x400] ;  /* 0x00010000ff147b82 */ /* 0x000f700000000a00 */
[----:B------:R-:W5:Y:S08]  /*f120*/  LDC.64 R22, c[0x0][0x408] ;  /* 0x00010200ff167b82 */ /* 0x000f700000000a00 */
[----:B------:R-:W4:Y:S08]  /*f130*/  LDC.64 R16, c[0x0][0x410] ;  /* 0x00010400ff107b82 */ /* 0x000f300000000a00 */
[----:B------:R-:W4:Y:S08]  /*f140*/  LDC.64 R18, c[0x0][0x418] ;  /* 0x00010600ff127b82 */ /* 0x000f300000000a00 */
[----:B------:R-:W3:Y:S01]  /*f150*/  LDC.64 R12, c[0x0][0x420] ;  /* 0x00010800ff0c7b82 */ /* 0x000ee20000000a00 */
[----:B-----5:R5:W-:Y:S07]  /*f160*/  STS.128 [UR20+-0x900], R20 ;  /* 0xfff70014ff007988 */ /* 0x020bee0008000c14 */
[----:B------:R-:W3:Y:S01]  /*f170*/  LDC.64 R14, c[0x0][0x428] ;  /* 0x00010a00ff0e7b82 */ /* 0x000ee20000000a00 */
[----:B----4-:R4:W-:Y:S07]  /*f180*/  STS.128 [UR20+-0x8f0], R16 ;  /* 0xfff71010ff007988 */ /* 0x0109ee0008000c14 */
[----:B------:R-:W1:Y:S08]  /*f190*/  LDC.64 R60, c[0x0][0x430] ;  /* 0x00010c00ff3c7b82 */ /* 0x000e700000000a00 */
[----:B------:R-:W1:Y:S01]  /*f1a0*/  LDC.64 R62, c[0x0][0x438] ;  /* 0x00010e00ff3e7b82 */ /* 0x000e620000000a00 */
[----:B---3--:R3:W-:Y:S07]  /*f1b0*/  STS.128 [UR20+-0x8e0], R12 ;  /* 0xfff7200cff007988 */ /* 0x0087ee0008000c14 */
[----:B------:R-:W2:Y:S08]  /*f1c0*/  LDC.64 R56, c[0x0][0x440] ;  /* 0x00011000ff387b82 */ /* 0x000eb00000000a00 */
[----:B------:R-:W2:Y:S08]  /*f1d0*/  LDC.64 R58, c[0x0][0x448] ;  /* 0x00011200ff3a7b82 */ /* 0x000eb00000000a00 */
[----:B------:R-:W5:Y:S01]  /*f1e0*/  LDC.64 R52, c[0x0][0x450] ;  /* 0x00011400ff347b82 */ /* 0x000f620000000a00 */
[----:B-1----:R1:W-:Y:S07]  /*f1f0*/  STS.128 [UR20+-0x8d0], R60 ;  /* 0xfff7303cff007988 */ /* 0x0023ee0008000c14 */
[----:B------:R-:W5:Y:S08]  /*f200*/  LDC.64 R54, c[0x0][0x458] ;  /* 0x00011600ff367b82 */ /* 0x000f700000000a00 */
[----:B------:R-:W4:Y:S01]  /*f210*/  LDC.64 R48, c[0x0][0x460] ;  /* 0x00011800ff307b82 */ /* 0x000f220000000a00 */
[----:B--2---:R1:W-:Y:S07]  /*f220*/  STS.128 [UR20+-0x8c0], R56 ;  /* 0xfff74038ff007988 */ /* 0x0043ee0008000c14 */
[----:B------:R-:W4:Y:S08]  /*f230*/  LDC.64 R50, c[0x0][0x468] ;  /* 0x00011a00ff327b82 */ /* 0x000f300000000a00 */
[----:B------:R-:W2:Y:S01]  /*f240*/  LDC.64 R44, c[0x0][0x470] ;  /* 0x00011c00ff2c7b82 */ /* 0x000ea20000000a00 */
[----:B-----5:R1:W-:Y:S07]  /*f250*/  STS.128 [UR20+-0x8b0], R52 ;  /* 0xfff75034ff007988 */ /* 0x0203ee0008000c14 */
[----:B------:R-:W2:Y:S08]  /*f260*/  LDC.64 R46, c[0x0][0x478] ;  /* 0x00011e00ff2e7b82 */ /* 0x000eb00000000a00 */
[----:B------:R-:W5:Y:S01]  /*f270*/  LDC.64 R40, c[0x0][0x500] ;  /* 0x00014000ff287b82 */ /* 0x000f620000000a00 */
[----:B----4-:R1:W-:Y:S07]  /*f280*/  STS.128 [UR20+-0x8a0], R48 ;  /* 0xfff76030ff007988 */ /* 0x0103ee0008000c14 */
        /* <DEDUP_REMOVED lines=19> */
[----:B---3--:R-:W3:Y:S01]  /*f3c0*/  LDC.64 R12, c[0x0][0x570] ;  /* 0x00015c00ff0c7b82 */ /* 0x008ee20000000a00 */
[----:B--2---:R1:W-:Y:S07]  /*f3d0*/  STS.128 [UR20+-0x830], R20 ;  /* 0xfff7d014ff007988 */ /* 0x0043ee0008000c14 */
[----:B------:R-:W3:Y:S01]  /*f3e0*/  LDC.64 R14, c[0x0][0x578] ;  /* 0x00015e00ff0e7b82 */ /* 0x000ee20000000a00 */
[----:B-----5:R1:W-:Y:S04]  /*f3f0*/  STS.128 [UR20+-0x820], R16 ;  /* 0xfff7e010ff007988 */ /* 0x0203e80008000c14 */
[----:B---3--:R1:W-:Y:S02]  /*f400*/  STS.128 [UR20+-0x810], R12 ;  /* 0xfff7f00cff007988 */ /* 0x0083e40008000c14 */
.L_x_200:
[----:B------:R-:W-:Y:S05]  /*f410*/  BSYNC.RECONVERGENT B0 ;  /* 0x0000000000007941 */ /* 0x000fea0003800200 */
.L_x_199:
[----:B-1----:R-:W1:Y:S01]  /*f420*/  LDC.64 R16, c[0x0][0x960] ;  /* 0x00025800ff107b82 */ /* 0x002e620000000a00 */
[----:B------:R-:W-:Y:S01]  /*f430*/  ELECT P1, URZ, PT ;  /* 0x0000000000ff782f */ /* 0x000fe20003820000 */
[----:B------:R-:W-:-:S06]  /*f440*/  NOP ;  /* 0x0000000000007918 */ /* 0x000fcc0000000000 */
[----:B------:R-:W1:Y:S01]  /*f450*/  LDC.64 R18, c[0x0][0x968] ;  /* 0x00025a00ff127b82 */ /* 0x000e620000000a00 */
[----:B------:R-:W-:Y:S01]  /*f460*/  ELECT P0, URZ, PT ;  /* 0x0000000000ff782f */ /* 0x000fe20003800000 */
[----:B------:R-:W-:Y:S02]  /*f470*/  ULOP3.LUT UR7, UR7, 0x7, URZ, 0xc0, !UPT ;  /* 0x0000000707077892 */ /* 0x000fe4000f8ec0ff */
[----:B------:R-:W-:Y:S02]  /*f480*/  UIMAD UR9, UR28, 0xe, URZ ;  /* 0x0000000e1c0978a4 */ /* 0x000fe4000f8e02ff */
[----:B---34-:R-:W-:Y:S01]  /*f490*/  @P1 STS.128 [UR20+-0xa00], R8 ;  /* 0xfff60008ff001988 */ /* 0x018fe20008000c14 */
[----:B------:R-:W-:Y:S01]  /*f4a0*/  UIMAD UR19, UR18, 0xe, URZ ;  /* 0x0000000e121378a4 */ /* 0x000fe2000f8e02ff */
[----:B------:R-:W3:Y:S01]  /*f4b0*/  LDC.64 R12, c[0x0][0x970] ;  /* 0x00025c00ff0c7b82 */ /* 0x000ee20000000a00 */
[----:B------:R-:W-:Y:S01]  /*f4c0*/  UIADD3 UR23, UPT, UPT, UR20, -0x900, URZ ;  /* 0xfffff70014177890 */ /* 0x000fe2000fffe0ff */
[----:B------:R-:W-:Y:S01]  /*f4d0*/  @P1 STS.128 [UR20+-0x9f0], R4 ;  /* 0xfff61004ff001988 */ /* 0x000fe20008000c14 */
[----:B------:R-:W-:-:S02]  /*f4e0*/  UIADD3 UR22, UPT, UPT, UR20, -0x880, URZ ;  /* 0xfffff78014167890 */ /* 0x000fc4000fffe0ff */
[----:B------:R-:W-:Y:S02]  /*f4f0*/  UIADD3 UR21, UPT, UPT, UR20, -0xa00, URZ ;  /* 0xfffff60014157890 */ /* 0x000fe4000fffe0ff */
[----:B------:R-:W-:Y:S01]  /*f500*/  UIMAD UR28, UR28, 0x19, URZ ;  /* 0x000000191c1c78a4 */ /* 0x000fe2000f8e02ff */
[----:B------:R-:W3:Y:S01]  /*f510*/  LDC.64 R14, c[0x0][0x978] ;  /* 0x00025e00ff0e7b82 */ /* 0x000ee20000000a00 */
[----:B------:R-:W4:Y:S01]  /*f520*/  LDCU.64 UR10, c[0x0][0xb18] ;  /* 0x00016300ff0a77ac */ /* 0x000f220008000a00 */
[----:B------:R-:W1:Y:S06]  /*f530*/  LDCU.64 UR12, c[0x0][0xb20] ;  /* 0x00016400ff0c77ac */ /* 0x000e6c0008000a00 */
[----:B------:R-:W2:Y:S01]  /*f540*/  LDC.64 R66, c[0x0][0x928] ;  /* 0x00024a00ff427b82 */ /* 0x000ea20000000a00 */
[----:B-1----:R1:W-:Y:S01]  /*f550*/  @P1 STS.128 [UR20+-0x9a0], R16 ;  /* 0xfff66010ff001988 */ /* 0x0023e20008000c14 */
[----:B------:R-:W1:Y:S01]  /*f560*/  LDCU.64 UR16, c[0x0][0x820] ;  /* 0x00010400ff1077ac */ /* 0x000e620008000a00 */
[----:B------:R-:W1:Y:S05]  /*f570*/  LDCU.64 UR14, c[0x0][0xb00] ;  /* 0x00016000ff0e77ac */ /* 0x000e6a0008000a00 */
[----:B------:R-:W5:Y:S01]  /*f580*/  LDC.64 R28, c[0x0][0x930] ;  /* 0x00024c00ff1c7b82 */ /* 0x000f620000000a00 */
[----:B------:R-:W-:Y:S01]  /*f590*/  UIMAD UR18, UR18, 0x19, URZ ;  /* 0x00000019121278a4 */ /* 0x000fe2000f8e02ff */
[----:B------:R-:W-:-:S06]  /*f5a0*/  UMOV UR8, UR7 ;  /* 0x0000000700087c82 */ /* 0x000fcc0008000000 */
[----:B------:R-:W5:Y:S01]  /*f5b0*/  LDC.64 R30, c[0x0][0x938] ;  /* 0x00024e00ff1e7b82 */ /* 0x000f620000000a00 */
[----:B---3--:R3:W-:Y:S07]  /*f5c0*/  @P1 STS.128 [UR20+-0x990], R12 ;  /* 0xfff6700cff001988 */ /* 0x0087ee0008000c14 */
[----:B------:R-:W4:Y:S01]  /*f5d0*/  LDC.64 R24, c[0x0][0x940] ;  /* 0x00025000ff187b82 */ /* 0x000f220000000a00 */
[----:B--2---:R2:W-:Y:S01]  /*f5e0*/  @P1 STS.128 [UR20+-0x9e0], R64 ;  /* 0xfff62040ff001988 */ /* 0x0045e20008000c14 */
[----:B-1----:R-:W-:-:S06]  /*f5f0*/  LOP3.LUT R17, R0, 0x1, RZ, 0x3c, !PT ;  /* 0x0000000100117812 */ /* 0x002fcc00078e3cff */
[----:B------:R-:W4:Y:S08]  /*f600*/  LDC.64 R26, c[0x0][0x948] ;  /* 0x00025200ff1a7b82 */ /* 0x000f300000000a00 */
[----:B------:R-:W1:Y:S01]  /*f610*/  LDC.64 R20, c[0x0][0x950] ;  /* 0x00025400ff147b82 */ /* 0x000e620000000a00 */
[----:B-----5:R2:W-:Y:S07]  /*f620*/  @P1 STS.128 [UR20+-0x9d0], R28 ;  /* 0xfff6301cff001988 */ /* 0x0205ee0008000c14 */
[----:B------:R-:W1:Y:S08]  /*f630*/  LDC.64 R22, c[0x0][0x958] ;  /* 0x00025600ff167b82 */ /* 0x000e700000000a00 */
[----:B------:R-:W5:Y:S01]  /*f640*/  LDC.64 R52, c[0x0][0xa00] ;  /* 0x00028000ff347b82 */ /* 0x000f620000000a00 */
[----:B----4-:R2:W-:Y:S07]  /*f650*/  @P1 STS.128 [UR20+-0x9c0], R24 ;  /* 0xfff64018ff001988 */ /* 0x0105ee0008000c14 */
[----:B------:R-:W5:Y:S08]  /*f660*/  LDC.64 R54, c[0x0][0xa08] ;  /* 0x00028200ff367b82 */ /* 0x000f700000000a00 */
[----:B------:R-:W4:Y:S01]  /*f670*/  LDC.64 R48, c[0x0][0xa10] ;  /* 0x00028400ff307b82 */ /* 0x000f220000000a00 */
[----:B-1----:R2:W-:Y:S01]  /*f680*/  @P1 STS.128 [UR20+-0x9b0], R20 ;  /* 0xfff65014ff001988 */ /* 0x0025e20008000c14 */
[----:B------:R-:W-:-:S06]  /*f690*/  NOP ;  /* 0x0000000000007918 */ /* 0x000fcc0000000000 */
        /* <DEDUP_REMOVED lines=8> */
[----:B-1----:R2:W-:Y:S07]  /*f720*/  @P0 STS.128 [UR20+-0x960], R44 ;  /* 0xfff6a02cff000988 */ /* 0x0025ee0008000c14 */
        /* <DEDUP_REMOVED lines=12> */
[----:B---3--:R-:W3:Y:S08]  /*f7f0*/  LDC.64 R12, c[0x0][0xb08] ;  /* 0x0002c200ff0c7b82 */ /* 0x008ef00000000a00 */
[----:B------:R-:W1:Y:S01]  /*f800*/  LDC.64 R2, c[0x0][0xb10] ;  /* 0x0002c400ff027b82 */ /* 0x000e620000000a00 */
[----:B----4-:R2:W-:Y:S01]  /*f810*/  @P0 STS.128 [UR20+-0x910], R4 ;  /* 0xfff6f004ff000988 */ /* 0x0105e20008000c14 */
[----:B------:R-:W-:Y:S01]  /*f820*/  UIADD3 UR20, UPT, UPT, UR20, -0x980, URZ ;  /* 0xfffff68014147890 */ /* 0x000fe2000fffe0ff */
[----:B------:R-:W-:-:S06]  /*f830*/  NOP ;  /* 0x0000000000007918 */ /* 0x000fcc0000000000 */
.L_x_214:
[----:B------:R-:W-:Y:S09]  /*f840*/  UISETP.NE.AND UP0, UPT, UR37, 0x1, UPT ;  /* 0x000000012500788c */ /* 0x000ff2000bf05270 */
[----:B----4-:R-:W-:Y:S05]  /*f850*/  BRA.U UP0, `(.L_x_201) ;  /* 0x0000000100047547 */ /* 0x010fea000b800000 */
[----:B------:R-:W-:Y:S05]  /*f860*/  BPT.TRAP 0x1 ;  /* 0x000000040000795c */ /* 0x000fea0000300000 */
.L_x_201:
[----:B------:R-:W-:Y:S01]  /*f870*/  ULEA UR24, UR7, UR4, 0x3 ;  /* 0x0000000407187291 */ /* 0x000fe2000f8e18ff */
[----:B--2---:R-:W-:Y:S08]  /*f880*/  SHF.L.U32 R5, R17, 0x1f, RZ ;  /* 0x0000001f11057819 */ /* 0x004ff000000006ff */
[----:B------:R-:W2:Y:S02]  /*f890*/  SYNCS.PHASECHK.TRANS64.TRYWAIT P0, [UR24+0x140], R5 ;  /* 0x00014005ff0075a7 */ /* 0x000ea40008001118 */
[----:B--2---:R-:W-:Y:S05]  /*f8a0*/  @!P0 BRA `(.L_x_202) ;  /* 0x0000003400508947 */ /* 0x004fea0003800000 */
.L_x_308:
[----:B------:R-:W-:Y:S09]  /*f8b0*/  UIMAD UR6, UR7, 0x14, UR36 ;  /* 0x00000014070678a4 */ /* 0x000ff2000f8e0224 */
[----:B------:R-:W4:Y:S04]  /*f8c0*/  LDS R10, [UR6+0x10] ;  /* 0x00001006ff0a7984 */ /* 0x000f280008000800 */
        /* <DEDUP_REMOVED lines=10> */
[----:B----4-:R-:W-:Y:S01]  /*f970*/  PRMT R21, R10, 0x7632, R21 ;  /* 0x000076320a157816 */ /* 0x010fe20000000015 */
[----:B------:R-:W-:Y:S06]  /*f980*/  BRA.U UP0, `(.L_x_203) ;  /* 0x0000000100047547 */ /* 0x000fec000b800000 */
[----:B------:R-:W-:Y:S05]  /*f990*/  BPT.TRAP 0x1 ;  /* 0x000000040000795c */ /* 0x000fea0000300000 */
.L_x_203:
[----:B------:R-:W-:Y:S02]  /*f9a0*/  UIADD3 UR6, UPT, UPT, UR24, 0x180, URZ ;  /* 0x0000018018067890 */ /* 0x000fe4000fffe0ff */
[----:B------:R-:W-:Y:S02]  /*f9b0*/  UISETP.NE.AND UP0, UPT, UR37, 0x8, UPT ;  /* 0x000000082500788c */ /* 0x000fe4000bf05270 */
[----:B------:R-:W-:Y:S09]  /*f9c0*/  UPRMT UR6, UR5, 0x654, UR6 ;  /* 0x0000065405067896 */ /* 0x000ff20008000006 */
[----:B-1----:R-:W-:Y:S01]  /*f9d0*/  SYNCS.ARRIVE.TRANS64.RED.A1T0 RZ, [UR6], RZ ;  /* 0x000000ffffff79a7 */ /* 0x002fe20008100406 */
[----:B------:R-:W-:Y:S05]  /*f9e0*/  BRA.U !UP0, `(.L_x_204) ;  /* 0x0000000108047547 */ /* 0x000fea000b800000 */
[----:B------:R-:W-:Y:S05]  /*f9f0*/  BPT.TRAP 0x1 ;  /* 0x000000040000795c */ /* 0x000fea0000300000 */
.L_x_204:
[----:B------:R-:W-:Y:S01]  /*fa00*/  ULEA UR24, UR8, UR4, 0x3 ;  /* 0x0000000408187291 */ /* 0x000fe2000f8e18ff */
[----:B--2---:R-:W-:Y:S02]  /*fa10*/  SHF.L.U32 R5, R0, 0x1f, RZ ;  /* 0x0000001f00057819 */ /* 0x004fe400000006ff */
[----:B------:R-:W-:Y:S04]  /*fa20*/  PRMT R4, R10, 0x9910, RZ ;  /* 0x000099100a047816 */ /* 0x000fe800000000ff */
[----:B------:R-:W-:Y:S02]  /*fa30*/  ISETP.NE.AND P0, PT, R4, RZ, PT ;  /* 0x000000ff0400720c */ /* 0x000fe40003f05270 */
[----:B------:R-:W1:Y:S02]  /*fa40*/  SYNCS.PHASECHK.TRANS64.TRYWAIT P1, [UR24+0x260], R5 ;  /* 0x00026005ff0075a7 */ /* 0x000e640008021118 */
[----:B------:R-:W-:Y:S01]  /*fa50*/  ISETP.EQ.OR P0, PT, R11, RZ, !P0 ;  /* 0x000000ff0b00720c */ /* 0x000fe20004702670 */
[----:B------:R-:W-:Y:S01]  /*fa60*/  @!UPT UIADD3 URZ, UPT, UPT, URZ, URZ, URZ ;  /* 0x000000fffffff290 */ /* 0x000fe2000fffe0ff */
[----:B-1----:R-:W-:Y:S11]  /*fa70*/  @!P1 BRA `(.L_x_205) ;  /* 0x0000003000f49947 */ /* 0x002ff60003800000 */
.L_x_310:
[----:B------:R-:W-:Y:S05]  /*fa80*/  @P0 BRA `(.L_x_206) ;  /* 0x0000000c00e40947 */ /* 0x000fea0003800000 */
[----:B------:R-:W-:Y:S01]  /*fa90*/  ELECT P0, URZ, PT ;  /* 0x0000000000ff782f */ /* 0x000fe20003800000 */
[----:B------:R-:W2:Y:S01]  /*faa0*/  LDC.64 R8, c[0x0][0x838] ;  /* 0x00020e00ff087b82 */ /* 0x000ea20000000a00 */
[----:B------:R-:W-:Y:S07]  /*fab0*/  BSSY.RECONVERGENT B0, `(.L_x_207) ;  /* 0x00000a2000007945 */ /* 0x000fee0003800200 */
[----:B-1----:R-:W1:Y:S08]  /*fac0*/  LDC.64 R4, c[0x0][0x830] ;  /* 0x00020c00ff047b82 */ /* 0x002e700000000a00 */
[----:B------:R-:W4:Y:S08]  /*fad0*/  @P0 LDC.64 R32, c[0x0][0x828] ;  /* 0x00020a00ff200b82 */ /* 0x000f300000000a00 */
[----:B------:R-:W5:Y:S08]  /*fae0*/  @P0 LDC.64 R30, c[0x0][0x390] ;  /* 0x0000e400ff1e0b82 */ /* 0x000f700000000a00 */
[----:B------:R-:W3:Y:S02]  /*faf0*/  @P0 LDC.64 R6, c[0x0][0x840] ;  /* 0x00021000ff060b82 */ /* 0x000ee40000000a00 */
[C---:B---3--:R-:W-:Y:S04]  /*fb00*/  @P0 IMAD.WIDE R6, R14.reuse, 0x8, R6 ;  /* 0x000000080e060825 */ /* 0x048fe800078e0206 */
[C---:B----4-:R-:W-:Y:S01]  /*fb10*/  @P0 IMAD.WIDE R32, R14.reuse, 0x8, R32 ;  /* 0x000000080e200825 */ /* 0x050fe200078e0220 */
[----:B------:R3:W4:Y:S03]  /*fb20*/  @P0 LDG.E.64 R22, desc[UR50][R6.64] ;  /* 0x0000003206160981 */ /* 0x000726000c1e1b00 */
[C---:B--2---:R-:W-:Y:S02]  /*fb30*/  @P0 IMAD.WIDE R8, R14.reuse, 0x8, R8 ;  /* 0x000000080e080825 */ /* 0x044fe400078e0208 */
[----:B------:R-:W2:Y:S02]  /*fb40*/  @P0 LDG.E.64 R32, desc[UR50][R32.64] ;  /* 0x0000003220200981 */ /* 0x000ea4000c1e1b00 */
[C---:B-1----:R-:W-:Y:S02]  /*fb50*/  @P0 IMAD.WIDE R4, R14.reuse, 0x8, R4 ;  /* 0x000000080e040825 */ /* 0x042fe400078e0204 */
[----:B------:R-:W3:Y:S02]  /*fb60*/  @P0 LDG.E.64 R8, desc[UR50][R8.64] ;  /* 0x0000003208080981 */ /* 0x000ee4000c1e1b00 */
[----:B-----5:R-:W-:Y:S02]  /*fb70*/  @P0 IMAD.WIDE R30, R14, 0xc, R30 ;  /* 0x0000000c0e1e0825 */ /* 0x020fe400078e021e */
[----:B------:R-:W5:Y:S04]  /*fb80*/  @P0 LDG.E.64 R28, desc[UR50][R4.64] ;  /* 0x00000032041c0981 */ /* 0x000f68000c1e1b00 */
[----:B------:R-:W4:Y:S04]  /*fb90*/  @P0 LDG.E R20, desc[UR50][R30.64+0x4] ;  /* 0x000004321e140981 */ /* 0x000f28000c1e1900 */
[----:B------:R-:W4:Y:S04]  /*fba0*/  @P0 LDG.E R5, desc[UR50][R30.64] ;  /* 0x000000321e050981 */ /* 0x000f28000c1e1900 */
[----:B------:R-:W4:Y:S04]  /*fbb0*/  @P0 LDG.E R4, desc[UR50][R30.64+0x8] ;  /* 0x000008321e040981 */ /* 0x000f28000c1e1900 */
[----:B--2---:R-:W-:Y:S04]  /*fbc0*/  @P0 STS.64 [UR23], R32 ;  /* 0x00000020ff000988 */ /* 0x004fe80008000a17 */
[----:B---3--:R-:W-:Y:S04]  /*fbd0*/  @P0 STS.64 [UR22], R8 ;  /* 0x00000008ff000988 */ /* 0x008fe80008000a16 */
[----:B------:R-:W1:Y:S01]  /*fbe0*/  @P0 LDS R7, [UR23+0x1c] ;  /* 0x00001c17ff070984 */ /* 0x000e620008000800 */
[----:B-----5:R-:W-:Y:S03]  /*fbf0*/  @P0 LOP3.LUT R26, R29, 0x1fffffff, RZ, 0xc0, !PT ;  /* 0x1fffffff1d1a0812 */ /* 0x020fe600078ec0ff */
[----:B------:R-:W-:Y:S01]  /*fc00*/  @P0 STS [UR23+0x30], RZ ;  /* 0x000030ffff000988 */ /* 0x000fe20008000817 */
[--C-:B------:R-:W-:Y:S02]  /*fc10*/  @P0 SHF.R.U32.HI R6, RZ, 0x4, R26.reuse ;  /* 0x00000004ff060819 */ /* 0x100fe4000001161a */
[----:B------:R-:W-:Y:S05]  /*fc20*/  @P0 SHF.R.U64 R26, R28, 0x4, R26 ;  /* 0x000000041c1a0819 */ /* 0x000fea000000121a */
[----:B------:R-:W-:Y:S01]  /*fc30*/  @P0 STS [UR23+0xc], R26 ;  /* 0x00000c1aff000988 */ /* 0x000fe20008000817 */
[----:B----4-:R-:W-:Y:S02]  /*fc40*/  @P0 VIADD R5, R5, 0xffffffff ;  /* 0xffffffff05050836 */ /* 0x010fe40000000000 */
[----:B------:R-:W-:Y:S01]  /*fc50*/  @P0 VIADD R4, R4, 0xffffffff ;  /* 0xffffffff04040836 */ /* 0x000fe20000000000 */
[----:B-1----:R-:W-:Y:S01]  /*fc60*/  @P0 LOP3.LUT R27, R7, 0xf, R6, 0xb8, !PT ;  /* 0x0000000f071b0812 */ /* 0x002fe200078eb806 */
[----:B------:R-:W-:Y:S04]  /*fc70*/  IMAD.U32 R7, RZ, RZ, UR23 ;  /* 0x00000017ff077e24 */ /* 0x000fe8000f8e00ff */
[----:B------:R-:W-:Y:S01]  /*fc80*/  @P0 STS [UR23+0x1c], R27 ;  /* 0x00001c1bff000988 */ /* 0x000fe20008000817 */
[----:B------:R-:W-:Y:S03]  /*fc90*/  @P0 SHF.R.U64 R8, R7, 0x4, RZ ;  /* 0x0000000407080819 */ /* 0x000fe600000012ff */
[----:B------:R-:W1:Y:S04]  /*fca0*/  @P0 LDS R6, [UR23+0x1c] ;  /* 0x00001c17ff060984 */ /* 0x000e680008000800 */
[----:B------:R-:W-:Y:S04]  /*fcb0*/  @P0 STS [UR23+0x10], R8 ;  /* 0x00001008ff000988 */ /* 0x000fe80008000817 */
[----:B------:R-:W-:Y:S01]  /*fcc0*/  @P0 STS [UR23+0x14], R8 ;  /* 0x00001408ff000988 */ /* 0x000fe20008000817 */
[----:B-1----:R-:W-:Y:S05]  /*fcd0*/  @P0 LOP3.LUT R25, R6, 0xf0, RZ, 0xb8, !PT ;  /* 0x000000f006190812 */ /* 0x002fea00078eb8ff */
[----:B------:R1:W-:Y:S04]  /*fce0*/  @P0 STS [UR23+0x1c], R25 ;  /* 0x00001c19ff000988 */ /* 0x0003e80008000817 */
[----:B------:R-:W2:Y:S01]  /*fcf0*/  @P0 LDS R6, [UR23+0x1c] ;  /* 0x00001c17ff060984 */ /* 0x000ea20008000800 */
[----:B-1----:R-:W-:Y:S02]  /*fd00*/  @P0 LOP3.LUT R25, R23, 0x1fffffff, RZ, 0xc0, !PT ;  /* 0x1fffffff17190812 */ /* 0x002fe400078ec0ff */
[----:B------:R-:W-:Y:S02]  /*fd10*/  PRMT R23, R10, 0x7732, RZ ;  /* 0x000077320a177816 */ /* 0x000fe400000000ff */
[--C-:B------:R-:W-:Y:S02]  /*fd20*/  @P0 SHF.R.U64 R22, R22, 0x4, R25.reuse ;  /* 0x0000000416160819 */ /* 0x100fe40000001219 */
[----:B--2---:R-:W-:Y:S02]  /*fd30*/  @P0 LOP3.LUT R9, R6, 0xf00, RZ, 0xb8, !PT ;  /* 0x00000f0006090812 */ /* 0x004fe400078eb8ff */
[----:B------:R-:W-:Y:S03]  /*fd40*/  CS2R R6, SRZ ;  /* 0x0000000000067805 */ /* 0x000fe6000001ff00 */
[----:B------:R1:W-:Y:S04]  /*fd50*/  @P0 STS.64 [UR23+0x18], R8 ;  /* 0x00001808ff000988 */ /* 0x0003e80008000a17 */
[----:B------:R-:W2:Y:S04]  /*fd60*/  @P0 LDS R24, [UR23+0x1c] ;  /* 0x00001c17ff180984 */ /* 0x000ea80008000800 */
[----:B------:R3:W-:Y:S01]  /*fd70*/  @P0 STS.128 [UR23+0x20], R4 ;  /* 0x00002004ff000988 */ /* 0x0007e20008000c17 */
[----:B-1----:R-:W-:Y:S01]  /*fd80*/  @P0 SHF.R.U32.HI R9, RZ, 0x4, R25 ;  /* 0x00000004ff090819 */ /* 0x002fe20000011619 */
[----:B---3--:R-:W-:Y:S01]  /*fd90*/  IMAD R6, R23, 0x47af, RZ ;  /* 0x000047af17067824 */ /* 0x008fe200078e02ff */
[----:B------:R-:W-:Y:S01]  /*fda0*/  SHF.R.U32.HI R23, RZ, 0x1, R23 ;  /* 0x00000001ff177819 */ /* 0x000fe20000011617 */
[----:B------:R-:W-:Y:S03]  /*fdb0*/  IMAD.U32 R7, RZ, RZ, UR22 ;  /* 0x00000016ff077e24 */ /* 0x000fe6000f8e00ff */
[----:B------:R-:W-:Y:S02]  /*fdc0*/  SHF.R.U32.HI R6, RZ, 0x10, R6 ;  /* 0x00000010ff067819 */ /* 0x000fe40000011606 */
[----:B--2---:R-:W-:Y:S02]  /*fdd0*/  @P0 LOP3.LUT R24, R24, 0xf000, RZ, 0xb8, !PT ;  /* 0x0000f00018180812 */ /* 0x004fe400078eb8ff */
[----:B------:R-:W-:Y:S03]  /*fde0*/  @P0 SHF.R.U64 R8, R7, 0x4, RZ ;  /* 0x0000000407080819 */ /* 0x000fe600000012ff */
[----:B------:R-:W-:Y:S04]  /*fdf0*/  @P0 STS [UR23+0x1c], R24 ;  /* 0x00001c18ff000988 */ /* 0x000fe80008000817 */
[----:B------:R-:W1:Y:S04]  /*fe00*/  @P0 LDS R28, [UR22+0x1c] ;  /* 0x00001c16ff1c0984 */ /* 0x000e680008000800 */
[----:B------:R-:W-:Y:S04]  /*fe10*/  @P0 STS [UR22+0x10], R8 ;  /* 0x00001008ff000988 */ /* 0x000fe80008000816 */
[----:B------:R-:W-:Y:S04]  /*fe20*/  @P0 STS [UR22+0x14], R8 ;  /* 0x00001408ff000988 */ /* 0x000fe80008000816 */
[----:B------:R-:W-:Y:S04]  /*fe30*/  @P0 STS [UR22+0xc], R22 ;  /* 0x00000c16ff000988 */ /* 0x000fe80008000816 */
[----:B------:R-:W-:Y:S01]  /*fe40*/  @P0 STS [UR22+0x30], RZ ;  /* 0x000030ffff000988 */ /* 0x000fe20008000816 */
[----:B-1----:R-:W-:Y:S05]  /*fe50*/  @P0 LOP3.LUT R29, R28, 0xf, R9, 0xb8, !PT ;  /* 0x0000000f1c1d0812 */ /* 0x002fea00078eb809 */
[----:B------:R-:W-:Y:S04]  /*fe60*/  @P0 STS [UR22+0x1c], R29 ;  /* 0x00001c1dff000988 */ /* 0x000fe80008000816 */
[----:B------:R-:W1:Y:S02]  /*fe70*/  @P0 LDS R9, [UR22+0x1c] ;  /* 0x00001c16ff090984 */ /* 0x000e640008000800 */
[----:B-1----:R-:W-:Y:S05]  /*fe80*/  @P0 LOP3.LUT R27, R9, 0xf0, RZ, 0xb8, !PT ;  /* 0x000000f0091b0812 */ /* 0x002fea00078eb8ff */
[----:B------:R-:W-:Y:S04]  /*fe90*/  @P0 STS [UR22+0x1c], R27 ;  /* 0x00001c1bff000988 */ /* 0x000fe80008000816 */
[----:B------:R-:W1:Y:S02]  /*fea0*/  @P0 LDS R5, [UR22+0x1c] ;  /* 0x00001c16ff050984 */ /* 0x000e640008000800 */
[----:B-1----:R-:W-:Y:S01]  /*feb0*/  @P0 LOP3.LUT R9, R5, 0xf00, RZ, 0xb8, !PT ;  /* 0x00000f0005090812 */ /* 0x002fe200078eb8ff */
[----:B------:R-:W-:Y:S04]  /*fec0*/  IMAD.MOV R5, RZ, RZ, -R6 ;  /* 0x000000ffff057224 */ /* 0x000fe800078e0a06 */
[----:B------:R1:W-:Y:S01]  /*fed0*/  @P0 STS.64 [UR22+0x18], R8 ;  /* 0x00001808ff000988 */ /* 0x0003e20008000a16 */
[----:B------:R-:W-:Y:S03]  /*fee0*/  PRMT R24, R5, 0x7710, RZ ;  /* 0x0000771005187816 */ /* 0x000fe600000000ff */
[----:B------:R-:W2:Y:S02]  /*fef0*/  @P0 LDS R26, [UR22+0x1c] ;  /* 0x00001c16ff1a0984 */ /* 0x000ea40008000800 */
[----:B------:R-:W-:Y:S02]  /*ff00*/  IMAD.IADD R5, R21, 0x1, R24 ;  /* 0x0000000115057824 */ /* 0x000fe400078e0218 */
[----:B------:R-:W3:Y:S03]  /*ff10*/  S2R R24, SR_LANEID ;  /* 0x0000000000187919 */ /* 0x000ee60000000000 */
[----:B------:R-:W-:Y:S04]  /*ff20*/  LOP3.LUT R5, R5, 0xffff, RZ, 0xc0, !PT ;  /* 0x0000ffff05057812 */ /* 0x000fe800078ec0ff */
[----:B------:R-:W-:Y:S02]  /*ff30*/  LEA.HI R5, R5, R6, RZ, 0x1f ;  /* 0x0000000605057211 */ /* 0x000fe400078ff8ff */
[----:B------:R-:W-:Y:S02]  /*ff40*/  CS2R R6, SRZ ;  /* 0x0000000000067805 */ /* 0x000fe4000001ff00 */
[----:B------:R-:W-:Y:S01]  /*ff50*/  LOP3.LUT R27, R5, 0xffff, RZ, 0xc0, !PT ;  /* 0x0000ffff051b7812 */ /* 0x000fe200078ec0ff */
[----:B------:R-:W-:Y:S03]  /*ff60*/  @P0 VIADD R5, R20, 0xffffffff ;  /* 0xffffffff14050836 */ /* 0x000fe60000000000 */
[----:B------:R-:W-:Y:S02]  /*ff70*/  SHF.R.U32.HI R27, RZ, 0x4, R27 ;  /* 0x00000004ff1b7819 */ /* 0x000fe4000001161b */
[----:B------:R4:W-:Y:S02]  /*ff80*/  @P0 STS.128 [UR22+0x20], R4 ;  /* 0x00002004ff000988 */ /* 0x0009e40008000c16 */
[----:B-1----:R-:W-:Y:S05]  /*ff90*/  PRMT R9, R27, 0x9910, RZ ;  /* 0x000099101b097816 */ /* 0x002fea00000000ff */
[----:B------:R-:W-:Y:S04]  /*ffa0*/  IMAD R9, R9, 0x19, RZ ;  /* 0x0000001909097824 */ /* 0x000fe800078e02ff */
[----:B------:R-:W-:Y:S02]  /*ffb0*/  IMAD.MOV R9, RZ, RZ, -R9 ;  /* 0x000000ffff097224 */ /* 0x000fe400078e0a09 */
[----:B---3--:R-:W-:Y:S03]  /*ffc0*/  IMAD.SHL.U32 R20, R24, 0x4, RZ ;  /* 0x0000000418147824 */ /* 0x008fe600078e00ff */
[----:B------:R-:W-:Y:S02]  /*ffd0*/  PRMT R28, R9, 0x7710, RZ ;  /* 0x00007710091c7816 */ /* 0x000fe400000000ff */
[----:B--2---:R-:W-:Y:S03]  /*ffe0*/  @P0 LOP3.LUT R26, R26, 0xf000, RZ, 0xb8, !PT ;  /* 0x0000f0001a1a0812 */ /* 0x004fe600078eb8ff */
[----:B------:R-:W-:Y:S02]  /*fff0*/  IMAD.IADD R28, R21, 0x1, R28 ;  /* 0x00000001151c7824 */ /* 0x000fe400078e021c */
[----:B------:R-:W-:Y:S01]  /*10000*/  @P0 STS [UR22+0x1c], R26 ;  /* 0x00001c1aff000988 */ /* 0x000fe20008000816 */
[----:B------:R-:W-:Y:S03]  /*10010*/  NOP ;  /* 0x0000000000007918 */ /* 0x000fe60000000000 */
[----:B------:R-:W1:Y:S01]  /*10020*/  LDS R6, [R20+UR23] ;  /* 0x0000001714067984 */ /* 0x000e620008000800 */
[----:B------:R-:W-:Y:S02]  /*10030*/  R2UR UR6, R28 ;  /* 0x000000001c0672ca */ /* 0x000fe400000e0000 */
[----:B----4-:R-:W-:Y:S01]  /*10040*/  LOP3.LUT R4, R23, 0xffff, RZ, 0xc0, !PT ;  /* 0x0000ffff17047812 */ /* 0x010fe200078ec0ff */
[----:B------:R-:W2:Y:S04]  /*10050*/  LDS R5, [R20+UR23+0x80] ;  /* 0x0000801714057984 */ /* 0x000ea80008000800 */
[----:B------:R-:W-:Y:S05]  /*10060*/  IMAD R4, R4, 0x4925, RZ ;  /* 0x0000492504047824 */ /* 0x000fea00078e02ff */
[----:B------:R-:W-:Y:S01]  /*10070*/  SHF.R.U32.HI R4, RZ, 0x11, R4 ;  /* 0x00000011ff047819 */ /* 0x000fe20000011604 */
[----:B------:R-:W-:Y:S03]  /*10080*/  ULOP3.LUT UR6, UR6, 0xffff, URZ, 0xc0, !UPT ;  /* 0x0000ffff06067892 */ /* 0x000fe6000f8ec0ff */
[----:B------:R-:W-:Y:S01]  /*10090*/  PRMT R4, R4, 0x9910, RZ ;  /* 0x0000991004047816 */ /* 0x000fe200000000ff */
[----:B------:R-:W-:Y:S02]  /*100a0*/  UIADD3 UR25, UP1, UPT, UR28, UR6, URZ ;  /* 0x000000061c197290 */ /* 0x000fe4000ff3e0ff */
[----:B------:R-:W-:Y:S02]  /*100b0*/  UIADD3 UR6, UP0, UPT, UR18, UR6, URZ ;  /* 0x0000000612067290 */ /* 0x000fe4000ff1e0ff */
[----:B------:R-:W-:Y:S01]  /*100c0*/  UIADD3.X UR31, UPT, UPT, URZ, URZ, URZ, UP1, !UPT ;  /* 0x000000ffff1f7290 */ /* 0x000fe20008ffe4ff */
[----:B------:R-:W-:Y:S01]  /*100d0*/  IMAD R4, R4, 0xe, RZ ;  /* 0x0000000e04047824 */ /* 0x000fe200078e02ff */
[----:B------:R-:W-:Y:S02]  /*100e0*/  ULEA UR32, UP1, UR25, UR16, 0x7 ;  /* 0x0000001019207291 */ /* 0x000fe4000f8238ff */
[----:B------:R-:W-:Y:S01]  /*100f0*/  UIADD3.X UR29, UPT, UPT, URZ, URZ, URZ, UP0, !UPT ;  /* 0x000000ffff1d7290 */ /* 0x000fe200087fe4ff */
[----:B------:R-:W-:Y:S01]  /*10100*/  IMAD.MOV R4, RZ, RZ, -R4 ;  /* 0x000000ffff047224 */ /* 0x000fe200078e0a04 */
[----:B------:R-:W-:Y:S02]  /*10110*/  ULEA UR30, UP0, UR6, UR16, 0x7 ;  /* 0x00000010061e7291 */ /* 0x000fe4000f8038ff */
[----:B------:R-:W-:Y:S01]  /*10120*/  ULEA.HI.X UR31, UR25, UR17, UR31, 0x7, UP1 ;  /* 0x00000011191f7291 */ /* 0x000fe200088f3c1f */
[----:B------:R-:W-:Y:S01]  /*10130*/  IADD3 R22, P1, PT, R20, UR32, RZ ;  /* 0x0000002014167c10 */ /* 0x000fe2000ff3e0ff */
[----:B------:R-:W-:Y:S01]  /*10140*/  ULEA.HI.X UR29, UR6, UR17, UR29, 0x7, UP0 ;  /* 0x00000011061d7291 */ /* 0x000fe200080f3c1d */
[----:B------:R-:W-:Y:S02]  /*10150*/  PRMT R4, R4, 0x7710, RZ ;  /* 0x0000771004047816 */ /* 0x000fe400000000ff */
[----:B------:R-:W-:Y:S01]  /*10160*/  IADD3 R8, P0, PT, R20, UR30, RZ ;  /* 0x0000001e14087c10 */ /* 0x000fe2000ff1e0ff */
[----:B------:R-:W-:Y:S02]  /*10170*/  IMAD.X R23, RZ, RZ, UR31, P1 ;  /* 0x0000001fff177e24 */ /* 0x000fe400088e06ff */
[----:B------:R-:W-:Y:S02]  /*10180*/  IMAD.IADD R4, R21, 0x1, R4 ;  /* 0x0000000115047824 */ /* 0x000fe400078e0204 */
[----:B------:R-:W-:Y:S01]  /*10190*/  IMAD.X R9, RZ, RZ, UR29, P0 ;  /* 0x0000001dff097e24 */ /* 0x000fe200080e06ff */
[----:B-1----:R1:W3:Y:S02]  /*101a0*/  ATOMG.E.EXCH.STRONG.GPU PT, RZ, [R22], R6 ;  /* 0x0000000616ff73a8 */ /* 0x0022e400041ee100 */
[----:B------:R-:W-:Y:S02]  /*101b0*/  R2UR UR25, R4 ;  /* 0x00000000041972ca */ /* 0x000fe400000e0000 */
[----:B--2---:R1:W3:Y:S02]  /*101c0*/  ATOMG.E.EXCH.STRONG.GPU PT, RZ, [R8], R5 ;  /* 0x0000000508ff73a8 */ /* 0x0042e400041ee100 */
[----:B---3--:R-:W-:Y:S11]  /*101d0*/  ELECT P0, URZ, PT ;  /* 0x0000000000ff782f */ /* 0x008ff60003800000 */
[----:B------:R-:W-:Y:S02]  /*101e0*/  @!UPT UIADD3 URZ, UPT, UPT, URZ, URZ, URZ ;  /* 0x000000fffffff290 */ /* 0x000fe4000fffe0ff */
[----:B------:R-:W-:Y:S05]  /*101f0*/  @!P0 BRA `(.L_x_208) ;  /* 0x0000000000b48947 */ /* 0x000fea0003800000 */
[----:B------:R-:W-:Y:S01]  /*10200*/  STS [UR21+0x30], RZ ;  /* 0x000030ffff007988 */ /* 0x000fe20008000815 */
[----:B------:R-:W-:Y:S01]  /*10210*/  ISETP.NE.U32.AND P0, PT, R2, RZ, PT ;  /* 0x000000ff0200720c */ /* 0x000fe20003f05070 */
[----:B-1----:R-:W-:Y:S01]  /*10220*/  IMAD.WIDE R8, R14, 0xc, R18 ;  /* 0x0000000c0e087825 */ /* 0x002fe200078e0212 */
[----:B------:R-:W-:Y:S02]  /*10230*/  ISETP.NE.U32.AND P1, PT, R12, RZ, PT ;  /* 0x000000ff0c00720c */ /* 0x000fe40003f25070 */
[----:B------:R-:W-:Y:S02]  /*10240*/  ISETP.NE.AND.EX P0, PT, R3, RZ, PT, P0 ;  /* 0x000000ff0300720c */ /* 0x000fe40003f05300 */
[----:B------:R-:W2:Y:S01]  /*10250*/  LDG.E R28, desc[UR50][R8.64] ;  /* 0x00000032081c7981 */ /* 0x000ea2000c1e1900 */
[----:B------:R-:W-:Y:S10]  /*10260*/  ISETP.NE.AND.EX P1, PT, R13, RZ, PT, P1 ;  /* 0x000000ff0d00720c */ /* 0x000ff40003f25310 */
[----:B------:R-:W1:Y:S08]  /*10270*/  @P0 LDC.64 R4, c[0x0][0xb10] ;  /* 0x0002c400ff040b82 */ /* 0x000e700000000a00 */
[----:B------:R-:W3:Y:S01]  /*10280*/  @P1 LDC.64 R6, c[0x0][0xb08] ;  /* 0x0002c200ff061b82 */ /* 0x000ee20000000a00 */
[----:B--2---:R-:W-:Y:S01]  /*10290*/  SHF.R.S32.HI R29, RZ, 0x1f, R28 ;  /* 0x0000001fff1d7819 */ /* 0x004fe2000001141c */
[C---:B-1----:R-:W-:Y:S04]  /*102a0*/  @P0 IMAD.WIDE R4, R14.reuse, 0x8, R4 ;  /* 0x000000080e040825 */ /* 0x042fe800078e0204 */
[----:B---3--:R-:W-:Y:S01]  /*102b0*/  @P1 IMAD.WIDE R6, R14, 0x8, R6 ;  /* 0x000000080e061825 */ /* 0x008fe200078e0206 */
[----:B------:R-:W2:Y:S04]  /*102c0*/  @P0 LDG.E.64 R24, desc[UR50][R4.64] ;  /* 0x0000003204180981 */ /* 0x000ea8000c1e1b00 */
[----:B------:R1:W3:Y:S04]  /*102d0*/  @P1 LDG.E.64 R26, desc[UR50][R6.64] ;  /* 0x00000032061a1981 */ /* 0x0002e8000c1e1b00 */
[----:B------:R4:W5:Y:S04]  /*102e0*/  LDG.E R5, desc[UR50][R8.64+0x4] ;  /* 0x0000043208057981 */ /* 0x000968000c1e1900 */
[----:B-1----:R-:W1:Y:S01]  /*102f0*/  LDS R7, [UR21+0x1c] ;  /* 0x00001c15ff077984 */ /* 0x002e620008000800 */
[----:B------:R-:W-:Y:S05]  /*10300*/  IMAD.U32 R6, RZ, RZ, UR21 ;  /* 0x00000015ff067e24 */ /* 0x000fea000f8e00ff */
[----:B----4-:R-:W-:Y:S05]  /*10310*/  SHF.R.U64 R8, R6, 0x4, RZ ;  /* 0x0000000406087819 */ /* 0x010fea00000012ff */
[----:B------:R-:W-:Y:S04]  /*10320*/  STS [UR21+0x10], R8 ;  /* 0x00001008ff007988 */ /* 0x000fe80008000815 */
[----:B------:R-:W-:Y:S01]  /*10330*/  STS [UR21+0x14], R8 ;  /* 0x00001408ff007988 */ /* 0x000fe20008000815 */
[----:B------:R-:W-:Y:S02]  /*10340*/  @!P0 IMAD.MOV.U32 R24, RZ, RZ, R28 ;  /* 0x000000ffff188224 */ /* 0x000fe400078e001c */
[----:B------:R-:W-:Y:S01]  /*10350*/  @!P0 IMAD.MOV.U32 R25, RZ, RZ, R29 ;  /* 0x000000ffff198224 */ /* 0x000fe200078e001d */
[----:B---3--:R-:W-:Y:S04]  /*10360*/  @P1 STS.64 [UR21], R26 ;  /* 0x0000001aff001988 */ /* 0x008fe80008000a15 */
[C---:B--2---:R-:W-:Y:S01]  /*10370*/  SHF.L.U64.HI R21, R24.reuse, 0x1, R25 ;  /* 0x0000000118157819 */ /* 0x044fe20000010219 */
[----:B------:R-:W-:Y:S03]  /*10380*/  IMAD.SHL.U32 R24, R24, 0x2, RZ ;  /* 0x0000000218187824 */ /* 0x000fe600078e00ff */
[----:B------:R-:W-:Y:S02]  /*10390*/  LOP3.LUT R21, R21, 0x1fffffff, RZ, 0xc0, !PT ;  /* 0x1fffffff15157812 */ /* 0x000fe400078ec0ff */
[----:B------:R-:W-:Y:S02]  /*103a0*/  LOP3.LUT R24, R24, 0xfffffffe, RZ, 0xc0, !PT ;  /* 0xfffffffe18187812 */ /* 0x000fe400078ec0ff */
[--C-:B------:R-:W-:Y:S02]  /*103b0*/  SHF.R.U32.HI R4, RZ, 0x4, R21.reuse ;  /* 0x00000004ff047819 */ /* 0x100fe40000011615 */
[----:B------:R-:W-:Y:S02]  /*103c0*/  SHF.R.U64 R21, R24, 0x4, R21 ;  /* 0x0000000418157819 */ /* 0x000fe40000001215 */
[----:B-1----:R-:W-:Y:S02]  /*103d0*/  LOP3.LUT R30, R7, 0xf, R4, 0xb8, !PT ;  /* 0x0000000f071e7812 */ /* 0x002fe400078eb804 */
[----:B------:R-:W-:Y:S01]  /*103e0*/  CS2R R6, SRZ ;  /* 0x0000000000067805 */ /* 0x000fe2000001ff00 */
[----:B------:R-:W-:Y:S01]  /*103f0*/  STS [UR21+0xc], R21 ;  /* 0x00000c15ff007988 */ /* 0x000fe20008000815 */
[----:B-----5:R-:W-:Y:S03]  /*10400*/  VIADD R5, R5, 0xffffffff ;  /* 0xffffffff05057836 */ /* 0x020fe60000000000 */
[----:B------:R-:W-:Y:S04]  /*10410*/  STS [UR21+0x1c], R30 ;  /* 0x00001c1eff007988 */ /* 0x000fe80008000815 */
[----:B------:R-:W1:Y:S02]  /*10420*/  LDS R4, [UR21+0x1c] ;  /* 0x00001c15ff047984 */ /* 0x000e640008000800 */
[----:B-1----:R-:W-:Y:S05]  /*10430*/  LOP3.LUT R23, R4, 0xf0, RZ, 0xb8, !PT ;  /* 0x000000f004177812 */ /* 0x002fea00078eb8ff */
        /* <DEDUP_REMOVED lines=9> */
.L_x_208:
[----:B------:R-:W-:Y:S05]  /*104d0*/  BSYNC.RECONVERGENT B0 ;  /* 0x0000000000007941 */ /* 0x000fea0003800200 */
.L_x_207:
[----:B------:R-:W-:Y:S01]  /*104e0*/  ULOP3.LUT UR25, UR25, 0xffff, URZ, 0xc0, !UPT ;  /* 0x0000ffff19197892 */ /* 0x000fe2000f8ec0ff */
[----:B------:R-:W-:Y:S03]  /*104f0*/  NOP ;  /* 0x0000000000007918 */ /* 0x000fe60000000000 */
[----:B------:R-:W-:Y:S01]  /*10500*/  UIADD3 UR6, UP0, UPT, UR9, UR25, URZ ;  /* 0x0000001909067290 */ /* 0x000fe2000ff1e0ff */
[----:B--2---:R-:W2:Y:S01]  /*10510*/  LDS R4, [R20+UR21] ;  /* 0x0000001514047984 */ /* 0x004ea20008000800 */
[----:B------:R-:W-:Y:S02]  /*10520*/  BSSY.RECONVERGENT B0, `(.L_x_209) ;  /* 0x0000039000007945 */ /* 0x000fe40003800200 */
[----:B------:R-:W-:Y:S02]  /*10530*/  UIADD3.X UR27, UPT, UPT, URZ, URZ, URZ, UP0, !UPT ;  /* 0x000000ffff1b7290 */ /* 0x000fe400087fe4ff */
[----:B------:R-:W-:Y:S04]  /*10540*/  ULEA UR26, UP0, UR6, UR14, 0x7 ;  /* 0x0000000e061a7291 */ /* 0x000fe8000f8038ff */
[----:B------:R-:W-:Y:S02]  /*10550*/  ULEA.HI.X UR27, UR6, UR15, UR27, 0x7, UP0 ;  /* 0x0000000f061b7291 */ /* 0x000fe400080f3c1b */
[----:B------:R-:W-:Y:S01]  /*10560*/  UIADD3 UR25, UP0, UPT, UR19, UR25, URZ ;  /* 0x0000001913197290 */ /* 0x000fe2000ff1e0ff */
[----:B-1----:R-:W-:Y:S03]  /*10570*/  IADD3 R6, P0, PT, R20, UR26, RZ ;  /* 0x0000001a14067c10 */ /* 0x002fe6000ff1e0ff */
[----:B------:R-:W-:Y:S02]  /*10580*/  UIADD3.X UR6, UPT, UPT, URZ, URZ, URZ, UP0, !UPT ;  /* 0x000000ffff067290 */ /* 0x000fe400087fe4ff */
[----:B------:R-:W-:Y:S05]  /*10590*/  IMAD.X R7, RZ, RZ, UR27, P0 ;  /* 0x0000001bff077e24 */ /* 0x000fea00080e06ff */
[----:B--2---:R1:W2:Y:S02]  /*105a0*/  ATOMG.E.EXCH.STRONG.GPU PT, RZ, [R6], R4 ;  /* 0x0000000406ff73a8 */ /* 0x0042a400041ee100 */
[----:B--2---:R-:W-:Y:S11]  /*105b0*/  ELECT P0, URZ, PT ;  /* 0x0000000000ff782f */ /* 0x004ff60003800000 */
[----:B------:R-:W-:Y:S02]  /*105c0*/  @!UPT UIADD3 URZ, UPT, UPT, URZ, URZ, URZ ;  /* 0x000000fffffff290 */ /* 0x000fe4000fffe0ff */
[----:B------:R-:W-:Y:S05]  /*105d0*/  @!P0 BRA `(.L_x_210) ;  /* 0x0000000000b48947 */ /* 0x000fea0003800000 */
[----:B------:R-:W-:Y:S01]  /*105e0*/  STS [UR20+0x30], RZ ;  /* 0x000030ffff007988 */ /* 0x000fe20008000814 */
[----:B------:R-:W-:Y:S01]  /*105f0*/  ISETP.NE.U32.AND P0, PT, RZ, UR12, PT ;  /* 0x0000000cff007c0c */ /* 0x000fe2000bf05070 */
[C---:B------:R-:W-:Y:S03]  /*10600*/  IMAD.WIDE R8, R14.reuse, 0xc, R18 ;  /* 0x0000000c0e087825 */ /* 0x040fe600078e0212 */
[----:B------:R-:W-:Y:S02]  /*10610*/  ISETP.NE.AND.EX P1, PT, RZ, UR13, PT, P0 ;  /* 0x0000000dff007c0c */ /* 0x000fe4000bf25300 */
[----:B------:R-:W2:Y:S01]  /*10620*/  LDG.E R28, desc[UR50][R8.64] ;  /* 0x00000032081c7981 */ /* 0x000ea2000c1e1900 */
[C---:B-1----:R-:W-:Y:S03]  /*10630*/  LEA R6, P0, R14.reuse, RZ, 0x3 ;  /* 0x000000ff0e067211 */ /* 0x042fe600078018ff */
[----:B------:R1:W3:Y:S01]  /*10640*/  LDG.E R5, desc[UR50][R8.64+0x4] ;  /* 0x0000043208057981 */ /* 0x0002e2000c1e1900 */
[----:B------:R-:W-:Y:S06]  /*10650*/  LEA.HI.X.SX32 R7, R14, RZ, 0x3, P0 ;  /* 0x000000ff0e077211 */ /* 0x000fec00000f1eff */
[C---:B------:R-:W-:Y:S04]  /*10660*/  @P1 IADD3 R22, P0, PT, R6.reuse, UR12, RZ ;  /* 0x0000000c06161c10 */ /* 0x040fe8000ff1e0ff */
[C---:B------:R-:W-:Y:S02]  /*10670*/  @P1 IADD3.X R23, PT, PT, R7.reuse, UR13, RZ, P0, !PT ;  /* 0x0000000d07171c10 */ /* 0x040fe400087fe4ff */
[----:B------:R-:W-:Y:S01]  /*10680*/  IADD3 R26, P0, PT, R6, UR10, RZ ;  /* 0x0000000a061a7c10 */ /* 0x000fe2000ff1e0ff */
[----:B------:R-:W-:Y:S02]  /*10690*/  IMAD.U32 R6, RZ, RZ, UR20 ;  /* 0x00000014ff067e24 */ /* 0x000fe4000f8e00ff */
[----:B------:R-:W4:Y:S01]  /*106a0*/  @P1 LDG.E.64 R24, desc[UR50][R22.64] ;  /* 0x0000003216181981 */ /* 0x000f22000c1e1b00 */
[----:B------:R-:W-:Y:S03]  /*106b0*/  IADD3.X R27, PT, PT, R7, UR11, RZ, P0, !PT ;  /* 0x0000000b071b7c10 */ /* 0x000fe600087fe4ff */
[----:B------:R-:W5:Y:S04]  /*106c0*/  LDS R7, [UR20+0x1c] ;  /* 0x00001c14ff077984 */ /* 0x000f680008000800 */
[----:B------:R-:W5:Y:S01]  /*106d0*/  LDG.E.64 R26, desc[UR50][R26.64] ;  /* 0x000000321a1a7981 */ /* 0x000f62000c1e1b00 */
[----:B-1----:R-:W-:Y:S05]  /*106e0*/  SHF.R.U64 R8, R6, 0x4, RZ ;  /* 0x0000000406087819 */ /* 0x002fea00000012ff */
[----:B------:R-:W-:Y:S04]  /*106f0*/  STS [UR20+0x10], R8 ;  /* 0x00001008ff007988 */ /* 0x000fe80008000814 */
[----:B------:R-:W-:Y:S04]  /*10700*/  STS [UR20+0x14], R8 ;  /* 0x00001408ff007988 */ /* 0x000fe80008000814 */
[----:B-----5:R-:W-:Y:S01]  /*10710*/  STS.64 [UR20], R26 ;  /* 0x0000001aff007988 */ /* 0x020fe20008000a14 */
[--C-:B--2---:R-:W-:Y:S01]  /*10720*/  SHF.R.S32.HI R29, RZ, 0x1f, R28.reuse ;  /* 0x0000001fff1d7819 */ /* 0x104fe2000001141c */
[----:B------:R-:W-:Y:S02]  /*10730*/  @!P1 IMAD.MOV.U32 R24, RZ, RZ, R28 ;  /* 0x000000ffff189224 */ /* 0x000fe400078e001c */
[----:B---3--:R-:W-:Y:S02]  /*10740*/  VIADD R5, R5, 0xffffffff ;  /* 0xffffffff05057836 */ /* 0x008fe40000000000 */
[----:B------:R-:W-:Y:S05]  /*10750*/  @!P1 IMAD.MOV.U32 R25, RZ, RZ, R29 ;  /* 0x000000ffff199224 */ /* 0x000fea00078e001d */
[C---:B----4-:R-:W-:Y:S01]  /*10760*/  SHF.L.U64.HI R21, R24.reuse, 0x1, R25 ;  /* 0x0000000118157819 */ /* 0x050fe20000010219 */
[----:B------:R-:W-:Y:S03]  /*10770*/  IMAD.SHL.U32 R24, R24, 0x2, RZ ;  /* 0x0000000218187824 */ /* 0x000fe600078e00ff */
[----:B------:R-:W-:Y:S02]  /*10780*/  LOP3.LUT R21, R21, 0x1fffffff, RZ, 0xc0, !PT ;  /* 0x1fffffff15157812 */ /* 0x000fe400078ec0ff */
[----:B------:R-:W-:Y:S02]  /*10790*/  LOP3.LUT R24, R24, 0xfffffffe, RZ, 0xc0, !PT ;  /* 0xfffffffe18187812 */ /* 0x000fe400078ec0ff */
[--C-:B------:R-:W-:Y:S02]  /*107a0*/  SHF.R.U32.HI R4, RZ, 0x4, R21.reuse ;  /* 0x00000004ff047819 */ /* 0x100fe40000011615 */
[----:B------:R-:W-:Y:S02]  /*107b0*/  SHF.R.U64 R21, R24, 0x4, R21 ;  /* 0x0000000418157819 */ /* 0x000fe40000001215 */
[----:B------:R-:W-:Y:S02]  /*107c0*/  LOP3.LUT R30, R7, 0xf, R4, 0xb8, !PT ;  /* 0x0000000f071e7812 */ /* 0x000fe400078eb804 */
[----:B------:R-:W-:Y:S01]  /*107d0*/  CS2R R6, SRZ ;  /* 0x0000000000067805 */ /* 0x000fe2000001ff00 */
[----:B------:R-:W-:Y:S04]  /*107e0*/  STS [UR20+0xc], R21 ;  /* 0x00000c15ff007988 */ /* 0x000fe80008000814 */
        /* <DEDUP_REMOVED lines=12> */
.L_x_210:
[----:B------:R-:W-:Y:S05]  /*108b0*/  BSYNC.RECONVERGENT B0 ;  /* 0x0000000000007941 */ /* 0x000fea0003800200 */
.L_x_209:
[----:B------:R-:W-:Y:S01]  /*108c0*/  NOP ;  /* 0x0000000000007918 */ /* 0x000fe20000000000 */
[----:B-12---:R-:W1:Y:S01]  /*108d0*/  LDS R4, [R20+UR20] ;  /* 0x0000001414047984 */ /* 0x006e620008000800 */
[----:B------:R-:W-:Y:S01]  /*108e0*/  ULEA UR34, UP0, UR25, UR14, 0x7 ;  /* 0x0000000e19227291 */ /* 0x000fe2000f8038ff */
[----:B------:R-:W-:Y:S01]  /*108f0*/  UMOV UR33, UR31 ;  /* 0x0000001f00217c82 */ /* 0x000fe20008000000 */
[----:B------:R-:W-:Y:S02]  /*10900*/  UMOV UR31, UR29 ;  /* 0x0000001d001f7c82 */ /* 0x000fe40008000000 */
[----:B------:R-:W-:Y:S02]  /*10910*/  ULEA.HI.X UR35, UR25, UR15, UR6, 0x7, UP0 ;  /* 0x0000000f19237291 */ /* 0x000fe400080f3c06 */
[----:B------:R-:W-:Y:S04]  /*10920*/  IADD3 R6, P0, PT, R20, UR34, RZ ;  /* 0x0000002214067c10 */ /* 0x000fe8000ff1e0ff */
[----:B------:R-:W-:Y:S05]  /*10930*/  IADD3.X R7, PT, PT, RZ, UR35, RZ, P0, !PT ;  /* 0x00000023ff077c10 */ /* 0x000fea00087fe4ff */
[----:B-1----:R2:W5:Y:S01]  /*10940*/  ATOMG.E.EXCH.STRONG.GPU PT, RZ, [R6], R4 ;  /* 0x0000000406ff73a8 */ /* 0x00256200041ee100 */
[----:B------:R-:W-:Y:S04]  /*10950*/  DEPBAR {5,4,3,2,1,0} ;  /* 0x0000003f0000791a */ /* 0x000fe80000000000 */
[----:B------:R-:W1:Y:S02]  /*10960*/  CCTL.E.C.LDCU.IV.DEEP [UR32] ;  /* 0x0000000020007540 */ /* 0x000e640009c08000 */
[----:B-1----:R2:W-:Y:S01]  /*10970*/  UTMACCTL.IV [UR32] ;  /* 0x00000000200079b9 */ /* 0x0025e20008000000 */
        /* <DEDUP_REMOVED lines=9> */
[----:B------:R-:W-:Y:S01]  /*10a10*/  NOP ;  /* 0x0000000000007918 */ /* 0x000fe20000000000 */
.L_x_206:
[----:B-----5:R-:W-:Y:S01]  /*10a20*/  ELECT P0, URZ, PT ;  /* 0x0000000000ff782f */ /* 0x020fe20003800000 */
[----:B------:R-:W-:Y:S11]  /*10a30*/  BSSY.RECONVERGENT B0, `(.L_x_211) ;  /* 0x0000011000007945 */ /* 0x000ff60003800200 */
[----:B------:R-:W-:Y:S01]  /*10a40*/  @!UPT UIADD3 URZ, UPT, UPT, URZ, URZ, URZ ;  /* 0x000000fffffff290 */ /* 0x000fe2000fffe0ff */
[----:B------:R-:W-:Y:S05]  /*10a50*/  @!P0 BRA `(.L_x_212) ;  /* 0x0000000000388947 */ /* 0x000fea0003800000 */
[----:B------:R0:W-:Y:S01]  /*10a60*/  UTMACMDFLUSH ;  /* 0x00000000000079b7 */ /* 0x0001e20000000000 */
[----:B------:R-:W-:Y:S09]  /*10a70*/  UIMAD UR6, UR8, 0x14, UR4 ;  /* 0x00000014080678a4 */ /* 0x000ff2000f8e0204 */
[----:B------:R4:W-:Y:S04]  /*10a80*/  STS [UR6+0x340], R16 ;  /* 0x00034010ff007988 */ /* 0x0009e80008000806 */
        /* <DEDUP_REMOVED lines=9> */
[----:B-----5:R-:W1:Y:S01]  /*10b20*/  FENCE.VIEW.ASYNC.S ;  /* 0x00000000000073c6 */ /* 0x020e620000000000 */
[----:B------:R-:W-:Y:S04]  /*10b30*/  DEPBAR.LE SB0, 0x0 ;  /* 0x000080000000791a */ /* 0x000fe80000000000 */
.L_x_212:
[----:B--2---:R-:W-:Y:S05]  /*10b40*/  BSYNC.RECONVERGENT B0 ;  /* 0x0000000000007941 */ /* 0x004fea0003800200 */
.L_x_211:
[----:B------:R-:W-:Y:S09]  /*10b50*/  UISETP.NE.AND UP0, UPT, UR37, 0x8, UPT ;  /* 0x000000082500788c */ /* 0x000ff2000bf05270 */
[----:B------:R-:W-:Y:S05]  /*10b60*/  BRA.U !UP0, `(.L_x_213) ;  /* 0x0000000108047547 */ /* 0x000fea000b800000 */
[----:B------:R-:W-:Y:S05]  /*10b70*/  BPT.TRAP 0x1 ;  /* 0x000000040000795c */ /* 0x000fea0000300000 */
.L_x_213:
[----:B------:R-:W-:Y:S01]  /*10b80*/  UIADD3 UR6, UPT, UPT, UR8, -0x4, URZ ;  /* 0xfffffffc08067890 */ /* 0x000fe2000fffe0ff */
[----:B-1----:R-:W-:Y:S01]  /*10b90*/  SYNCS.ARRIVE.TRANS64.A1T0 RZ, [UR24+0x220], RZ ;  /* 0x000220ffffff79a7 */ /* 0x002fe20008100018 */
[----:B------:R-:W-:Y:S01]  /*10ba0*/  UIADD3 UR24, UPT, UPT, UR7, -0x4, URZ ;  /* 0xfffffffc07187890 */ /* 0x000fe2000fffe0ff */
[----:B------:R-:W-:Y:S01]  /*10bb0*/  ISETP.NE.AND P0, PT, R11, RZ, PT ;  /* 0x000000ff0b00720c */ /* 0x000fe20003f05270 */
[----:B------:R-:W-:Y:S02]  /*10bc0*/  UISETP.GE.U32.AND UP1, UPT, UR6, -0x8, UPT ;  /* 0xfffffff80600788c */ /* 0x000fe4000bf26070 */
[----:B------:R-:W-:Y:S02]  /*10bd0*/  UISETP.GE.U32.AND UP0, UPT, UR24, -0x8, UPT ;  /* 0xfffffff81800788c */ /* 0x000fe4000bf06070 */
[----:B------:R-:W-:Y:S02]  /*10be0*/  USEL UR24, URZ, 0x1, UP1 ;  /* 0x00000001ff187887 */ /* 0x000fe40008800000 */
[----:B------:R-:W-:Y:S02]  /*10bf0*/  USEL UR6, URZ, 0x1, UP0 ;  /* 0x00000001ff067887 */ /* 0x000fe40008000000 */
[----:B------:R-:W-:Y:S02]  /*10c00*/  ULOP3.LUT UR26, UR8, 0x7, URZ, 0xc0, !UPT ;  /* 0x00000007081a7892 */ /* 0x000fe4000f8ec0ff */
[----:B------:R-:W-:Y:S01]  /*10c10*/  ULOP3.LUT UR25, UR7, 0x7, URZ, 0xc0, !UPT ;  /* 0x0000000707197892 */ /* 0x000fe2000f8ec0ff */
[----:B------:R-:W-:Y:S01]  /*10c20*/  LOP3.LUT R0, R0, UR24, RZ, 0x3c, !PT ;  /* 0x0000001800007c12 */ /* 0x000fe2000f8e3cff */
[----:B------:R-:W-:Y:S01]  /*10c30*/  ULOP3.LUT UR8, UR26, 0x4, URZ, 0x3c, !UPT ;  /* 0x000000041a087892 */ /* 0x000fe2000f8e3cff */
[----:B------:R-:W-:Y:S01]  /*10c40*/  LOP3.LUT R17, R17, UR6, RZ, 0x3c, !PT ;  /* 0x0000000611117c12 */ /* 0x000fe2000f8e3cff */
[----:B------:R-:W-:Y:S01]  /*10c50*/  ULOP3.LUT UR7, UR25, 0x4, URZ, 0x3c, !UPT ;  /* 0x0000000419077892 */ /* 0x000fe2000f8e3cff */
[----:B------:R-:W-:Y:S11]  /*10c60*/  @!P0 EXIT ;  /* 0x000000000000894d */ /* 0x000ff60003800000 */
[----:B------:R-:W-:Y:S05]  /*10c70*/  BRA `(.L_x_214) ;  /* 0xffffffe800f07947 */ /* 0x000fea000383ffff */
.L_x_329:
[----:B------:R-:W-:Y:S01]  /*10c80*/  UMOV UR6, 0x40 ;  /* 0x0000004000067882 */ /* 0x000fe20000000000 */
[----:B------:R-:W-:Y:S01]  /*10c90*/  NOP ;  /* 0x0000000000007918 */ /* 0x000fe20000000000 */
[----:B------:R-:W-:Y:S01]  /*10ca0*/  ULEA UR6, UR5, UR6, 0x18 ;  /* 0x0000000605067291 */ /* 0x000fe2000f8ec0ff */
[----:B------:R-:W-:Y:S02]  /*10cb0*/  UMOV UR4, 0x400 ;  /* 0x0000040000047882 */ /* 0x000fe40000000000 */
[----:B------:R-:W-:-:S06]  /*10cc0*/  ULEA UR4, UR5, UR4, 0x18 ;  /* 0x0000000405047291 */ /* 0x000fcc000f8ec0ff */
[----:B------:R-:W2:Y:S02]  /*10cd0*/  LDS.U8 R0, [UR6+0x1c] ;  /* 0x00001c06ff007984 */ /* 0x000ea40008000000 */
[----:B--2---:R-:W-:-:S13]  /*10ce0*/  ISETP.NE.AND P0, PT, R0, RZ, PT ;  /* 0x000000ff0000720c */ /* 0x004fda0003f05270 */
[----:B------:R-:W-:Y:S05]  /*10cf0*/  @P0 BRA `(.L_x_215) ;  /* 0x0000000400100947 */ /* 0x000fea0003800000 */
[----:B------:R-:W-:Y:S02]  /*10d00*/  ULOP3.LUT UR44, UR5, 0x1, URZ, 0xc0, !UPT ;  /* 0x00000001052c7892 */ /* 0x000fe4000f8ec0ff */
[----:B------:R-:W-:Y:S02]  /*10d10*/  ULOP3.LUT UR43, UR5, 0x1, URZ, 0x3c, !UPT ;  /* 0x00000001052b7892 */ /* 0x000fe4000f8e3cff */
[----:B------:R-:W-:Y:S02]  /*10d20*/  UISETP.NE.U32.AND UP0, UPT, UR44, 0x1, UPT ;  /* 0x000000012c00788c */ /* 0x000fe4000bf05070 */
[----:B------:R-:W-:-:S07]  /*10d30*/  UIADD3 UR7, UPT, UPT, UR6, 0x8, URZ ;  /* 0x0000000806077890 */ /* 0x000fce000fffe0ff */
[----:B------:R-:W-:Y:S05]  /*10d40*/  BRA.U !UP0, `(.L_x_216) ;  /* 0x00000001089c7547 */ /* 0x000fea000b800000 */
[----:B------:R-:W-:Y:S01]  /*10d50*/  ELECT P0, URZ, PT ;  /* 0x0000000000ff782f */ /* 0x000fe20003800000 */
[----:B------:R-:W-:-:S12]  /*10d60*/  BSSY B0, `(.L_x_216) ;  /* 0x0000025000007945 */ /* 0x000fd80003800000 */
[----:B------:R-:W-:Y:S05]  /*10d70*/  @!P0 BRA `(.L_x_217) ;  /* 0x00000000008c8947 */ /* 0x000fea0003800000 */
[----:B------:R-:W-:-:S05]  /*10d80*/  UMOV UR5, 0x10 ;  /* 0x0000001000057882 */ /* 0x000fca0000000000 */
[----:B------:R-:W-:Y:S04]  /*10d90*/  DEPBAR.LE SB2, 0x36 ;  /* 0x0000ad800000791a */ /* 0x000fe80000000000 */
[----:B------:R-:W2:Y:S02]  /*10da0*/  UTCATOMSWS.2CTA.FIND_AND_SET.ALIGN UP1, UR5, UR5 ;  /* 0x00000005000575e3 */ /* 0x000ea40008220800 */
[----:B--2---:R-:W-:Y:S01]  /*10db0*/  MOV R11, UR5 ;  /* 0x00000005000b7c02 */ /* 0x004fe20008000f00 */
[----:B------:R-:W-:Y:S06]  /*10dc0*/  BRA.U UP1, `(.L_x_218) ;  /* 0x0000000101187547 */ /* 0x000fec000b800000 */
.L_x_219:
[----:B------:R-:W-:Y:S05]  /*10dd0*/  NANOSLEEP 0x64 ;  /* 0x000000640000795d */ /* 0x000fea0003800000 */
[----:B------:R-:W-:-:S05]  /*10de0*/  UMOV UR5, 0x10 ;  /* 0x0000001000057882 */ /* 0x000fca0000000000 */
[----:B------:R-:W-:Y:S04]  /*10df0*/  DEPBAR.LE SB2, 0x36 ;  /* 0x0000ad800000791a */ /* 0x000fe80000000000 */
[----:B------:R-:W2:Y:S02]  /*10e00*/  UTCATOMSWS.2CTA.FIND_AND_SET.ALIGN UP1, UR5, UR5 ;  /* 0x00000005000575e3 */ /* 0x000ea40008220800 */
[----:B--2---:R-:W-:Y:S01]  /*10e10*/  MOV R11, UR5 ;  /* 0x00000005000b7c02 */ /* 0x004fe20008000f00 */
[----:B------:R-:W-:Y:S05]  /*10e20*/  BRA.U !UP1, `(.L_x_219) ;  /* 0xfffffffd09e87547 */ /* 0x000fea000b83ffff */
.L_x_218:
[----:B------:R-:W2:Y:S01]  /*10e30*/  LDS R5, [UR6+0x10] ;  /* 0x00001006ff057984 */ /* 0x000ea20008000800 */
[----:B------:R-:W-:Y:S01]  /*10e40*/  IMAD.U32 R3, RZ, RZ, UR4 ;  /* 0x00000004ff037e24 */ /* 0x000fe2000f8e00ff */
[----:B------:R-:W-:-:S03]  /*10e50*/  MOV R2, UR43 ;  /* 0x0000002b00027c02 */ /* 0x000fc60008000f00 */
[----:B------:R-:W-:Y:S01]  /*10e60*/  VIADD R3, R3, 0x3e0 ;  /* 0x000003e003037836 */ /* 0x000fe20000000000 */
[----:B--2---:R-:W-:-:S04]  /*10e70*/  SHF.L.U32 R5, R5, 0x1f, RZ ;  /* 0x0000001f05057819 */ /* 0x004fc800000006ff */
[----:B------:R-:W2:Y:S02]  /*10e80*/  SYNCS.PHASECHK.TRANS64.TRYWAIT P0, [UR6+0x8], R5 ;  /* 0x00000805ff0075a7 */ /* 0x000ea40008001106 */
[----:B--2---:R-:W-:Y:S05]  /*10e90*/  @P0 BRA `(.L_x_220) ;  /* 0x0000000000080947 */ /* 0x004fea0003800000 */
[----:B------:R-:W2:Y:S02]  /*10ea0*/  SYNCS.PHASECHK.TRANS64.TRYWAIT P0, [UR6+0x8], R5 ;  /* 0x00000805ff0075a7 */ /* 0x000ea40008001106 */
[----:B--2---:R-:W-:Y:S05]  /*10eb0*/  @!P0 BRA `(.L_x_221) ;  /* 0x0000001c00fc8947 */ /* 0x004fea0003800000 */
.L_x_220:
[----:B------:R-:W-:Y:S01]  /*10ec0*/  HFMA2 R4, -RZ, RZ, 0, 5.9604644775390625e-08 ;  /* 0x00000001ff047431 */ /* 0x000fe200000001ff */
[----:B------:R-:W-:Y:S01]  /*10ed0*/  UPRMT UR5, UR43, 0x654, UR7 ;  /* 0x000006542b057896 */ /* 0x000fe20008000007 */
[----:B-----5:R-:W-:Y:S01]  /*10ee0*/  IMAD.MOV.U32 R6, RZ, RZ, 0xffff ;  /* 0x0000ffffff067424 */ /* 0x020fe200078e00ff */
[----:B------:R-:W-:Y:S01]  /*10ef0*/  PRMT R2, R2, 0x654, R3 ;  /* 0x0000065402027816 */ /* 0x000fe20000000003 */
[----:B--2---:R-:W-:Y:S02]  /*10f00*/  IMAD.MOV.U32 R0, RZ, RZ, 0x4 ;  /* 0x00000004ff007424 */ /* 0x004fe400078e00ff */
[----:B------:R-:W-:Y:S01]  /*10f10*/  IMAD.SHL.U32 R7, R11, 0x20, RZ ;  /* 0x000000200b077824 */ /* 0x000fe200078e00ff */
[----:B------:R-:W-:Y:S02]  /*10f20*/  MOV R3, UR5 ;  /* 0x0000000500037c02 */ /* 0x000fe40008000f00 */
[-C--:B------:R-:W-:Y:S01]  /*10f30*/  SHF.L.U32 R6, R6, R11.reuse, RZ ;  /* 0x0000000b06067219 */ /* 0x080fe200000006ff */
[----:B------:R2:W-:Y:S01]  /*10f40*/  SYNCS.ARRIVE.TRANS64.RED RZ, [UR5], R0 ;  /* 0x00000000ffff79a7 */ /* 0x0005e20008000405 */
[----:B------:R-:W-:Y:S01]  /*10f50*/  SHF.L.U32 R5, R4, R11, RZ ;  /* 0x0000000b04057219 */ /* 0x000fe200000006ff */
[----:B------:R2:W-:Y:S04]  /*10f60*/  STS [UR4+0x3e0], R7 ;  /* 0x0003e007ff007988 */ /* 0x0005e80008000804 */
[----:B------:R2:W-:Y:S04]  /*10f70*/  STAS [R2.64], R11 ;  /* 0x0000000b02007dbd */ /* 0x0005e8000c0008ff */
[----:B------:R2:W-:Y:S04]  /*10f80*/  ATOMS.OR RZ, [UR6+0x14], R6 ;  /* 0x00001406ffff798c */ /* 0x0005e8000b000006 */
[----:B------:R2:W-:Y:S04]  /*10f90*/  ATOMS.OR RZ, [UR6+0x18], R5 ;  /* 0x00001805ffff798c */ /* 0x0005e8000b000006 */
[----:B------:R2:W-:Y:S02]  /*10fa0*/  ATOMS.XOR RZ, [UR6+0x10], R4 ;  /* 0x00001004ffff798c */ /* 0x0005e4000b800006 */
.L_x_217:
[----:B------:R-:W-:Y:S05]  /*10fb0*/  BSYNC B0 ;  /* 0x0000000000007941 */ /* 0x000fea0003800000 */
.L_x_216:
[----:B------:R-:W-:Y:S05]  /*10fc0*/  BRA.U UP0, `(.L_x_222) ;  /* 0x00000001006c7547 */ /* 0x000fea000b800000 */
[----:B------:R-:W-:-:S03]  /*10fd0*/  UMOV UR5, 0xffffffff ;  /* 0xffffffff00057882 */ /* 0x000fc60000000000 */
[----:B------:R-:W-:Y:S05]  /*10fe0*/  BRA.DIV UR5, `(.L_x_223) ;  /* 0x0000001e05c87947 */ /* 0x000fea000b800000 */
[----:B------:R-:W-:-:S13]  /*10ff0*/  ELECT P6, URZ, PT ;  /* 0x0000000000ff782f */ /* 0x000fda00038c0000 */
.L_x_313:
[----:B------:R-:W-:Y:S05]  /*11000*/  @!P6 BRA `(.L_x_222) ;  /* 0x00000000005ce947 */ /* 0x000fea0003800000 */
[----:B--2---:R-:W2:Y:S02]  /*11010*/  LDS R3, [UR6+0x10] ;  /* 0x00001006ff037984 */ /* 0x004ea40008000800 */
[----:B--2---:R-:W-:-:S04]  /*11020*/  SHF.L.U32 R3, R3, 0x1f, RZ ;  /* 0x0000001f03037819 */ /* 0x004fc800000006ff */
[----:B------:R-:W2:Y:S02]  /*11030*/  SYNCS.PHASECHK.TRANS64.TRYWAIT P0, [UR6+0x8], R3 ;  /* 0x00000803ff0075a7 */ /* 0x000ea40008001106 */
[----:B--2---:R-:W-:Y:S05]  /*11040*/  @P0 BRA `(.L_x_224) ;  /* 0x0000000000080947 */ /* 0x004fea0003800000 */
[----:B------:R-:W2:Y:S02]  /*11050*/  SYNCS.PHASECHK.TRANS64.TRYWAIT P0, [UR6+0x8], R3 ;  /* 0x00000803ff0075a7 */ /* 0x000ea40008001106 */
[----:B--2---:R-:W-:Y:S05]  /*11060*/  @!P0 BRA `(.L_x_225) ;  /* 0x0000001c00c88947 */ /* 0x004fea0003800000 */
.L_x_224:
[----:B------:R-:W3:Y:S01]  /*11070*/  LDS R5, [UR4+0x3e0] ;  /* 0x0003e004ff057984 */ /* 0x000ee20008000800 */
[----:B--2---:R-:W-:Y:S02]  /*11080*/  HFMA2 R0, -RZ, RZ, 0, 5.9604644775390625e-08 ;  /* 0x00000001ff007431 */ /* 0x004fe400000001ff */
[----:B------:R-:W-:Y:S01]  /*11090*/  IMAD.MOV.U32 R2, RZ, RZ, 0xffff ;  /* 0x0000ffffff027424 */ /* 0x000fe200078e00ff */
[----:B------:R-:W-:Y:S01]  /*110a0*/  UPRMT UR5, UR43, 0x654, UR7 ;  /* 0x000006542b057896 */ /* 0x000fe20008000007 */
[----:B---3--:R-:W-:-:S03]  /*110b0*/  IMAD.SHL.U32 R3, R5, 0x20, RZ ;  /* 0x0000002005037824 */ /* 0x008fc600078e00ff */
[-C--:B------:R-:W-:Y:S02]  /*110c0*/  SHF.L.U32 R2, R2, R5.reuse, RZ ;  /* 0x0000000502027219 */ /* 0x080fe400000006ff */
[----:B------:R-:W-:Y:S01]  /*110d0*/  SHF.L.U32 R5, R0, R5, RZ ;  /* 0x0000000500057219 */ /* 0x000fe200000006ff */
[----:B------:R3:W-:Y:S04]  /*110e0*/  STS [UR4+0x3e0], R3 ;  /* 0x0003e003ff007988 */ /* 0x0007e80008000804 */
[----:B------:R3:W-:Y:S04]  /*110f0*/  ATOMS.OR RZ, [UR6+0x14], R2 ;  /* 0x00001402ffff798c */ /* 0x0007e8000b000006 */
[----:B------:R3:W-:Y:S01]  /*11100*/  ATOMS.OR RZ, [UR6+0x18], R5 ;  /* 0x00001805ffff798c */ /* 0x0007e2000b000006 */
[----:B------:R-:W-:Y:S03]  /*11110*/  SYNCS.ARRIVE.TRANS64.RED.A1T0 RZ, [UR5], RZ ;  /* 0x000000ffffff79a7 */ /* 0x000fe60008100405 */
[----:B------:R3:W-:Y:S01]  /*11120*/  ATOMS.XOR RZ, [UR6+0x10], R0 ;  /* 0x00001000ffff798c */ /* 0x0007e2000b800006 */
[----:B------:R-:W-:Y:S05]  /*11130*/  BRA `(.L_x_222) ;  /* 0x0000000000107947 */ /* 0x000fea0003800000 */
.L_x_215:
[----:B------:R-:W-:Y:S02]  /*11140*/  MOV R0, 0xffffffff ;  /* 0xffffffff00007802 */ /* 0x000fe40000000f00 */
[----:B------:R-:W-:-:S03]  /*11150*/  MOV R2, 0x11180 ;  /* 0x0001118000027802 */ /* 0x000fc60000000f00 */
[----:B------:R2:W-:Y:S04]  /*11160*/  STS [UR4+0x3e0], R0 ;  /* 0x0003e000ff007988 */ /* 0x0005e80008000804 */
[----:B-12-45:R-:W-:Y:S05]  /*11170*/  CALL.REL.NOINC `($__internal_1_$__cuda_sm10x_tcgen05_guardrail_trap_phase_invalid_during_alloc) ;  /* 0x0000002000507944 */ /* 0x036fea0003c00000 */
.L_x_222:
[----:B------:R-:W-:Y:S05]  /*11180*/  WARPSYNC.ALL ;  /* 0x0000000000007948 */ /* 0x000fea0003800000 */
[----:B------:R-:W1:Y:S01]  /*11190*/  S2UR UR6, SR_CgaCtaId ;  /* 0x00000000000679c3 */ /* 0x000e620000008800 */
[----:B------:R-:W-:Y:S01]  /*111a0*/  UMOV UR5, 0x400 ;  /* 0x0000040000057882 */ /* 0x000fe20000000000 */
[----:B------:R-:W-:-:S06]  /*111b0*/  NOP ;  /* 0x0000000000007918 */ /* 0x000fcc0000000000 */
[----:B------:R-:W-:Y:S06]  /*111c0*/  BAR.ARV 0x6, 0xa0 ;  /* 0x0182800000007b1d */ /* 0x000fec0000002000 */
[----:B-1----:R-:W-:-:S04]  /*111d0*/  ULEA UR5, UR6, UR5, 0x18 ;  /* 0x0000000506057291 */ /* 0x002fc8000f8ec0ff */
[----:B------:R-:W-:Y:S02]  /*111e0*/  UIADD3 UR13, UPT, UPT, UR5, 0x9400, URZ ;  /* 0x00009400050d7890 */ /* 0x000fe4000fffe0ff */
[----:B------:R-:W-:Y:S02]  /*111f0*/  UIADD3 UR14, UPT, UPT, UR5, 0x18400, URZ ;  /* 0x00018400050e7890 */ /* 0x000fe4000fffe0ff */
[----:B------:R-:W-:Y:S01]  /*11200*/  USHF.R.U32.HI UR13, URZ, 0x4, UR13 ;  /* 0x00000004ff0d7899 */ /* 0x000fe2000801160d */
[----:B--23--:R-:W1:Y:S01]  /*11210*/  LDS R0, [UR5+0x3e0] ;  /* 0x0003e005ff007984 */ /* 0x00ce620008000800 */
[----:B------:R-:W-:Y:S02]  /*11220*/  USHF.R.U32.HI UR14, URZ, 0x4, UR14 ;  /* 0x00000004ff0e7899 */ /* 0x000fe4000801160e */
[----:B------:R-:W-:Y:S02]  /*11230*/  ULOP3.LUT UR13, UR13, 0x3fff, URZ, 0xc0, !UPT ;  /* 0x00003fff0d0d7892 */ /* 0x000fe4000f8ec0ff */
[----:B------:R-:W-:-:S02]  /*11240*/  ULOP3.LUT UR14, UR14, 0x3fff, URZ, 0xc0, !UPT ;  /* 0x00003fff0e0e7892 */ /* 0x000fc4000f8ec0ff */
[----:B------:R-:W-:Y:S02]  /*11250*/  ULOP3.LUT UR13, UR13, 0x10000, URZ, 0xfc, !UPT ;  /* 0x000100000d0d7892 */ /* 0x000fe4000f8efcff */
[----:B------:R-:W-:Y:S01]  /*11260*/  ULOP3.LUT UR14, UR14, 0x10000, URZ, 0xfc, !UPT ;  /* 0x000100000e0e7892 */ /* 0x000fe2000f8efcff */
[----:B-1----:R-:W-:Y:S01]  /*11270*/  R2UR UR24, R0 ;  /* 0x00000000001872ca */ /* 0x002fe200000e0000 */
[----:B----45:R-:W1:-:S00]  /*11280*/  USETMAXREG.DEALLOC.CTAPOOL 0x88 ;  /* 0x00000088000079c8 */ /* 0x030e4000080e0500 */
[----:B-1----:R-:W-:Y:S01]  /*11290*/  HFMA2 R2, -RZ, RZ, 0, 0 ;  /* 0x00000000ff027431 */ /* 0x002fe200000001ff */
[----:B------:R-:W-:Y:S01]  /*112a0*/  MOV R0, RZ ;  /* 0x000000ff00007202 */ /* 0x000fe20000000f00 */
[----:B------:R-:W-:Y:S01]  /*112b0*/  UMOV UR23, 0x1 ;  /* 0x0000000100177882 */ /* 0x000fe20000000000 */
[----:B------:R-:W-:Y:S01]  /*112c0*/  UMOV UR22, URZ ;  /* 0x000000ff00167c82 */ /* 0x000fe20008000000 */
[----:B------:R-:W-:Y:S01]  /*112d0*/  UMOV UR20, URZ ;  /* 0x000000ff00147c82 */ /* 0x000fe20008000000 */
[----:B------:R-:W-:Y:S01]  /*112e0*/  UMOV UR19, URZ ;  /* 0x000000ff00137c82 */ /* 0x000fe20008000000 */
[----:B------:R-:W-:-:S06]  /*112f0*/  UMOV UR18, URZ ;  /* 0x000000ff00127c82 */ /* 0x000fcc0008000000 */
.L_x_236:
[----:B------:R-:W1:Y:S02]  /*11300*/  LDC.64 R4, c[0x0][0x390] ;  /* 0x0000e400ff047b82 */ /* 0x000e640000000a00 */
[----:B-12---:R-:W-:-:S05]  /*11310*/  IMAD.WIDE R4, R17, 0xc, R4 ;  /* 0x0000000c11047825 */ /* 0x006fca00078e0204 */
[----:B------:R-:W2:Y:S02]  /*11320*/  LDG.E R3, desc[UR50][R4.64+0x8] ;  /* 0x0000083204037981 */ /* 0x000ea4000c1e1900 */
[----:B--2---:R-:W-:-:S13]  /*11330*/  R2UR UR12, R3 ;  /* 0x00000000030c72ca */ /* 0x004fda00000e0000 */
[----:B------:R-:W-:Y:S02]  /*11340*/  UISETP.GE.AND UP0, UPT, UR12, 0x1, UPT ;  /* 0x000000010c00788c */ /* 0x000fe4000bf06270 */
[----:B------:R-:W-:Y:S02]  /*11350*/  UIADD3 UR4, UPT, UPT, UR12, 0x3f, URZ ;  /* 0x0000003f0c047890 */ /* 0x000fe4000fffe0ff */
[----:B------:R-:W-:Y:S02]  /*11360*/  UISETP.NE.OR UP0, UPT, UR44, URZ, !UP0 ;  /* 0x000000ff2c00728c */ /* 0x000fe4000c705670 */
[----:B------:R-:W-:-:S04]  /*11370*/  USHF.R.S32.HI UR17, URZ, 0x1f, UR4 ;  /* 0x0000001fff117899 */ /* 0x000fc80008011404 */
[----:B------:R-:W-:-:S03]  /*11380*/  ULEA.HI UR17, UR17, UR4, URZ, 0x6 ;  /* 0x0000000411117291 */ /* 0x000fc6000f8f30ff */
[----:B------:R-:W-:Y:S09]  /*11390*/  BRA.U UP0, `(.L_x_226) ;  /* 0x0000000500187547 */ /* 0x000ff2000b800000 */
[----:B------:R-:W-:Y:S01]  /*113a0*/  ULEA UR4, UR19, UR5, 0x3 ;  /* 0x0000000513047291 */ /* 0x000fe2000f8e18ff */
[----:B------:R-:W-:Y:S01]  /*113b0*/  SHF.L.U32 R3, R0, 0x1f, RZ ;  /* 0x0000001f00037819 */ /* 0x000fe200000006ff */
[----:B------:R-:W-:Y:S02]  /*113c0*/  UISETP.NE.AND UP0, UPT, UR37, URZ, UPT ;  /* 0x000000ff2500728c */ /* 0x000fe4000bf05270 */
[----:B------:R-:W-:Y:S02]  /*113d0*/  USHF.R.S32.HI UR17, URZ, 0x6, UR17 ;  /* 0x00000006ff117899 */ /* 0x000fe40008011411 */
[----:B------:R-:W-:Y:S02]  /*113e0*/  UISETP.NE.AND UP0, UPT, UR21, 0x4, !UP0 ;  /* 0x000000041500788c */ /* 0x000fe4000c705270 */
[----:B------:R-:W-:Y:S01]  /*113f0*/  ULEA UR11, UR22, UR24, 0x7 ;  /* 0x00000018160b7291 */ /* 0x000fe2000f8e38ff */
[----:B------:R1:W2:Y:S06]  /*11400*/  SYNCS.PHASECHK.TRANS64.TRYWAIT P1, [UR4], R3 ;  /* 0x00000003ff0075a7 */ /* 0x0002ac0008021104 */
[----:B------:R-:W-:Y:S05]  /*11410*/  BRA.U UP0, `(.L_x_227) ;  /* 0x0000000100047547 */ /* 0x000fea000b800000 */
[----:B------:R-:W-:Y:S05]  /*11420*/  BPT.TRAP 0x1 ;  /* 0x000000040000795c */ /* 0x000fea0000300000 */
.L_x_227:
[----:B------:R-:W-:Y:S01]  /*11430*/  ULEA UR10, UR22, UR5, 0x3 ;  /* 0x00000005160a7291 */ /* 0x000fe2000f8e18ff */
[----:B------:R-:W-:-:S04]  /*11440*/  MOV R4, UR23 ;  /* 0x0000001700047c02 */ /* 0x000fc80008000f00 */
[----:B------:R-:W-:-:S04]  /*11450*/  SHF.L.U32 R4, R4, 0x1f, RZ ;  /* 0x0000001f04047819 */ /* 0x000fc800000006ff */
[----:B------:R-:W3:Y:S02]  /*11460*/  SYNCS.PHASECHK.TRANS64.TRYWAIT P0, [UR10+0x1e0], R4 ;  /* 0x0001e004ff0075a7 */ /* 0x000ee4000800110a */
[----:B---3--:R-:W-:Y:S05]  /*11470*/  @!P0 BRA `(.L_x_228) ;  /* 0x0000001800dc8947 */ /* 0x008fea0003800000 */
.L_x_315:
[----:B-1----:R-:W-:Y:S01]  /*11480*/  LOP3.LUT R3, R10, 0xffff, RZ, 0xc0, !PT ;  /* 0x0000ffff0a037812 */ /* 0x002fe200078ec0ff */
[----:B------:R-:W-:Y:S01]  /*11490*/  UISETP.LT.AND UP1, UPT, UR17, 0x1, UPT ;  /* 0x000000011100788c */ /* 0x000fe2000bf21270 */
[----:B--2---:R-:W-:Y:S01]  /*114a0*/  PLOP3.LUT P0, PT, P1, PT, PT, 0x80, 0x8 ;  /* 0x000000000008781c */ /* 0x004fe20000f0f070 */
[----:B------:R-:W-:Y:S01]  /*114b0*/  UPLOP3.LUT UP3, UPT, UPT, UPT, UPT, 0x40, 0x4 ;  /* 0x000000000004789c */ /* 0x000fe20003f6e870 */
[----:B------:R-:W-:Y:S01]  /*114c0*/  R2UR UR8, R3 ;  /* 0x00000000030872ca */ /* 0x000fe200000e0000 */
[----:B------:R-:W-:Y:S01]  /*114d0*/  USEL UR9, UR17, 0x1, UP1 ;  /* 0x0000000111097887 */ /* 0x000fe20008800000 */
[----:B------:R-:W-:Y:S01]  /*114e0*/  UMOV UR16, UR19 ;  /* 0x0000001300107c82 */ /* 0x000fe20008000000 */
[----:B------:R-:W-:Y:S02]  /*114f0*/  UMOV UR28, 0x0 ;  /* 0x00000000001c7882 */ /* 0x000fe40000000000 */
[----:B------:R-:W-:Y:S01]  /*11500*/  UIADD3 UR9, UPT, UPT, -UR9, UR18, UR17 ;  /* 0x0000001209097290 */ /* 0x000fe2000fffe111 */
[----:B------:R-:W-:Y:S01]  /*11510*/  UMOV UR29, 0x8400010 ;  /* 0x08400010001d7882 */ /* 0x000fe20000000000 */
[----:B------:R-:W-:-:S02]  /*11520*/  UMOV UR26, 0x0 ;  /* 0x00000000001a7882 */ /* 0x000fc40000000000 */
[----:B------:R-:W-:Y:S01]  /*11530*/  UIADD3 UR9, UPT, UPT, UR9, 0x1, URZ ;  /* 0x0000000109097890 */ /* 0x000fe2000fffe0ff */
[----:B------:R-:W-:-:S11]  /*11540*/  UMOV UR27, 0x8400010 ;  /* 0x08400010001b7882 */ /* 0x000fd60000000000 */
.L_x_231:
[----:B-1----:R-:W-:Y:S01]  /*11550*/  ULEA UR7, UR16, UR5, 0x3 ;  /* 0x0000000510077291 */ /* 0x002fe2000f8e18ff */
[----:B--2---:R-:W-:Y:S11]  /*11560*/  @P0 BRA `(.L_x_229) ;  /* 0x00000000000c0947 */ /* 0x004ff60003800000 */
[----:B------:R-:W-:Y:S04]  /*11570*/  SHF.L.U32 R4, R0, 0x1f, RZ ;  /* 0x0000001f00047819 */ /* 0x000fe800000006ff */
[----:B------:R-:W1:Y:S02]  /*11580*/  SYNCS.PHASECHK.TRANS64.TRYWAIT P0, [UR7], R4 ;  /* 0x00000004ff0075a7 */ /* 0x000e640008001107 */
[----:B-1----:R-:W-:Y:S05]  /*11590*/  @!P0 BRA `(.L_x_230) ;  /* 0x0000001800ac8947 */ /* 0x002fea0003800000 */
.L_x_229:
[----:B------:R-:W-:Y:S01]  /*115a0*/  UISETP.NE.AND UP1, UPT, UR17, 0x1, UPT ;  /* 0x000000011100788c */ /* 0x000fe2000bf25270 */
[----:B------:R-:W-:Y:S01]  /*115b0*/  PLOP3.LUT P0, PT, PT, PT, PT, 0x80, 0x8 ;  /* 0x000000000008781c */ /* 0x000fe20003f0f070 */
[----:B------:R-:W-:Y:S02]  /*115c0*/  UIADD3 UR19, UPT, UPT, UR16, 0x1, URZ ;  /* 0x0000000110137890 */ /* 0x000fe4000fffe0ff */
[----:B------:R-:W-:Y:S02]  /*115d0*/  ULEA UR30, UR16, UR14, 0x9 ;  /* 0x0000000e101e7291 */ /* 0x000fe4000f8e48ff */
[----:B------:R-:W-:Y:S01]  /*115e0*/  UISETP.NE.AND UP2, UPT, UR19, 0xf, UPT ;  /* 0x0000000f1300788c */ /* 0x000fe2000bf45270 */
[----:B------:R-:W-:Y:S01]  /*115f0*/  PLOP3.LUT P1, PT, PT, PT, UP1, 0x80, 0x8 ;  /* 0x000000000008781c */ /* 0x000fe20003f2f018 */
[----:B------:R-:W-:Y:S02]  /*11600*/  ULEA UR32, UR16, UR13, 0x8 ;  /* 0x0000000d10207291 */ /* 0x000fe4000f8e40ff */
[----:B------:R-:W-:Y:S02]  /*11610*/  USEL UR15, URZ, 0x1, UP2 ;  /* 0x00000001ff0f7887 */ /* 0x000fe40009000000 */
[----:B------:R-:W-:Y:S02]  /*11620*/  USEL UR19, UR19, URZ, UP2 ;  /* 0x000000ff13137287 */ /* 0x000fe40009000000 */
[----:B------:R-:W-:Y:S02]  /*11630*/  UIADD3 UR38, UPT, UPT, UR30, 0x2, URZ ;  /* 0x000000021e267890 */ /* 0x000fe4000fffe0ff */
[----:B------:R-:W-:Y:S01]  /*11640*/  @UP1 ULEA UR4, UR19, UR5, 0x3 ;  /* 0x0000000513041291 */ /* 0x000fe2000f8e18ff */
[----:B------:R-:W-:Y:S01]  /*11650*/  LOP3.LUT R0, R0, UR15, RZ, 0x3c, !PT ;  /* 0x0000000f00007c12 */ /* 0x000fe2000f8e3cff */
[----:B------:R-:W-:Y:S02]  /*11660*/  UIADD3 UR34, UPT, UPT, UR32, 0x2, URZ ;  /* 0x0000000220227890 */ /* 0x000fe4000fffe0ff */
[----:B------:R-:W-:Y:S01]  /*11670*/  UIADD3 UR7, UPT, UPT, UR7, 0x78, URZ ;  /* 0x0000007807077890 */ /* 0x000fe2000fffe0ff */
[----:B-1----:R-:W-:Y:S01]  /*11680*/  @P1 SHF.L.U32 R3, R0, 0x1f, RZ ;  /* 0x0000001f00031819 */ /* 0x002fe200000006ff */
[----:B------:R-:W-:Y:S01]  /*11690*/  UMOV UR31, 0x80004020 ;  /* 0x80004020001f7882 */ /* 0x000fe20000000000 */
[----:B------:R-:W-:Y:S01]  /*116a0*/  UMOV UR33, 0x80004020 ;  /* 0x8000402000217882 */ /* 0x000fe20000000000 */
[----:B------:R-:W-:Y:S01]  /*116b0*/  UMOV UR39, 0x80004020 ;  /* 0x8000402000277882 */ /* 0x000fe20000000000 */
[----:B------:R1:W2:Y:S01]  /*116c0*/  @P1 SYNCS.PHASECHK.TRANS64.TRYWAIT P0, [UR4], R3 ;  /* 0x00000003ff0015a7 */ /* 0x0002a20008001104 */
[----:B------:R-:W-:Y:S01]  /*116d0*/  UIADD3 UR18, UPT, UPT, UR18, 0x1, URZ ;  /* 0x0000000112127890 */ /* 0x000fe2000fffe0ff */
[----:B------:R1:W-:Y:S01]  /*116e0*/  UTCQMMA.2CTA gdesc[UR32], gdesc[UR30], tmem[UR11], tmem[UR28], idesc[UR29], UP3 ;  /* 0x00ff1c1e200075ea */ /* 0x0003e20009a0030b */
[----:B------:R-:W-:Y:S02]  /*116f0*/  UIADD3 UR17, UPT, UPT, UR17, -0x1, URZ ;  /* 0xffffffff11117890 */ /* 0x000fe4000fffe0ff */
[----:B------:R-:W-:Y:S02]  /*11700*/  UISETP.NE.AND UP1, UPT, UR18, UR9, UPT ;  /* 0x000000091200728c */ /* 0x000fe4000bf25270 */
[----:B------:R-:W-:Y:S01]  /*11710*/  UPLOP3.LUT UP3, UPT, UPT, UPT, UPT, 0x80, 0x8 ;  /* 0x000000000008789c */ /* 0x000fe20003f6f070 */
[----:B------:R-:W-:Y:S01]  /*11720*/  UMOV UR35, 0x80004020 ;  /* 0x8000402000237882 */ /* 0x000fe20000000000 */
[----:B------:R-:W-:Y:S01]  /*11730*/  UMOV UR16, UR19 ;  /* 0x0000001300107c82 */ /* 0x000fe20008000000 */
[----:B------:R1:W-:Y:S01]  /*11740*/  UTCQMMA.2CTA gdesc[UR34], gdesc[UR38], tmem[UR11], tmem[UR26], idesc[UR27], UPT ;  /* 0x00ff1a26220075ea */ /* 0x0003e2000ba0030b */
[----:B------:R1:W-:Y:S03]  /*11750*/  UTCBAR.2CTA.MULTICAST [UR7], URZ, UR8 ;  /* 0x000000ff070073e9 */ /* 0x0003e60008200808 */
[----:B------:R-:W-:Y:S05]  /*11760*/  BRA.U UP1, `(.L_x_231) ;  /* 0xfffffffd01787547 */ /* 0x000fea000b83ffff */
[----:B------:R-:W-:Y:S05]  /*11770*/  BRA.U UP0, `(.L_x_232) ;  /* 0x0000000100047547 */ /* 0x000fea000b800000 */
[----:B-1----:R-:W-:Y:S05]  /*11780*/  BPT.TRAP 0x1 ;  /* 0x000000040000795c */ /* 0x002fea0000300000 */
.L_x_232:
[----:B--2---:R-:W-:Y:S01]  /*11790*/  ELECT P0, URZ, PT ;  /* 0x0000000000ff782f */ /* 0x004fe20003800000 */
[----:B------:R-:W-:Y:S01]  /*117a0*/  UIADD3 UR10, UPT, UPT, UR10, 0x1c0, URZ ;  /* 0x000001c00a0a7890 */ /* 0x000fe2000fffe0ff */
[----:B------:R-:W-:-:S11]  /*117b0*/  UMOV UR18, UR9 ;  /* 0x0000000900127c82 */ /* 0x000fd60008000000 */
[----:B-1----:R-:W-:-:S04]  /*117c0*/  @P0 LOP3.LUT R3, R9, 0xffff, RZ, 0xc0, !PT ;  /* 0x0000ffff09030812 */ /* 0x002fc800078ec0ff */
[----:B------:R-:W-:-:S13]  /*117d0*/  @P0 R2UR UR4, R3 ;  /* 0x00000000030402ca */ /* 0x000fda00000e0000 */
[----:B------:R1:W-:Y:S01]  /*117e0*/  UTCBAR.2CTA.MULTICAST [UR10], URZ, UR4 ;  /* 0x000000ff0a0073e9 */ /* 0x0003e20008200804 */
[----:B------:R-:W-:Y:S01]  /*117f0*/  NOP ;  /* 0x0000000000007918 */ /* 0x000fe20000000000 */
.L_x_226:
[----:B------:R-:W-:-:S11]  /*11800*/  UISETP.GE.AND UP0, UPT, UR12, 0x1, UPT ;  /* 0x000000010c00788c */ /* 0x000fd6000bf06270 */
[----:B------:R-:W-:-:S04]  /*11810*/  @UP0 UIADD3 UR7, UPT, UPT, UR22, 0x1, URZ ;  /* 0x0000000116070890 */ /* 0x000fc8000fffe0ff */
[----:B------:R-:W-:-:S04]  /*11820*/  @UP0 UISETP.NE.AND UP1, UPT, UR7, 0x4, UPT ;  /* 0x000000040700088c */ /* 0x000fc8000bf25270 */
[----:B-1----:R-:W-:Y:S02]  /*11830*/  @UP0 USEL UR4, URZ, 0x1, UP1 ;  /* 0x00000001ff040887 */ /* 0x002fe40008800000 */
[----:B------:R-:W-:Y:S02]  /*11840*/  @UP0 USEL UR22, UR7, URZ, UP1 ;  /* 0x000000ff07160287 */ /* 0x000fe40008800000 */
[----:B------:R-:W-:Y:S02]  /*11850*/  @UP0 ULOP3.LUT UR23, UR23, UR4, URZ, 0x3c, !UPT ;  /* 0x0000000417170292 */ /* 0x000fe4000f8e3cff */
[----:B------:R-:W-:-:S09]  /*11860*/  UISETP.NE.AND UP0, UPT, UR37, 0x8, UPT ;  /* 0x000000082500788c */ /* 0x000fd2000bf05270 */
[----:B------:R-:W-:Y:S05]  /*11870*/  BRA.U UP0, `(.L_x_233) ;  /* 0x0000000100047547 */ /* 0x000fea000b800000 */
[----:B------:R-:W-:Y:S05]  /*11880*/  BPT.TRAP 0x1 ;  /* 0x000000040000795c */ /* 0x000fea0000300000 */
.L_x_233:
[----:B------:R-:W-:Y:S01]  /*11890*/  ULEA UR4, UR20, UR5, 0x3 ;  /* 0x0000000514047291 */ /* 0x000fe2000f8e18ff */
[----:B------:R-:W-:-:S08]  /*118a0*/  SHF.L.U32 R4, R2, 0x1f, RZ ;  /* 0x0000001f02047819 */ /* 0x000fd000000006ff */
[----:B------:R-:W1:Y:S02]  /*118b0*/  SYNCS.PHASECHK.TRANS64.TRYWAIT P0, [UR4+0x220], R4 ;  /* 0x00022004ff0075a7 */ /* 0x000e640008001104 */
[----:B-1----:R-:W-:Y:S05]  /*118c0*/  @!P0 BRA `(.L_x_234) ;  /* 0x0000001400f88947 */ /* 0x002fea0003800000 */
.L_x_318:
[----:B------:R-:W-:-:S09]  /*118d0*/  UIMAD UR7, UR20, 0x14, UR36 ;  /* 0x00000014140778a4 */ /* 0x000fd2000f8e0224 */
[----:B------:R-:W2:Y:S04]  /*118e0*/  LDS R17, [UR7+0x8] ;  /* 0x00000807ff117984 */ /* 0x000ea80008000800 */
[----:B-1----:R-:W1:Y:S01]  /*118f0*/  LDS R3, [UR7+0xc] ;  /* 0x00000c07ff037984 */ /* 0x002e620008000800 */
[----:B------:R-:W-:Y:S01]  /*11900*/  @!PT LDS RZ, [RZ] ;  /* 0x00000000fffff984 */ /* 0x000fe20000000800 */
[----:B------:R-:W-:Y:S01]  /*11910*/  @!PT LDS RZ, [RZ] ;  /* 0x00000000fffff984 */ /* 0x000fe20000000800 */
[----:B------:R-:W-:Y:S01]  /*11920*/  @!PT LDS RZ, [RZ] ;  /* 0x00000000fffff984 */ /* 0x000fe20000000800 */
[----:B------:R-:W-:Y:S01]  /*11930*/  @!PT LDS RZ, [RZ] ;  /* 0x00000000fffff984 */ /* 0x000fe20000000800 */
[----:B------:R3:W-:Y:S06]  /*11940*/  MEMBAR.ALL.CTA ;  /* 0x0000000000007992 */ /* 0x0007ec0000008000 */
[----:B---3--:R-:W3:Y:S01]  /*11950*/  FENCE.VIEW.ASYNC.S ;  /* 0x00000000000073c6 */ /* 0x008ee20000000000 */
[----:B------:R-:W-:Y:S05]  /*11960*/  BRA.U UP0, `(.L_x_235) ;  /* 0x0000000100047547 */ /* 0x000fea000b800000 */
[----:B------:R-:W-:Y:S05]  /*11970*/  BPT.TRAP 0x1 ;  /* 0x000000040000795c */ /* 0x000fea0000300000 */
.L_x_235:
[----:B------:R-:W-:Y:S01]  /*11980*/  UIADD3 UR4, UPT, UPT, UR4, 0x260, URZ ;  /* 0x0000026004047890 */ /* 0x000fe2000fffe0ff */
[----:B-1----:R-:W-:Y:S01]  /*11990*/  ISETP.NE.AND P0, PT, R3, RZ, PT ;  /* 0x000000ff0300720c */ /* 0x002fe20003f05270 */
[----:B------:R-:W-:Y:S02]  /*119a0*/  UIADD3 UR20, UPT, UPT, UR20, 0x1, URZ ;  /* 0x0000000114147890 */ /* 0x000fe4000fffe0ff */
[----:B------:R-:W-:Y:S02]  /*119b0*/  UPRMT UR4, UR6, 0x654, UR4 ;  /* 0x0000065406047896 */ /* 0x000fe40008000004 */
[----:B------:R-:W-:-:S04]  /*119c0*/  UISETP.NE.AND UP0, UPT, UR20, 0x8, UPT ;  /* 0x000000081400788c */ /* 0x000fc8000bf05270 */
[----:B------:R-:W-:-:S03]  /*119d0*/  USEL UR20, UR20, URZ, UP0 ;  /* 0x000000ff14147287 */ /* 0x000fc60008000000 */
[----:B---3--:R-:W-:Y:S01]  /*119e0*/  SYNCS.ARRIVE.TRANS64.RED.A1T0 RZ, [UR4], RZ ;  /* 0x000000ffffff79a7 */ /* 0x008fe20008100404 */
[----:B------:R-:W-:-:S06]  /*119f0*/  USEL UR4, URZ, 0x1, UP0 ;  /* 0x00000001ff047887 */ /* 0x000fcc0008000000 */
[----:B------:R-:W-:Y:S01]  /*11a00*/  LOP3.LUT R2, R2, UR4, RZ, 0x3c, !PT ;  /* 0x0000000402027c12 */ /* 0x000fe2000f8e3cff */
[----:B------:R-:W-:Y:S06]  /*11a10*/  @P0 BRA `(.L_x_236) ;  /* 0xfffffff800380947 */ /* 0x000fec000383ffff */
[----:B------:R-:W1:Y:S01]  /*11a20*/  S2UR UR4, SR_CgaCtaId ;  /* 0x00000000000479c3 */ /* 0x000e620000008800 */
[----:B------:R-:W-:Y:S01]  /*11a30*/  ELECT P0, URZ, PT ;  /* 0x0000000000ff782f */ /* 0x000fe20003800000 */
[----:B------:R-:W-:Y:S01]  /*11a40*/  HFMA2 R0, -RZ, RZ, 0, 5.9604644775390625e-08 ;  /* 0x00000001ff007431 */ /* 0x000fe200000001ff */
[----:B------:R-:W-:-:S05]  /*11a50*/  UMOV UR6, 0x40 ;  /* 0x0000004000067882 */ /* 0x000fca0000000000 */
[----:B------:R-:W-:Y:S01]  /*11a60*/  UVIRTCOUNT.DEALLOC.SMPOOL 0x80 ;  /* 0x000000800000784c */ /* 0x000fe20000000000 */
[----:B------:R-:W-:Y:S02]  /*11a70*/  UISETP.NE.AND UP2, UPT, UR44, URZ, UPT ;  /* 0x000000ff2c00728c */ /* 0x000fe4000bf45270 */
[----:B-1----:R-:W-:-:S09]  /*11a80*/  ULEA UR4, UR4, UR6, 0x18 ;  /* 0x0000000604047291 */ /* 0x002fd2000f8ec0ff */
[----:B------:R1:W-:Y:S01]  /*11a90*/  @P0 STS.U8 [UR4+0x1c], R0 ;  /* 0x00001c00ff000988 */ /* 0x0003e20008000004 */
[----:B------:R-:W-:Y:S05]  /*11aa0*/  BRA.U UP2, `(.L_x_237) ;  /* 0x0000000102d47547 */ /* 0x000fea000b800000 */
[----:B------:R-:W-:-:S04]  /*11ab0*/  UISETP.NE.AND UP0, UPT, UR37, URZ, UPT ;  /* 0x000000ff2500728c */ /* 0x000fc8000bf05270 */
[----:B------:R-:W-:-:S09]  /*11ac0*/  UISETP.NE.AND UP0, UPT, UR21, 0x4, !UP0 ;  /* 0x000000041500788c */ /* 0x000fd2000c705270 */
[----:B------:R-:W-:Y:S05]  /*11ad0*/  BRA.U UP0, `(.L_x_238) ;  /* 0x0000000100047547 */ /* 0x000fea000b800000 */
[----:B------:R-:W-:Y:S05]  /*11ae0*/  BPT.TRAP 0x1 ;  /* 0x000000040000795c */ /* 0x000fea0000300000 */
.L_x_238:
[----:B------:R-:W-:Y:S01]  /*11af0*/  ULEA UR6, UR22, UR5, 0x3 ;  /* 0x0000000516067291 */ /* 0x000fe2000f8e18ff */
[----:B------:R-:W-:Y:S01]  /*11b00*/  MOV R3, UR23 ;  /* 0x0000001700037c02 */ /* 0x000fe20008000f00 */
[----:B------:R-:W-:-:S03]  /*11b10*/  UIADD3 UR22, UPT, UPT, UR22, 0x1, URZ ;  /* 0x0000000116167890 */ /* 0x000fc6000fffe0ff */
[----:B------:R-:W-:-:S04]  /*11b20*/  SHF.L.U32 R3, R3, 0x1f, RZ ;  /* 0x0000001f03037819 */ /* 0x000fc800000006ff */
[----:B------:R-:W3:Y:S02]  /*11b30*/  SYNCS.PHASECHK.TRANS64.TRYWAIT P0, [UR6+0x1e0], R3 ;  /* 0x0001e003ff0075a7 */ /* 0x000ee40008001106 */
[----:B---3--:R-:W-:Y:S05]  /*11b40*/  @!P0 BRA `(.L_x_239) ;  /* 0x0000001400708947 */ /* 0x008fea0003800000 */
.L_x_320:
[----:B------:R-:W-:Y:S05]  /*11b50*/  BRA.U UP0, `(.L_x_240) ;  /* 0x0000000100047547 */ /* 0x000fea000b800000 */
[----:B------:R-:W-:Y:S05]  /*11b60*/  BPT.TRAP 0x1 ;  /* 0x000000040000795c */ /* 0x000fea0000300000 */
.L_x_240:
[----:B------:R-:W-:-:S04]  /*11b70*/  UISETP.NE.AND UP1, UPT, UR22, 0x4, UPT ;  /* 0x000000041600788c */ /* 0x000fc8000bf25270 */
[----:B------:R-:W-:Y:S02]  /*11b80*/  USEL UR8, URZ, 0x1, UP1 ;  /* 0x00000001ff087887 */ /* 0x000fe40008800000 */
[----:B------:R-:W-:Y:S02]  /*11b90*/  USEL UR6, UR22, URZ, UP1 ;  /* 0x000000ff16067287 */ /* 0x000fe40008800000 */
[----:B------:R-:W-:Y:S02]  /*11ba0*/  ULOP3.LUT UR8, UR23, UR8, URZ, 0x3c, !UPT ;  /* 0x0000000817087292 */ /* 0x000fe4000f8e3cff */
[----:B------:R-:W-:Y:S02]  /*11bb0*/  ULEA UR7, UR6, UR5, 0x3 ;  /* 0x0000000506077291 */ /* 0x000fe4000f8e18ff */
[----:B------:R-:W-:Y:S02]  /*11bc0*/  UIADD3 UR6, UPT, UPT, UR6, 0x1, URZ ;  /* 0x0000000106067890 */ /* 0x000fe4000fffe0ff */
[----:B-1----:R-:W-:-:S04]  /*11bd0*/  MOV R3, UR8 ;  /* 0x0000000800037c02 */ /* 0x002fc80008000f00 */
[----:B------:R-:W-:-:S04]  /*11be0*/  SHF.L.U32 R3, R3, 0x1f, RZ ;  /* 0x0000001f03037819 */ /* 0x000fc800000006ff */
[----:B------:R-:W1:Y:S02]  /*11bf0*/  SYNCS.PHASECHK.TRANS64.TRYWAIT P0, [UR7+0x1e0], R3 ;  /* 0x0001e003ff0075a7 */ /* 0x000e640008001107 */
[----:B-1----:R-:W-:Y:S05]  /*11c00*/  @!P0 BRA `(.L_x_241) ;  /* 0x0000001400588947 */ /* 0x002fea0003800000 */
.L_x_322:
[----:B------:R-:W-:Y:S05]  /*11c10*/  BRA.U UP0, `(.L_x_242) ;  /* 0x0000000100047547 */ /* 0x000fea000b800000 */
[----:B------:R-:W-:Y:S05]  /*11c20*/  BPT.TRAP 0x1 ;  /* 0x000000040000795c */ /* 0x000fea0000300000 */
.L_x_242:
        /* <DEDUP_REMOVED lines=10> */
.L_x_324:
[----:B------:R-:W-:Y:S05]  /*11cd0*/  BRA.U UP0, `(.L_x_244) ;  /* 0x0000000100047547 */ /* 0x000fea000b800000 */
[----:B------:R-:W-:Y:S05]  /*11ce0*/  BPT.TRAP 0x1 ;  /* 0x000000040000795c */ /* 0x000fea0000300000 */
.L_x_244:
[----:B------:R-:W-:-:S04]  /*11cf0*/  UISETP.NE.AND UP0, UPT, UR6, 0x4, UPT ;  /* 0x000000040600788c */ /* 0x000fc8000bf05270 */
[----:B------:R-:W-:Y:S02]  /*11d00*/  USEL UR7, URZ, 0x1, UP0 ;  /* 0x00000001ff077887 */ /* 0x000fe40008000000 */
[----:B------:R-:W-:Y:S02]  /*11d10*/  USEL UR6, UR6, URZ, UP0 ;  /* 0x000000ff06067287 */ /* 0x000fe40008000000 */
[----:B------:R-:W-:Y:S02]  /*11d20*/  ULOP3.LUT UR7, UR8, UR7, URZ, 0x3c, !UPT ;  /* 0x0000000708077292 */ /* 0x000fe4000f8e3cff */
[----:B------:R-:W-:-:S04]  /*11d30*/  ULEA UR6, UR6, UR5, 0x3 ;  /* 0x0000000506067291 */ /* 0x000fc8000f8e18ff */
[----:B------:R-:W-:Y:S02]  /*11d40*/  IMAD.U32 R2, RZ, RZ, UR7 ;  /* 0x00000007ff027e24 */ /* 0x000fe4000f8e00ff */
[----:B-1----:R-:W-:-:S03]  /*11d50*/  MOV R0, UR6 ;  /* 0x0000000600007c02 */ /* 0x002fc60008000f00 */
[----:B------:R-:W-:-:S04]  /*11d60*/  SHF.L.U32 R3, R2, 0x1f, RZ ;  /* 0x0000001f02037819 */ /* 0x000fc800000006ff */
[----:B------:R1:W3:Y:S03]  /*11d70*/  SYNCS.PHASECHK.TRANS64.TRYWAIT P0, [R0+URZ+0x1e0], R3 ;  /* 0x0001e003000075a7 */ /* 0x0002e600080011ff */
[----:B---3--:R-:W-:Y:S05]  /*11d80*/  @!P0 NANOSLEEP.SYNCS 0x989680 ;  /* 0x009896800000895d */ /* 0x008fea0003900000 */
[----:B------:R-:W3:Y:S02]  /*11d90*/  @!P0 SYNCS.PHASECHK.TRANS64 P0, [R0+URZ+0x1e0], R3 ;  /* 0x0001e003000085a7 */ /* 0x000ee400080010ff */
[----:B---3--:R-:W-:Y:S05]  /*11da0*/  @P0 BRA `(.L_x_245) ;  /* 0x0000000000200947 */ /* 0x008fea0003800000 */
.L_x_246:
[----:B---3--:R3:W4:Y:S02]  /*11db0*/  SYNCS.PHASECHK.TRANS64.TRYWAIT P0, [R0+URZ+0x1e0], R3 ;  /* 0x0001e003000075a7 */ /* 0x00872400080011ff */
[----:B----4-:R-:W-:Y:S05]  /*11dc0*/  @!P0 NANOSLEEP.SYNCS 0x989680 ;  /* 0x009896800000895d */ /* 0x010fea0003900000 */
[----:B------:R-:W4:Y:S02]  /*11dd0*/  @!P0 SYNCS.PHASECHK.TRANS64 P0, [R0+URZ+0x1e0], R3 ;  /* 0x0001e003000085a7 */ /* 0x000f2400080010ff */
[----:B----4-:R-:W-:Y:S05]  /*11de0*/  @!P0 BRA `(.L_x_246) ;  /* 0xfffffffc00f08947 */ /* 0x010fea000383ffff */
[----:B------:R-:W-:Y:S05]  /*11df0*/  BRA `(.L_x_245) ;  /* 0x00000000000c7947 */ /* 0x000fea0003800000 */
.L_x_237:
[----:B------:R-:W-:-:S04]  /*11e00*/  UIADD3 UR6, UPT, UPT, UR5, 0x210, URZ ;  /* 0x0000021005067890 */ /* 0x000fc8000fffe0ff */
[----:B------:R-:W-:-:S09]  /*11e10*/  UPRMT UR6, UR43, 0x654, UR6 ;  /* 0x000006542b067896 */ /* 0x000fd20008000006 */
[----:B------:R-:W-:Y:S03]  /*11e20*/  SYNCS.ARRIVE.TRANS64.RED.A1T0 RZ, [UR6], RZ ;  /* 0x000000ffffff79a7 */ /* 0x000fe60008100406 */
.L_x_245:
[----:B-1-3--:R-:W-:Y:S01]  /*11e30*/  SHF.L.U32 R3, RZ, 0x1f, RZ ;  /* 0x0000001fff037819 */ /* 0x00afe200000006ff */
[----:B------:R-:W-:Y:S01]  /*11e40*/  UIADD3 UR6, UPT, UPT, UR5, 0x210, URZ ;  /* 0x0000021005067890 */ /* 0x000fe2000fffe0ff */
[----:B------:R-:W-:Y:S02]  /*11e50*/  PLOP3.LUT P0, PT, PT, PT, UP2, 0x80, 0x8 ;  /* 0x000000000008781c */ /* 0x000fe40003f0f028 */
[----:B------:R-:W1:Y:S02]  /*11e60*/  SYNCS.PHASECHK.TRANS64.TRYWAIT P1, [UR5+0x210], R3 ;  /* 0x00021003ff0075a7 */ /* 0x000e640008021105 */
[----:B-1----:R-:W-:Y:S09]  /*11e70*/  @!P1 BRA `(.L_x_247) ;  /* 0x0000001000ec9947 */ /* 0x002ff20003800000 */
.L_x_326:
[----:B------:R-:W-:Y:S01]  /*11e80*/  @!UP2 UPRMT UR6, UR43, 0x654, UR6 ;  /* 0x000006542b06a896 */ /* 0x000fe20008000006 */
[----:B------:R-:W-:Y:S01]  /*11e90*/  UMOV UR8, 0xffff ;  /* 0x0000ffff00087882 */ /* 0x000fe20000000000 */
[----:B------:R-:W-:-:S07]  /*11ea0*/  UMOV UR5, 0x1 ;  /* 0x0000000100057882 */ /* 0x000fce0000000000 */
[----:B------:R-:W-:Y:S01]  /*11eb0*/  @!P0 SYNCS.ARRIVE.TRANS64.RED.A1T0 RZ, [UR6], RZ ;  /* 0x000000ffffff89a7 */ /* 0x000fe20008100406 */
[----:B------:R-:W-:Y:S01]  /*11ec0*/  NOP ;  /* 0x0000000000007918 */ /* 0x000fe20000000000 */
[----:B-1----:R-:W1:Y:S01]  /*11ed0*/  LDS R0, [UR4+0x14] ;  /* 0x00001404ff007984 */ /* 0x002e620008000800 */
[----:B------:R-:W-:-:S04]  /*11ee0*/  ULOP3.LUT UR6, UR24, 0xffff, URZ, 0xc0, !UPT ;  /* 0x0000ffff18067892 */ /* 0x000fc8000f8ec0ff */
[----:B------:R-:W-:-:S04]  /*11ef0*/  USHF.R.U32.HI UR6, URZ, 0x5, UR6 ;  /* 0x00000005ff067899 */ /* 0x000fc80008011606 */
[----:B------:R-:W-:Y:S02]  /*11f00*/  USHF.L.U32 UR8, UR8, UR6, URZ ;  /* 0x0000000608087299 */ /* 0x000fe400080006ff */
[----:B------:R-:W-:-:S04]  /*11f10*/  USHF.L.U32 UR5, UR5, UR6, URZ ;  /* 0x0000000605057299 */ /* 0x000fc800080006ff */
[----:B-1----:R-:W-:-:S04]  /*11f20*/  LOP3.LUT R0, R0, UR8, RZ, 0xc0, !PT ;  /* 0x0000000800007c12 */ /* 0x002fc8000f8ec0ff */
[----:B------:R-:W-:-:S13]  /*11f30*/  ISETP.NE.AND P0, PT, R0, UR8, PT ;  /* 0x0000000800007c0c */ /* 0x000fda000bf05270 */
[----:B------:R-:W-:Y:S05]  /*11f40*/  @P0 BRA `(.L_x_248) ;  /* 0x0000000000580947 */ /* 0x000fea0003800000 */
[----:B------:R-:W1:Y:S02]  /*11f50*/  LDS R0, [UR4+0x18] ;  /* 0x00001804ff007984 */ /* 0x000e640008000800 */
[----:B-1----:R-:W-:-:S04]  /*11f60*/  LOP3.LUT R0, R0, UR5, RZ, 0xc0, !PT ;  /* 0x0000000500007c12 */ /* 0x002fc8000f8ec0ff */
[----:B------:R-:W-:-:S13]  /*11f70*/  ISETP.NE.AND P0, PT, R0, UR5, PT ;  /* 0x0000000500007c0c */ /* 0x000fda000bf05270 */
[----:B------:R-:W-:Y:S05]  /*11f80*/  @P0 BRA `(.L_x_249) ;  /* 0x00000000003c0947 */ /* 0x000fea0003800000 */
[----:B------:R-:W1:Y:S01]  /*11f90*/  S2R R2, SR_LANEID ;  /* 0x0000000000027919 */ /* 0x000e620000000000 */
[----:B------:R-:W-:Y:S01]  /*11fa0*/  ULOP3.LUT UR8, URZ, UR8, URZ, 0x33, !UPT ;  /* 0x00000008ff087292 */ /* 0x000fe2000f8e33ff */
[----:B------:R-:W-:Y:S01]  /*11fb0*/  LOP3.LUT R4, RZ, UR5, RZ, 0x33, !PT ;  /* 0x00000005ff047c12 */ /* 0x000fe2000f8e33ff */
[----:B------:R-:W-:Y:S02]  /*11fc0*/  VOTEU.ANY UR7, UPT, PT ;  /* 0x0000000000077886 */ /* 0x000fe400038e0100 */
[----:B------:R-:W-:Y:S01]  /*11fd0*/  UFLO.U32 UR7, UR7 ;  /* 0x00000007000772bd */ /* 0x000fe200080e0000 */
[----:B------:R-:W3:Y:S01]  /*11fe0*/  REDUX UR5, R4 ;  /* 0x00000000040573c4 */ /* 0x000ee20000000000 */
[----:B------:R-:W-:-:S06]  /*11ff0*/  IMAD.U32 R0, RZ, RZ, UR8 ;  /* 0x00000008ff007e24 */ /* 0x000fcc000f8e00ff */
[----:B------:R4:W-:Y:S01]  /*12000*/  UTCATOMSWS.AND URZ, UR8 ;  /* 0x0000000800ff79e3 */ /* 0x0009e20008000000 */
[----:B------:R-:W5:Y:S01]  /*12010*/  REDUX UR6, R0 ;  /* 0x00000000000673c4 */ /* 0x000f620000000000 */
[----:B-1----:R-:W-:Y:S01]  /*12020*/  ISETP.EQ.U32.AND P0, PT, R2, UR7, PT ;  /* 0x0000000702007c0c */ /* 0x002fe2000bf02070 */
[----:B---3--:R-:W-:Y:S01]  /*12030*/  IMAD.U32 R2, RZ, RZ, UR5 ;  /* 0x00000005ff027e24 */ /* 0x008fe2000f8e00ff */
[----:B-----5:R-:W-:-:S11]  /*12040*/  MOV R3, UR6 ;  /* 0x0000000600037c02 */ /* 0x020fd60008000f00 */
[----:B------:R4:W-:Y:S04]  /*12050*/  @P0 ATOMS.AND RZ, [UR4+0x14], R3 ;  /* 0x00001403ffff098c */ /* 0x0009e8000a800004 */
[----:B------:R4:W-:Y:S01]  /*12060*/  @P0 ATOMS.AND RZ, [UR4+0x18], R2 ;  /* 0x00001802ffff098c */ /* 0x0009e2000a800004 */
[----:B------:R-:W-:Y:S05]  /*12070*/  BRA `(.L_x_250) ;  /* 0x0000000000147947 */ /* 0x000fea0003800000 */
.L_x_249:
[----:B------:R-:W-:Y:S02]  /*12080*/  MOV R2, 0x120a0 ;  /* 0x000120a000027802 */ /* 0x000fe40000000f00 */
[----:B--2---:R-:W-:Y:S05]  /*12090*/  CALL.REL.NOINC `($__internal_0_$__cuda_sm10x_tcgen05_guardrail_trap_col_being_dealloced_not_returned_by_alloc) ;  /* 0x00000010007c7944 */ /* 0x004fea0003c00000 */
[----:B------:R-:W-:Y:S05]  /*120a0*/  BRA `(.L_x_250) ;  /* 0x0000000000087947 */ /* 0x000fea0003800000 */
.L_x_248:
[----:B------:R-:W-:Y:S02]  /*120b0*/  MOV R2, 0x120d0 ;  /* 0x000120d000027802 */ /* 0x000fe40000000f00 */
[----:B--2---:R-:W-:Y:S05]  /*120c0*/  CALL.REL.NOINC `($__internal_2_$__cuda_sm10x_tcgen05_guardrail_trap_unallocated_columns_being_dealloced) ;  /* 0x0000001000887944 */ /* 0x004fea0003c00000 */
.L_x_250:
[----:B------:R-:W-:Y:S01]  /*120d0*/  NOP ;  /* 0x0000000000007918 */ /* 0x000fe20000000000 */
[----:B----4-:R-:W-:Y:S05]  /*120e0*/  EXIT ;  /* 0x000000000000794d */ /* 0x010fea0003800000 */
.L_x_35:
[----:B------:R-:W-:-:S07]  /*120f0*/  MOV R0, UR9 ;  /* 0x0000000900007c02 */ /* 0x000fce0008000f00 */
.L_x_251:
[----:B--2---:R2:W3:Y:S02]  /*12100*/  SYNCS.PHASECHK.TRANS64.TRYWAIT P0, [R0+URZ+0x78], R3 ;  /* 0x00007803000075a7 */ /* 0x0044e400080011ff */
[----:B---3--:R-:W-:Y:S05]  /*12110*/  @!P0 NANOSLEEP.SYNCS 0x989680 ;  /* 0x009896800000895d */ /* 0x008fea0003900000 */
[----:B------:R-:W3:Y:S02]  /*12120*/  @!P0 SYNCS.PHASECHK.TRANS64 P0, [R0+URZ+0x78], R3 ;  /* 0x00007803000085a7 */ /* 0x000ee400080010ff */
[----:B---3--:R-:W-:Y:S05]  /*12130*/  @!P0 BRA `(.L_x_251) ;  /* 0xfffffffc00f08947 */ /* 0x008fea000383ffff */
[----:B------:R-:W-:Y:S05]  /*12140*/  BRA `(.L_x_34) ;  /* 0xffffff2400187947 */ /* 0x000fea000383ffff */
.L_x_42:
[----:B--2---:R-:W-:-:S07]  /*12150*/  MOV R0, UR9 ;  /* 0x0000000900007c02 */ /* 0x004fce0008000f00 */
.L_x_252:
[----:B--2---:R2:W3:Y:S02]  /*12160*/  SYNCS.PHASECHK.TRANS64.TRYWAIT P0, [R0+URZ+0x78], R3 ;  /* 0x00007803000075a7 */ /* 0x0044e400080011ff */
[----:B---3--:R-:W-:Y:S05]  /*12170*/  @!P0 NANOSLEEP.SYNCS 0x989680 ;  /* 0x009896800000895d */ /* 0x008fea0003900000 */
[----:B------:R-:W3:Y:S02]  /*12180*/  @!P0 SYNCS.PHASECHK.TRANS64 P0, [R0+URZ+0x78], R3 ;  /* 0x00007803000085a7 */ /* 0x000ee400080010ff */
[----:B---3--:R-:W-:Y:S05]  /*12190*/  @!P0 BRA `(.L_x_252) ;  /* 0xfffffffc00f08947 */ /* 0x008fea000383ffff */
[----:B------:R-:W-:Y:S05]  /*121a0*/  BRA `(.L_x_41) ;  /* 0xffffff2400b87947 */ /* 0x000fea000383ffff */
.L_x_48:
[----:B--2---:R-:W-:-:S07]  /*121b0*/  MOV R0, UR4 ;  /* 0x0000000400007c02 */ /* 0x004fce0008000f00 */
.L_x_253:
[----:B-1----:R1:W2:Y:S02]  /*121c0*/  SYNCS.PHASECHK.TRANS64.TRYWAIT P0, [R0+URZ+0x220], R3 ;  /* 0x00022003000075a7 */ /* 0x0022a400080011ff */
[----:B--2---:R-:W-:Y:S05]  /*121d0*/  @!P0 NANOSLEEP.SYNCS 0x989680 ;  /* 0x009896800000895d */ /* 0x004fea0003900000 */
[----:B------:R-:W2:Y:S02]  /*121e0*/  @!P0 SYNCS.PHASECHK.TRANS64 P0, [R0+URZ+0x220], R3 ;  /* 0x00022003000085a7 */ /* 0x000ea400080010ff */
[----:B--2---:R-:W-:Y:S05]  /*121f0*/  @!P0 BRA `(.L_x_253) ;  /* 0xfffffffc00f08947 */ /* 0x004fea000383ffff */
[----:B------:R-:W-:Y:S05]  /*12200*/  BRA `(.L_x_254) ;  /* 0xffffff2800447947 */ /* 0x000fea000383ffff */
.L_x_51:
[----:B------:R-:W-:-:S07]  /*12210*/  MOV R0, UR4 ;  /* 0x0000000400007c02 */ /* 0x000fce0008000f00 */
.L_x_255:
[----:B-1----:R1:W2:Y:S02]  /*12220*/  SYNCS.PHASECHK.TRANS64.TRYWAIT P0, [R0+URZ], R3 ;  /* 0x00000003000075a7 */ /* 0x0022a400080011ff */
[----:B--2---:R-:W-:Y:S05]  /*12230*/  @!P0 NANOSLEEP.SYNCS 0x989680 ;  /* 0x009896800000895d */ /* 0x004fea0003900000 */
[----:B------:R-:W2:Y:S02]  /*12240*/  @!P0 SYNCS.PHASECHK.TRANS64 P0, [R0+URZ], R3 ;  /* 0x00000003000085a7 */ /* 0x000ea400080010ff */
[----:B--2---:R-:W-:Y:S05]  /*12250*/  @!P0 BRA `(.L_x_255) ;  /* 0xfffffffc00f08947 */ /* 0x004fea000383ffff */
[----:B------:R-:W-:Y:S05]  /*12260*/  BRA `(.L_x_256) ;  /* 0xffffff2800ac7947 */ /* 0x000fea000383ffff */
.L_x_52:
[----:B------:R-:W-:-:S07]  /*12270*/  MOV R0, UR4 ;  /* 0x0000000400007c02 */ /* 0x000fce0008000f00 */
.L_x_257:
[----:B-1----:R1:W2:Y:S02]  /*12280*/  SYNCS.PHASECHK.TRANS64.TRYWAIT P0, [R0+URZ], R3 ;  /* 0x00000003000075a7 */ /* 0x0022a400080011ff */
[----:B--2---:R-:W-:Y:S05]  /*12290*/  @!P0 NANOSLEEP.SYNCS 0x989680 ;  /* 0x009896800000895d */ /* 0x004fea0003900000 */
[----:B------:R-:W2:Y:S02]  /*122a0*/  @!P0 SYNCS.PHASECHK.TRANS64 P0, [R0+URZ], R3 ;  /* 0x00000003000085a7 */ /* 0x000ea400080010ff */
[----:B--2---:R-:W-:Y:S05]  /*122b0*/  @!P0 BRA `(.L_x_257) ;  /* 0xfffffffc00f08947 */ /* 0x004fea000383ffff */
[----:B------:R-:W-:Y:S05]  /*122c0*/  BRA `(.L_x_258) ;  /* 0xffffff2800b87947 */ /* 0x000fea000383ffff */
.L_x_53:
[----:B------:R-:W-:-:S07]  /*122d0*/  MOV R0, UR4 ;  /* 0x0000000400007c02 */ /* 0x000fce0008000f00 */
.L_x_259:
[----:B-1----:R1:W2:Y:S02]  /*122e0*/  SYNCS.PHASECHK.TRANS64.TRYWAIT P0, [R0+URZ], R3 ;  /* 0x00000003000075a7 */ /* 0x0022a400080011ff */
[----:B--2---:R-:W-:Y:S05]  /*122f0*/  @!P0 NANOSLEEP.SYNCS 0x989680 ;  /* 0x009896800000895d */ /* 0x004fea0003900000 */
[----:B------:R-:W2:Y:S02]  /*12300*/  @!P0 SYNCS.PHASECHK.TRANS64 P0, [R0+URZ], R3 ;  /* 0x00000003000085a7 */ /* 0x000ea400080010ff */
[----:B--2---:R-:W-:Y:S05]  /*12310*/  @!P0 BRA `(.L_x_259) ;  /* 0xfffffffc00f08947 */ /* 0x004fea000383ffff */
[----:B------:R-:W-:Y:S05]  /*12320*/  BRA `(.L_x_260) ;  /* 0xffffff2800c47947 */ /* 0x000fea000383ffff */
.L_x_54:
[----:B------:R-:W-:-:S07]  /*12330*/  MOV R0, UR4 ;  /* 0x0000000400007c02 */ /* 0x000fce0008000f00 */
.L_x_261:
[----:B-1----:R1:W2:Y:S02]  /*12340*/  SYNCS.PHASECHK.TRANS64.TRYWAIT P0, [R0+URZ], R3 ;  /* 0x00000003000075a7 */ /* 0x0022a400080011ff */
[----:B--2---:R-:W-:Y:S05]  /*12350*/  @!P0 NANOSLEEP.SYNCS 0x989680 ;  /* 0x009896800000895d */ /* 0x004fea0003900000 */
[----:B------:R-:W2:Y:S02]  /*12360*/  @!P0 SYNCS.PHASECHK.TRANS64 P0, [R0+URZ], R3 ;  /* 0x00000003000085a7 */ /* 0x000ea400080010ff */
[----:B--2---:R-:W-:Y:S05]  /*12370*/  @!P0 BRA `(.L_x_261) ;  /* 0xfffffffc00f08947 */ /* 0x004fea000383ffff */
[----:B------:R-:W-:Y:S05]  /*12380*/  BRA `(.L_x_262) ;  /* 0xffffff2800d07947 */ /* 0x000fea000383ffff */
.L_x_55:
[----:B------:R-:W-:-:S07]  /*12390*/  MOV R0, UR4 ;  /* 0x0000000400007c02 */ /* 0x000fce0008000f00 */
.L_x_263:
[----:B-1----:R1:W2:Y:S02]  /*123a0*/  SYNCS.PHASECHK.TRANS64.TRYWAIT P0, [R0+URZ], R3 ;  /* 0x00000003000075a7 */ /* 0x0022a400080011ff */
[----:B--2---:R-:W-:Y:S05]  /*123b0*/  @!P0 NANOSLEEP.SYNCS 0x989680 ;  /* 0x009896800000895d */ /* 0x004fea0003900000 */
[----:B------:R-:W2:Y:S02]  /*123c0*/  @!P0 SYNCS.PHASECHK.TRANS64 P0, [R0+URZ], R3 ;  /* 0x00000003000085a7 */ /* 0x000ea400080010ff */
[----:B--2---:R-:W-:Y:S05]  /*123d0*/  @!P0 BRA `(.L_x_263) ;  /* 0xfffffffc00f08947 */ /* 0x004fea000383ffff */
[----:B------:R-:W-:Y:S05]  /*123e0*/  BRA `(.L_x_264) ;  /* 0xffffff2800dc7947 */ /* 0x000fea000383ffff */
.L_x_56:
[----:B------:R-:W-:-:S07]  /*123f0*/  MOV R0, UR4 ;  /* 0x0000000400007c02 */ /* 0x000fce0008000f00 */
.L_x_265:
[----:B-1----:R1:W2:Y:S02]  /*12400*/  SYNCS.PHASECHK.TRANS64.TRYWAIT P0, [R0+URZ], R3 ;  /* 0x00000003000075a7 */ /* 0x0022a400080011ff */
[----:B--2---:R-:W-:Y:S05]  /*12410*/  @!P0 NANOSLEEP.SYNCS 0x989680 ;  /* 0x009896800000895d */ /* 0x004fea0003900000 */
[----:B------:R-:W2:Y:S02]  /*12420*/  @!P0 SYNCS.PHASECHK.TRANS64 P0, [R0+URZ], R3 ;  /* 0x00000003000085a7 */ /* 0x000ea400080010ff */
[----:B--2---:R-:W-:Y:S05]  /*12430*/  @!P0 BRA `(.L_x_265) ;  /* 0xfffffffc00f08947 */ /* 0x004fea000383ffff */
[----:B------:R-:W-:Y:S05]  /*12440*/  BRA `(.L_x_266) ;  /* 0xffffff2800e87947 */ /* 0x000fea000383ffff */
.L_x_57:
[----:B------:R-:W-:-:S07]  /*12450*/  MOV R0, UR4 ;  /* 0x0000000400007c02 */ /* 0x000fce0008000f00 */
.L_x_267:
[----:B-1----:R1:W2:Y:S02]  /*12460*/  SYNCS.PHASECHK.TRANS64.TRYWAIT P0, [R0+URZ], R3 ;  /* 0x00000003000075a7 */ /* 0x0022a400080011ff */
[----:B--2---:R-:W-:Y:S05]  /*12470*/  @!P0 NANOSLEEP.SYNCS 0x989680 ;  /* 0x009896800000895d */ /* 0x004fea0003900000 */
[----:B------:R-:W2:Y:S02]  /*12480*/  @!P0 SYNCS.PHASECHK.TRANS64 P0, [R0+URZ], R3 ;  /* 0x00000003000085a7 */ /* 0x000ea400080010ff */
[----:B--2---:R-:W-:Y:S05]  /*12490*/  @!P0 BRA `(.L_x_267) ;  /* 0xfffffffc00f08947 */ /* 0x004fea000383ffff */
[----:B------:R-:W-:Y:S05]  /*124a0*/  BRA `(.L_x_268) ;  /* 0xffffff2800f47947 */ /* 0x000fea000383ffff */
.L_x_58:
[----:B------:R-:W-:-:S07]  /*124b0*/  MOV R0, UR4 ;  /* 0x0000000400007c02 */ /* 0x000fce0008000f00 */
.L_x_269:
[----:B-1----:R1:W2:Y:S02]  /*124c0*/  SYNCS.PHASECHK.TRANS64.TRYWAIT P0, [R0+URZ], R3 ;  /* 0x00000003000075a7 */ /* 0x0022a400080011ff */
[----:B--2---:R-:W-:Y:S05]  /*124d0*/  @!P0 NANOSLEEP.SYNCS 0x989680 ;  /* 0x009896800000895d */ /* 0x004fea0003900000 */
[----:B------:R-:W2:Y:S02]  /*124e0*/  @!P0 SYNCS.PHASECHK.TRANS64 P0, [R0+URZ], R3 ;  /* 0x00000003000085a7 */ /* 0x000ea400080010ff */
[----:B--2---:R-:W-:Y:S05]  /*124f0*/  @!P0 BRA `(.L_x_269) ;  /* 0xfffffffc00f08947 */ /* 0x004fea000383ffff */
[----:B------:R-:W-:Y:S05]  /*12500*/  BRA `(.L_x_270) ;  /* 0xffffff2c00007947 */ /* 0x000fea000383ffff */
.L_x_59:
[----:B------:R-:W-:-:S07]  /*12510*/  MOV R0, UR4 ;  /* 0x0000000400007c02 */ /* 0x000fce0008000f00 */
.L_x_271:
[----:B-1----:R1:W2:Y:S02]  /*12520*/  SYNCS.PHASECHK.TRANS64.TRYWAIT P0, [R0+URZ], R3 ;  /* 0x00000003000075a7 */ /* 0x0022a400080011ff */
[----:B--2---:R-:W-:Y:S05]  /*12530*/  @!P0 NANOSLEEP.SYNCS 0x989680 ;  /* 0x009896800000895d */ /* 0x004fea0003900000 */
[----:B------:R-:W2:Y:S02]  /*12540*/  @!P0 SYNCS.PHASECHK.TRANS64 P0, [R0+URZ], R3 ;  /* 0x00000003000085a7 */ /* 0x000ea400080010ff */
[----:B--2---:R-:W-:Y:S05]  /*12550*/  @!P0 BRA `(.L_x_271) ;  /* 0xfffffffc00f08947 */ /* 0x004fea000383ffff */
[----:B------:R-:W-:Y:S05]  /*12560*/  BRA `(.L_x_272) ;  /* 0xffffff2c000c7947 */ /* 0x000fea000383ffff */
.L_x_60:
[----:B------:R-:W-:-:S07]  /*12570*/  MOV R0, UR4 ;  /* 0x0000000400007c02 */ /* 0x000fce0008000f00 */
.L_x_273:
[----:B-1----:R1:W2:Y:S02]  /*12580*/  SYNCS.PHASECHK.TRANS64.TRYWAIT P0, [R0+URZ], R3 ;  /* 0x00000003000075a7 */ /* 0x0022a400080011ff */
[----:B--2---:R-:W-:Y:S05]  /*12590*/  @!P0 NANOSLEEP.SYNCS 0x989680 ;  /* 0x009896800000895d */ /* 0x004fea0003900000 */
[----:B------:R-:W2:Y:S02]  /*125a0*/  @!P0 SYNCS.PHASECHK.TRANS64 P0, [R0+URZ], R3 ;  /* 0x00000003000085a7 */ /* 0x000ea400080010ff */
[----:B--2---:R-:W-:Y:S05]  /*125b0*/  @!P0 BRA `(.L_x_273) ;  /* 0xfffffffc00f08947 */ /* 0x004fea000383ffff */
[----:B------:R-:W-:Y:S05]  /*125c0*/  BRA `(.L_x_274) ;  /* 0xffffff2c00187947 */ /* 0x000fea000383ffff */
.L_x_61:
[----:B------:R-:W-:-:S07]  /*125d0*/  MOV R0, UR4 ;  /* 0x0000000400007c02 */ /* 0x000fce0008000f00 */
.L_x_275:
[----:B-1----:R1:W2:Y:S02]  /*125e0*/  SYNCS.PHASECHK.TRANS64.TRYWAIT P0, [R0+URZ], R3 ;  /* 0x00000003000075a7 */ /* 0x0022a400080011ff */
[----:B--2---:R-:W-:Y:S05]  /*125f0*/  @!P0 NANOSLEEP.SYNCS 0x989680 ;  /* 0x009896800000895d */ /* 0x004fea0003900000 */
[----:B------:R-:W2:Y:S02]  /*12600*/  @!P0 SYNCS.PHASECHK.TRANS64 P0, [R0+URZ], R3 ;  /* 0x00000003000085a7 */ /* 0x000ea400080010ff */
[----:B--2---:R-:W-:Y:S05]  /*12610*/  @!P0 BRA `(.L_x_275) ;  /* 0xfffffffc00f08947 */ /* 0x004fea000383ffff */
[----:B------:R-:W-:Y:S05]  /*12620*/  BRA `(.L_x_276) ;  /* 0xffffff2c00247947 */ /* 0x000fea000383ffff */
.L_x_62:
[----:B------:R-:W-:-:S07]  /*12630*/  MOV R0, UR4 ;  /* 0x0000000400007c02 */ /* 0x000fce0008000f00 */
.L_x_277:
[----:B-1----:R1:W2:Y:S02]  /*12640*/  SYNCS.PHASECHK.TRANS64.TRYWAIT P0, [R0+URZ], R3 ;  /* 0x00000003000075a7 */ /* 0x0022a400080011ff */
[----:B--2---:R-:W-:Y:S05]  /*12650*/  @!P0 NANOSLEEP.SYNCS 0x989680 ;  /* 0x009896800000895d */ /* 0x004fea0003900000 */
[----:B------:R-:W2:Y:S02]  /*12660*/  @!P0 SYNCS.PHASECHK.TRANS64 P0, [R0+URZ], R3 ;  /* 0x00000003000085a7 */ /* 0x000ea400080010ff */
[----:B--2---:R-:W-:Y:S05]  /*12670*/  @!P0 BRA `(.L_x_277) ;  /* 0xfffffffc00f08947 */ /* 0x004fea000383ffff */
[----:B------:R-:W-:Y:S05]  /*12680*/  BRA `(.L_x_278) ;  /* 0xffffff2c00307947 */ /* 0x000fea000383ffff */
.L_x_63:
[----:B------:R-:W-:-:S07]  /*12690*/  MOV R0, UR4 ;  /* 0x0000000400007c02 */ /* 0x000fce0008000f00 */
.L_x_279:
[----:B-1----:R1:W2:Y:S02]  /*126a0*/  SYNCS.PHASECHK.TRANS64.TRYWAIT P0, [R0+URZ], R3 ;  /* 0x00000003000075a7 */ /* 0x0022a400080011ff */
[----:B--2---:R-:W-:Y:S05]  /*126b0*/  @!P0 NANOSLEEP.SYNCS 0x989680 ;  /* 0x009896800000895d */ /* 0x004fea0003900000 */
[----:B------:R-:W2:Y:S02]  /*126c0*/  @!P0 SYNCS.PHASECHK.TRANS64 P0, [R0+URZ], R3 ;  /* 0x00000003000085a7 */ /* 0x000ea400080010ff */
[----:B--2---:R-:W-:Y:S05]  /*126d0*/  @!P0 BRA `(.L_x_279) ;  /* 0xfffffffc00f08947 */ /* 0x004fea000383ffff */
[----:B------:R-:W-:Y:S05]  /*126e0*/  BRA `(.L_x_280) ;  /* 0xffffff2c003c7947 */ /* 0x000fea000383ffff */
.L_x_64:
[----:B------:R-:W-:-:S07]  /*126f0*/  MOV R0, UR4 ;  /* 0x0000000400007c02 */ /* 0x000fce0008000f00 */
.L_x_281:
[----:B-1----:R1:W2:Y:S02]  /*12700*/  SYNCS.PHASECHK.TRANS64.TRYWAIT P0, [R0+URZ], R3 ;  /* 0x00000003000075a7 */ /* 0x0022a400080011ff */
[----:B--2---:R-:W-:Y:S05]  /*12710*/  @!P0 NANOSLEEP.SYNCS 0x989680 ;  /* 0x009896800000895d */ /* 0x004fea0003900000 */
[----:B------:R-:W2:Y:S02]  /*12720*/  @!P0 SYNCS.PHASECHK.TRANS64 P0, [R0+URZ], R3 ;  /* 0x00000003000085a7 */ /* 0x000ea400080010ff */
[----:B--2---:R-:W-:Y:S05]  /*12730*/  @!P0 BRA `(.L_x_281) ;  /* 0xfffffffc00f08947 */ /* 0x004fea000383ffff */
[----:B------:R-:W-:Y:S05]  /*12740*/  BRA `(.L_x_282) ;  /* 0xffffff2c00487947 */ /* 0x000fea000383ffff */
.L_x_79:
[----:B------:R-:W-:-:S07]  /*12750*/  MOV R17, UR4 ;  /* 0x0000000400117c02 */ /* 0x000fce0008000f00 */
.L_x_283:
[----:B--2---:R2:W3:Y:S02]  /*12760*/  SYNCS.PHASECHK.TRANS64.TRYWAIT P0, [R17+URZ+0x180], R16 ;  /* 0x00018010110075a7 */ /* 0x0044e400080011ff */
[----:B---3--:R-:W-:Y:S05]  /*12770*/  @!P0 NANOSLEEP.SYNCS 0x989680 ;  /* 0x009896800000895d */ /* 0x008fea0003900000 */
[----:B------:R-:W3:Y:S02]  /*12780*/  @!P0 SYNCS.PHASECHK.TRANS64 P0, [R17+URZ+0x180], R16 ;  /* 0x00018010110085a7 */ /* 0x000ee400080010ff */
[----:B---3--:R-:W-:Y:S05]  /*12790*/  @!P0 BRA `(.L_x_283) ;  /* 0xfffffffc00f08947 */ /* 0x008fea000383ffff */
[----:B------:R-:W-:Y:S05]  /*127a0*/  BRA `(.L_x_284) ;  /* 0xffffff48003c7947 */ /* 0x000fea000383ffff */
.L_x_95:
[----:B------:R-:W-:-:S07]  /*127b0*/  MOV R11, UR4 ;  /* 0x00000004000b7c02 */ /* 0x000fce0008000f00 */
.L_x_285:
[----:B--2---:R2:W3:Y:S02]  /*127c0*/  SYNCS.PHASECHK.TRANS64.TRYWAIT P0, [R11+URZ+0x180], R2 ;  /* 0x000180020b0075a7 */ /* 0x0044e400080011ff */
[----:B---3--:R-:W-:Y:S05]  /*127d0*/  @!P0 NANOSLEEP.SYNCS 0x989680 ;  /* 0x009896800000895d */ /* 0x008fea0003900000 */
[----:B------:R-:W3:Y:S02]  /*127e0*/  @!P0 SYNCS.PHASECHK.TRANS64 P0, [R11+URZ+0x180], R2 ;  /* 0x000180020b0085a7 */ /* 0x000ee400080010ff */
[----:B---3--:R-:W-:Y:S05]  /*127f0*/  @!P0 BRA `(.L_x_285) ;  /* 0xfffffffc00f08947 */ /* 0x008fea000383ffff */
[----:B------:R-:W-:Y:S05]  /*12800*/  BRA `(.L_x_286) ;  /* 0xffffff64002c7947 */ /* 0x000fea000383ffff */
.L_x_104:
[----:B--2---:R2:W4:Y:S02]  /*12810*/  SYNCS.PHASECHK.TRANS64.TRYWAIT P0, [R15+URZ+0x138], R6 ;  /* 0x000138060f0075a7 */ /* 0x00452400080011ff */
[----:B----4-:R-:W-:Y:S05]  /*12820*/  @!P0 NANOSLEEP.SYNCS 0x989680 ;  /* 0x009896800000895d */ /* 0x010fea0003900000 */
[----:B------:R-:W4:Y:S02]  /*12830*/  @!P0 SYNCS.PHASECHK.TRANS64 P0, [R15+URZ+0x138], R6 ;  /* 0x000138060f0085a7 */ /* 0x000f2400080010ff */
[----:B----4-:R-:W-:Y:S05]  /*12840*/  @!P0 BRA `(.L_x_104) ;  /* 0xfffffffc00f08947 */ /* 0x010fea000383ffff */
[----:B------:R-:W-:Y:S05]  /*12850*/  BRA `(.L_x_101) ;  /* 0xffffff6c00407947 */ /* 0x000fea000383ffff */
.L_x_108:
[----:B------:R-:W-:Y:S07]  /*12860*/  MOV R0, UR24 ;  /* 0x0000001800007c02 */ /* 0x000fee0008000f00 */
.L_x_287:
[----:B------:R1:W1:Y:S02]  /*12870*/  SYNCS.PHASECHK.TRANS64.TRYWAIT P0, [R0+URZ+0x110], R5 ;  /* 0x00011005000075a7 */ /* 0x00026400080011ff */
[----:B-1----:R-:W-:Y:S05]  /*12880*/  @!P0 NANOSLEEP.SYNCS 0x989680 ;  /* 0x009896800000895d */ /* 0x002fea0003900000 */
[----:B------:R-:W1:Y:S02]  /*12890*/  @!P0 SYNCS.PHASECHK.TRANS64 P0, [R0+URZ+0x110], R5 ;  /* 0x00011005000085a7 */ /* 0x000e6400080010ff */
[----:B-1----:R-:W-:Y:S05]  /*128a0*/  @!P0 BRA `(.L_x_287) ;  /* 0xfffffffc00f08947 */ /* 0x002fea000383ffff */
[----:B------:R-:W-:Y:S05]  /*128b0*/  BRA `(.L_x_288) ;  /* 0xffffff6c00c47947 */ /* 0x000fea000383ffff */
.L_x_114:
[----:B------:R-:W-:Y:S07]  /*128c0*/  MOV R0, UR24 ;  /* 0x0000001800007c02 */ /* 0x000fee0008000f00 */
.L_x_289:
[----:B-1----:R1:W4:Y:S02]  /*128d0*/  SYNCS.PHASECHK.TRANS64.TRYWAIT P0, [R0+URZ+0x118], R5 ;  /* 0x00011805000075a7 */ /* 0x00232400080011ff */
[----:B----4-:R-:W-:Y:S05]  /*128e0*/  @!P0 NANOSLEEP.SYNCS 0x989680 ;  /* 0x009896800000895d */ /* 0x010fea0003900000 */
[----:B------:R-:W4:Y:S02]  /*128f0*/  @!P0 SYNCS.PHASECHK.TRANS64 P0, [R0+URZ+0x118], R5 ;  /* 0x00011805000085a7 */ /* 0x000f2400080010ff */
[----:B----4-:R-:W-:Y:S05]  /*12900*/  @!P0 BRA `(.L_x_289) ;  /* 0xfffffffc00f08947 */ /* 0x010fea000383ffff */
[----:B------:R-:W-:Y:S05]  /*12910*/  BRA `(.L_x_290) ;  /* 0xffffff70001c7947 */ /* 0x000fea000383ffff */
.L_x_120:
[----:B-1--4-:R-:W-:Y:S07]  /*12920*/  MOV R0, UR24 ;  /* 0x0000001800007c02 */ /* 0x012fee0008000f00 */
.L_x_291:
[----:B-1----:R1:W4:Y:S02]  /*12930*/  SYNCS.PHASECHK.TRANS64.TRYWAIT P0, [R0+URZ+0x120], R5 ;  /* 0x00012005000075a7 */ /* 0x00232400080011ff */
[----:B----4-:R-:W-:Y:S05]  /*12940*/  @!P0 NANOSLEEP.SYNCS 0x989680 ;  /* 0x009896800000895d */ /* 0x010fea0003900000 */
[----:B------:R-:W4:Y:S02]  /*12950*/  @!P0 SYNCS.PHASECHK.TRANS64 P0, [R0+URZ+0x120], R5 ;  /* 0x00012005000085a7 */ /* 0x000f2400080010ff */
[----:B----4-:R-:W-:Y:S05]  /*12960*/  @!P0 BRA `(.L_x_291) ;  /* 0xfffffffc00f08947 */ /* 0x010fea000383ffff */
[----:B------:R-:W-:Y:S05]  /*12970*/  BRA `(.L_x_292) ;  /* 0xffffff7000747947 */ /* 0x000fea000383ffff */
.L_x_126:
[----:B-1--4-:R-:W-:Y:S07]  /*12980*/  MOV R0, UR24 ;  /* 0x0000001800007c02 */ /* 0x012fee0008000f00 */
.L_x_293:
[----:B-1----:R1:W4:Y:S02]  /*12990*/  SYNCS.PHASECHK.TRANS64.TRYWAIT P0, [R0+URZ+0x128], R5 ;  /* 0x00012805000075a7 */ /* 0x00232400080011ff */
[----:B----4-:R-:W-:Y:S05]  /*129a0*/  @!P0 NANOSLEEP.SYNCS 0x989680 ;  /* 0x009896800000895d */ /* 0x010fea0003900000 */
[----:B------:R-:W4:Y:S02]  /*129b0*/  @!P0 SYNCS.PHASECHK.TRANS64 P0, [R0+URZ+0x128], R5 ;  /* 0x00012805000085a7 */ /* 0x000f2400080010ff */
[----:B----4-:R-:W-:Y:S05]  /*129c0*/  @!P0 BRA `(.L_x_293) ;  /* 0xfffffffc00f08947 */ /* 0x010fea000383ffff */
[----:B------:R-:W-:Y:S05]  /*129d0*/  BRA `(.L_x_294) ;  /* 0xffffff7000cc7947 */ /* 0x000fea000383ffff */
.L_x_132:
[----:B----4-:R-:W-:Y:S07]  /*129e0*/  MOV R0, UR8 ;  /* 0x0000000800007c02 */ /* 0x010fee0008000f00 */
.L_x_295:
[----:B-1----:R1:W4:Y:S02]  /*129f0*/  SYNCS.PHASECHK.TRANS64.TRYWAIT P0, [R0+URZ+0x220], R5 ;  /* 0x00022005000075a7 */ /* 0x00232400080011ff */
[----:B----4-:R-:W-:Y:S05]  /*12a00*/  @!P0 NANOSLEEP.SYNCS 0x989680 ;  /* 0x009896800000895d */ /* 0x010fea0003900000 */
[----:B------:R-:W4:Y:S02]  /*12a10*/  @!P0 SYNCS.PHASECHK.TRANS64 P0, [R0+URZ+0x220], R5 ;  /* 0x00022005000085a7 */ /* 0x000f2400080010ff */
[----:B----4-:R-:W-:Y:S05]  /*12a20*/  @!P0 BRA `(.L_x_295) ;  /* 0xfffffffc00f08947 */ /* 0x010fea000383ffff */
[----:B------:R-:W-:Y:S05]  /*12a30*/  BRA `(.L_x_296) ;  /* 0xffffff7400347947 */ /* 0x000fea000383ffff */
.L_x_136:
[----:B------:R-:W-:-:S07]  /*12a40*/  MOV R0, UR24 ;  /* 0x0000001800007c02 */ /* 0x000fce0008000f00 */
.L_x_297:
[----:B-1----:R1:W2:Y:S02]  /*12a50*/  SYNCS.PHASECHK.TRANS64.TRYWAIT P0, [R0+URZ+0x110], R3 ;  /* 0x00011003000075a7 */ /* 0x0022a400080011ff */
[----:B--2---:R-:W-:Y:S05]  /*12a60*/  @!P0 NANOSLEEP.SYNCS 0x989680 ;  /* 0x009896800000895d */ /* 0x004fea0003900000 */
[----:B------:R-:W2:Y:S02]  /*12a70*/  @!P0 SYNCS.PHASECHK.TRANS64 P0, [R0+URZ+0x110], R3 ;  /* 0x00011003000085a7 */ /* 0x000ea400080010ff */
[----:B--2---:R-:W-:Y:S05]  /*12a80*/  @!P0 BRA `(.L_x_297) ;  /* 0xfffffffc00f08947 */ /* 0x004fea000383ffff */
[----:B------:R-:W-:Y:S05]  /*12a90*/  BRA `(.L_x_298) ;  /* 0xffffff7400a07947 */ /* 0x000fea000383ffff */
.L_x_138:
[----:B-1----:R-:W-:-:S07]  /*12aa0*/  MOV R0, UR24 ;  /* 0x0000001800007c02 */ /* 0x002fce0008000f00 */
.L_x_299:
[----:B-1----:R1:W2:Y:S02]  /*12ab0*/  SYNCS.PHASECHK.TRANS64.TRYWAIT P0, [R0+URZ+0x118], R3 ;  /* 0x00011803000075a7 */ /* 0x0022a400080011ff */
[----:B--2---:R-:W-:Y:S05]  /*12ac0*/  @!P0 NANOSLEEP.SYNCS 0x989680 ;  /* 0x009896800000895d */ /* 0x004fea0003900000 */
[----:B------:R-:W2:Y:S02]  /*12ad0*/  @!P0 SYNCS.PHASECHK.TRANS64 P0, [R0+URZ+0x118], R3 ;  /* 0x00011803000085a7 */ /* 0x000ea400080010ff */
[----:B--2---:R-:W-:Y:S05]  /*12ae0*/  @!P0 BRA `(.L_x_299) ;  /* 0xfffffffc00f08947 */ /* 0x004fea000383ffff */
[----:B------:R-:W-:Y:S05]  /*12af0*/  BRA `(.L_x_300) ;  /* 0xffffff7400987947 */ /* 0x000fea000383ffff */
.L_x_140:
[----:B-1----:R-:W-:-:S07]  /*12b00*/  MOV R0, UR24 ;  /* 0x0000001800007c02 */ /* 0x002fce0008000f00 */
.L_x_301:
[----:B-1----:R1:W2:Y:S02]  /*12b10*/  SYNCS.PHASECHK.TRANS64.TRYWAIT P0, [R0+URZ+0x120], R3 ;  /* 0x00012003000075a7 */ /* 0x0022a400080011ff */
[----:B--2---:R-:W-:Y:S05]  /*12b20*/  @!P0 NANOSLEEP.SYNCS 0x989680 ;  /* 0x009896800000895d */ /* 0x004fea0003900000 */
[----:B------:R-:W2:Y:S02]  /*12b30*/  @!P0 SYNCS.PHASECHK.TRANS64 P0, [R0+URZ+0x120], R3 ;  /* 0x00012003000085a7 */ /* 0x000ea400080010ff */
[----:B--2---:R-:W-:Y:S05]  /*12b40*/  @!P0 BRA `(.L_x_301) ;  /* 0xfffffffc00f08947 */ /* 0x004fea000383ffff */
[----:B------:R-:W-:Y:S05]  /*12b50*/  BRA `(.L_x_302) ;  /* 0xffffff7400907947 */ /* 0x000fea000383ffff */
.L_x_149:
[----:B------:R-:W-:Y:S07]  /*12b60*/  MOV R0, UR6 ;  /* 0x0000000600007c02 */ /* 0x000fee0008000f00 */
.L_x_303:
[----:B---3--:R3:W1:Y:S02]  /*12b70*/  SYNCS.PHASECHK.TRANS64.TRYWAIT P0, [R0+URZ+0x220], R3 ;  /* 0x00022003000075a7 */ /* 0x00866400080011ff */
[----:B-1----:R-:W-:Y:S05]  /*12b80*/  @!P0 NANOSLEEP.SYNCS 0x989680 ;  /* 0x009896800000895d */ /* 0x002fea0003900000 */
[----:B------:R-:W1:Y:S02]  /*12b90*/  @!P0 SYNCS.PHASECHK.TRANS64 P0, [R0+URZ+0x220], R3 ;  /* 0x00022003000085a7 */ /* 0x000e6400080010ff */
[----:B-1----:R-:W-:Y:S05]  /*12ba0*/  @!P0 BRA `(.L_x_303) ;  /* 0xfffffffc00f08947 */ /* 0x002fea000383ffff */
[----:B------:R-:W-:Y:S05]  /*12bb0*/  BRA `(.L_x_304) ;  /* 0xffffff80003c7947 */ /* 0x000fea000383ffff */
.L_x_158:
[----:B------:R-:W-:Y:S07]  /*12bc0*/  MOV R15, 0xffffffff ;  /* 0xffffffff000f7802 */ /* 0x000fee0000000f00 */
[----:B---345:R-:W-:Y:S05]  /*12bd0*/  WARPSYNC.COLLECTIVE R15, `(.L_x_305) ;  /* 0x000000000f0c7348 */ /* 0x038fea0003c00000 */
[----:B------:R-:W-:Y:S02]  /*12be0*/  ELECT P6, UR79, PT ;  /* 0x00000000004f782f */ /* 0x000fe400038c0000 */
[----:B----4-:R-:W-:Y:S01]  /*12bf0*/  MOV R14, UR79 ;  /* 0x0000004f000e7c02 */ /* 0x010fe20008000f00 */
[----:B---3-5:R-:W-:Y:S10]  /*12c00*/  ENDCOLLECTIVE ;  /* 0x000000000000791b */ /* 0x028ff40003800000 */
.L_x_305:
[----:B------:R-:W-:Y:S05]  /*12c10*/  BRA `(.L_x_306) ;  /* 0xffffff84004c7947 */ /* 0x000fea000383ffff */
.L_x_163:
[----:B--2---:R-:W-:Y:S04]  /*12c20*/  MOV R3, UR43 ;  /* 0x0000002b00037c02 */ /* 0x004fe80008000f00 */
[----:B------:R2:W1:Y:S03]  /*12c30*/  SYNCS.PHASECHK.TRANS64.TRYWAIT P0, [R3+URZ+0xf0], R2 ;  /* 0x0000f002030075a7 */ /* 0x00046600080011ff */
[----:B-1----:R-:W-:Y:S05]  /*12c40*/  @!P0 NANOSLEEP.SYNCS 0x989680 ;  /* 0x009896800000895d */ /* 0x002fea0003900000 */
[----:B------:R-:W1:Y:S02]  /*12c50*/  @!P0 SYNCS.PHASECHK.TRANS64 P0, [R3+URZ+0xf0], R2 ;  /* 0x0000f002030085a7 */ /* 0x000e6400080010ff */
[----:B-1----:R-:W-:Y:S05]  /*12c60*/  @!P0 BRA `(.L_x_163) ;  /* 0xfffffffc00ec8947 */ /* 0x002fea000383ffff */
[----:B------:R-:W-:Y:S05]  /*12c70*/  BRA `(.L_x_162) ;  /* 0xffffff8400ec7947 */ /* 0x000fea000383ffff */
.L_x_167:
[----:B------:R1:W1:Y:S02]  /*12c80*/  SYNCS.PHASECHK.TRANS64.TRYWAIT P1, [R97+URZ+0x1c0], R0 ;  /* 0x0001c000610075a7 */ /* 0x00026400080211ff */
[----:B-1----:R-:W-:Y:S05]  /*12c90*/  @!P1 NANOSLEEP.SYNCS 0x989680 ;  /* 0x009896800000995d */ /* 0x002fea0003900000 */
[----:B------:R-:W1:Y:S02]  /*12ca0*/  @!P1 SYNCS.PHASECHK.TRANS64 P1, [R97+URZ+0x1c0], R0 ;  /* 0x0001c000610095a7 */ /* 0x000e6400080210ff */
[----:B-1----:R-:W-:Y:S05]  /*12cb0*/  @!P1 BRA `(.L_x_167) ;  /* 0xfffffffc00f09947 */ /* 0x002fea000383ffff */
[----:B------:R-:W-:Y:S05]  /*12cc0*/  BRA `(.L_x_166) ;  /* 0xffffff8800847947 */ /* 0x000fea000383ffff */
.L_x_174:
[----:B--2---:R-:W-:Y:S04]  /*12cd0*/  MOV R3, UR43 ;  /* 0x0000002b00037c02 */ /* 0x004fe80008000f00 */
[----:B------:R2:W3:Y:S03]  /*12ce0*/  SYNCS.PHASECHK.TRANS64.TRYWAIT P1, [R3+URZ+0xf8], R0 ;  /* 0x0000f800030075a7 */ /* 0x0004e600080211ff */
[----:B---3--:R-:W-:Y:S05]  /*12cf0*/  @!P1 NANOSLEEP.SYNCS 0x989680 ;  /* 0x009896800000995d */ /* 0x008fea0003900000 */
[----:B------:R-:W3:Y:S02]  /*12d00*/  @!P1 SYNCS.PHASECHK.TRANS64 P1, [R3+URZ+0xf8], R0 ;  /* 0x0000f800030095a7 */ /* 0x000ee400080210ff */
[----:B---3--:R-:W-:Y:S05]  /*12d10*/  @!P1 BRA `(.L_x_174) ;  /* 0xfffffffc00ec9947 */ /* 0x008fea000383ffff */
[----:B------:R-:W-:Y:S05]  /*12d20*/  BRA `(.L_x_173) ;  /* 0xffffff94009c7947 */ /* 0x000fea000383ffff */
.L_x_182:
[----:B--2---:R-:W-:Y:S04]  /*12d30*/  MOV R0, UR43 ;  /* 0x0000002b00007c02 */ /* 0x004fe80008000f00 */
[----:B------:R2:W1:Y:S03]  /*12d40*/  SYNCS.PHASECHK.TRANS64.TRYWAIT P1, [R0+URZ+0x100], R3 ;  /* 0x00010003000075a7 */ /* 0x00046600080211ff */
[----:B-1----:R-:W-:Y:S05]  /*12d50*/  @!P1 NANOSLEEP.SYNCS 0x989680 ;  /* 0x009896800000995d */ /* 0x002fea0003900000 */
[----:B------:R-:W1:Y:S02]  /*12d60*/  @!P1 SYNCS.PHASECHK.TRANS64 P1, [R0+URZ+0x100], R3 ;  /* 0x00010003000095a7 */ /* 0x000e6400080210ff */
[----:B-1----:R-:W-:Y:S05]  /*12d70*/  @!P1 BRA `(.L_x_182) ;  /* 0xfffffffc00ec9947 */ /* 0x002fea000383ffff */
[----:B------:R-:W-:Y:S05]  /*12d80*/  BRA `(.L_x_181) ;  /* 0xffffffa400047947 */ /* 0x000fea000383ffff */
.L_x_190:
[----:B--2---:R-:W-:Y:S04]  /*12d90*/  MOV R0, UR43 ;  /* 0x0000002b00007c02 */ /* 0x004fe80008000f00 */
[----:B------:R2:W1:Y:S03]  /*12da0*/  SYNCS.PHASECHK.TRANS64.TRYWAIT P1, [R0+URZ+0x108], R3 ;  /* 0x00010803000075a7 */ /* 0x00046600080211ff */
[----:B-1----:R-:W-:Y:S05]  /*12db0*/  @!P1 NANOSLEEP.SYNCS 0x989680 ;  /* 0x009896800000995d */ /* 0x002fea0003900000 */
[----:B------:R-:W1:Y:S02]  /*12dc0*/  @!P1 SYNCS.PHASECHK.TRANS64 P1, [R0+URZ+0x108], R3 ;  /* 0x00010803000095a7 */ /* 0x000e6400080210ff */
[----:B-1----:R-:W-:Y:S05]  /*12dd0*/  @!P1 BRA `(.L_x_190) ;  /* 0xfffffffc00ec9947 */ /* 0x002fea000383ffff */
[----:B------:R-:W-:Y:S05]  /*12de0*/  BRA `(.L_x_189) ;  /* 0xffffffb0007c7947 */ /* 0x000fea000383ffff */
.L_x_202:
[----:B------:R-:W-:Y:S07]  /*12df0*/  MOV R4, UR24 ;  /* 0x0000001800047c02 */ /* 0x000fee0008000f00 */
.L_x_307:
[----:B--2---:R2:W4:Y:S02]  /*12e00*/  SYNCS.PHASECHK.TRANS64.TRYWAIT P0, [R4+URZ+0x140], R5 ;  /* 0x00014005040075a7 */ /* 0x00452400080011ff */
[----:B----4-:R-:W-:Y:S05]  /*12e10*/  @!P0 NANOSLEEP.SYNCS 0x989680 ;  /* 0x009896800000895d */ /* 0x010fea0003900000 */
[----:B------:R-:W4:Y:S02]  /*12e20*/  @!P0 SYNCS.PHASECHK.TRANS64 P0, [R4+URZ+0x140], R5 ;  /* 0x00014005040085a7 */ /* 0x000f2400080010ff */
[----:B----4-:R-:W-:Y:S05]  /*12e30*/  @!P0 BRA `(.L_x_307) ;  /* 0xfffffffc00f08947 */ /* 0x010fea000383ffff */
[----:B------:R-:W-:Y:S05]  /*12e40*/  BRA `(.L_x_308) ;  /* 0xffffffc800987947 */ /* 0x000fea000383ffff */
.L_x_205:
[----:B------:R-:W-:Y:S07]  /*12e50*/  MOV R4, UR24 ;  /* 0x0000001800047c02 */ /* 0x000fee0008000f00 */
.L_x_309:
[----:B-1----:R1:W2:Y:S02]  /*12e60*/  SYNCS.PHASECHK.TRANS64.TRYWAIT P1, [R4+URZ+0x260], R5 ;  /* 0x00026005040075a7 */ /* 0x0022a400080211ff */
[----:B--2---:R-:W-:Y:S05]  /*12e70*/  @!P1 NANOSLEEP.SYNCS 0x989680 ;  /* 0x009896800000995d */ /* 0x004fea0003900000 */
[----:B------:R-:W2:Y:S02]  /*12e80*/  @!P1 SYNCS.PHASECHK.TRANS64 P1, [R4+URZ+0x260], R5 ;  /* 0x00026005040095a7 */ /* 0x000ea400080210ff */
[----:B--2---:R-:W-:Y:S05]  /*12e90*/  @!P1 BRA `(.L_x_309) ;  /* 0xfffffffc00f09947 */ /* 0x004fea000383ffff */
[----:B------:R-:W-:Y:S05]  /*12ea0*/  BRA `(.L_x_310) ;  /* 0xffffffc800f47947 */ /* 0x000fea000383ffff */
.L_x_221:
[----:B--2---:R-:W-:-:S04]  /*12eb0*/  MOV R0, UR6 ;  /* 0x0000000600007c02 */ /* 0x004fc80008000f00 */
[----:B------:R2:W3:Y:S03]  /*12ec0*/  SYNCS.PHASECHK.TRANS64.TRYWAIT P0, [R0+URZ+0x8], R5 ;  /* 0x00000805000075a7 */ /* 0x0004e600080011ff */
[----:B---3--:R-:W-:Y:S05]  /*12ed0*/  @!P0 NANOSLEEP.SYNCS 0x989680 ;  /* 0x009896800000895d */ /* 0x008fea0003900000 */
[----:B------:R-:W3:Y:S02]  /*12ee0*/  @!P0 SYNCS.PHASECHK.TRANS64 P0, [R0+URZ+0x8], R5 ;  /* 0x00000805000085a7 */ /* 0x000ee400080010ff */
[----:B---3--:R-:W-:Y:S05]  /*12ef0*/  @!P0 BRA `(.L_x_221) ;  /* 0xfffffffc00ec8947 */ /* 0x008fea000383ffff */
[----:B------:R-:W-:Y:S05]  /*12f00*/  BRA `(.L_x_220) ;  /* 0xffffffdc00ec7947 */ /* 0x000fea000383ffff */
.L_x_223:
[----:B------:R-:W-:Y:S01]  /*12f10*/  BSSY B0, `(.L_x_311) ;  /* 0x0000006000007945 */ /* 0x000fe20003800000 */
[----:B------:R-:W-:-:S07]  /*12f20*/  MOV R15, 0xffffffff ;  /* 0xffffffff000f7802 */ /* 0x000fce0000000f00 */
[----:B-12-45:R-:W-:Y:S05]  /*12f30*/  WARPSYNC.COLLECTIVE R15, `(.L_x_312) ;  /* 0x000000000f0c7348 */ /* 0x036fea0003c00000 */
[----:B------:R-:W-:Y:S02]  /*12f40*/  ELECT P6, UR79, PT ;  /* 0x00000000004f782f */ /* 0x000fe400038c0000 */
[----:B----4-:R-:W-:Y:S01]  /*12f50*/  MOV R14, UR79 ;  /* 0x0000004f000e7c02 */ /* 0x010fe20008000f00 */
[----:B-12--5:R-:W-:Y:S10]  /*12f60*/  ENDCOLLECTIVE ;  /* 0x000000000000791b */ /* 0x026ff40003800000 */
.L_x_312:
[----:B------:R-:W-:Y:S05]  /*12f70*/  BSYNC B0 ;  /* 0x0000000000007941 */ /* 0x000fea0003800000 */
.L_x_311:
[----:B------:R-:W-:Y:S05]  /*12f80*/  BRA `(.L_x_313) ;  /* 0xffffffe0001c7947 */ /* 0x000fea000383ffff */
.L_x_225:
[----:B--2---:R-:W-:-:S04]  /*12f90*/  MOV R0, UR6 ;  /* 0x0000000600007c02 */ /* 0x004fc80008000f00 */
[----:B------:R2:W3:Y:S03]  /*12fa0*/  SYNCS.PHASECHK.TRANS64.TRYWAIT P0, [R0+URZ+0x8], R3 ;  /* 0x00000803000075a7 */ /* 0x0004e600080011ff */
[----:B---3--:R-:W-:Y:S05]  /*12fb0*/  @!P0 NANOSLEEP.SYNCS 0x989680 ;  /* 0x009896800000895d */ /* 0x008fea0003900000 */
[----:B------:R-:W3:Y:S02]  /*12fc0*/  @!P0 SYNCS.PHASECHK.TRANS64 P0, [R0+URZ+0x8], R3 ;  /* 0x00000803000085a7 */ /* 0x000ee400080010ff */
[----:B---3--:R-:W-:Y:S05]  /*12fd0*/  @!P0 BRA `(.L_x_225) ;  /* 0xfffffffc00ec8947 */ /* 0x008fea000383ffff */
[----:B------:R-:W-:Y:S05]  /*12fe0*/  BRA `(.L_x_224) ;  /* 0xffffffe000207947 */ /* 0x000fea000383ffff */
.L_x_228:
[----:B-1----:R-:W-:-:S07]  /*12ff0*/  MOV R3, UR10 ;  /* 0x0000000a00037c02 */ /* 0x002fce0008000f00 */
.L_x_314:
[----:B-1----:R1:W3:Y:S02]  /*13000*/  SYNCS.PHASECHK.TRANS64.TRYWAIT P0, [R3+URZ+0x1e0], R4 ;  /* 0x0001e004030075a7 */ /* 0x0022e400080011ff */
[----:B---3--:R-:W-:Y:S05]  /*13010*/  @!P0 NANOSLEEP.SYNCS 0x989680 ;  /* 0x009896800000895d */ /* 0x008fea0003900000 */
[----:B------:R-:W3:Y:S02]  /*13020*/  @!P0 SYNCS.PHASECHK.TRANS64 P0, [R3+URZ+0x1e0], R4 ;  /* 0x0001e004030085a7 */ /* 0x000ee400080010ff */
[----:B---3--:R-:W-:Y:S05]  /*13030*/  @!P0 BRA `(.L_x_314) ;  /* 0xfffffffc00f08947 */ /* 0x008fea000383ffff */
[----:B------:R-:W-:Y:S05]  /*13040*/  BRA `(.L_x_315) ;  /* 0xffffffe4000c7947 */ /* 0x000fea000383ffff */
.L_x_230:
[----:B------:R-:W-:Y:S07]  /*13050*/  MOV R3, UR7 ;  /* 0x0000000700037c02 */ /* 0x000fee0008000f00 */
.L_x_316:
[----:B-1----:R1:W2:Y:S02]  /*13060*/  SYNCS.PHASECHK.TRANS64.TRYWAIT P0, [R3+URZ], R4 ;  /* 0x00000004030075a7 */ /* 0x0022a400080011ff */
[----:B--2---:R-:W-:Y:S05]  /*13070*/  @!P0 NANOSLEEP.SYNCS 0x989680 ;  /* 0x009896800000895d */ /* 0x004fea0003900000 */
[----:B------:R-:W2:Y:S02]  /*13080*/  @!P0 SYNCS.PHASECHK.TRANS64 P0, [R3+URZ], R4 ;  /* 0x00000004030085a7 */ /* 0x000ea400080010ff */
[----:B--2---:R-:W-:Y:S05]  /*13090*/  @!P0 BRA `(.L_x_316) ;  /* 0xfffffffc00f08947 */ /* 0x004fea000383ffff */
[----:B------:R-:W-:Y:S05]  /*130a0*/  BRA `(.L_x_229) ;  /* 0xffffffe4003c7947 */ /* 0x000fea000383ffff */
.L_x_234:
[----:B------:R-:W-:-:S07]  /*130b0*/  MOV R3, UR4 ;  /* 0x0000000400037c02 */ /* 0x000fce0008000f00 */
.L_x_317:
[----:B-1----:R1:W2:Y:S02]  /*130c0*/  SYNCS.PHASECHK.TRANS64.TRYWAIT P0, [R3+URZ+0x220], R4 ;  /* 0x00022004030075a7 */ /* 0x0022a400080011ff */
[----:B--2---:R-:W-:Y:S05]  /*130d0*/  @!P0 NANOSLEEP.SYNCS 0x989680 ;  /* 0x009896800000895d */ /* 0x004fea0003900000 */
[----:B------:R-:W2:Y:S02]  /*130e0*/  @!P0 SYNCS.PHASECHK.TRANS64 P0, [R3+URZ+0x220], R4 ;  /* 0x00022004030085a7 */ /* 0x000ea400080010ff */
[----:B--2---:R-:W-:Y:S05]  /*130f0*/  @!P0 BRA `(.L_x_317) ;  /* 0xfffffffc00f08947 */ /* 0x004fea000383ffff */
[----:B------:R-:W-:Y:S05]  /*13100*/  BRA `(.L_x_318) ;  /* 0xffffffe400f07947 */ /* 0x000fea000383ffff */
.L_x_239:
[----:B-1----:R-:W-:-:S07]  /*13110*/  MOV R0, UR6 ;  /* 0x0000000600007c02 */ /* 0x002fce0008000f00 */
.L_x_319:
[----:B-1----:R1:W3:Y:S02]  /*13120*/  SYNCS.PHASECHK.TRANS64.TRYWAIT P0, [R0+URZ+0x1e0], R3 ;  /* 0x0001e003000075a7 */ /* 0x0022e400080011ff */
[----:B---3--:R-:W-:Y:S05]  /*13130*/  @!P0 NANOSLEEP.SYNCS 0x989680 ;  /* 0x009896800000895d */ /* 0x008fea0003900000 */
[----:B------:R-:W3:Y:S02]  /*13140*/  @!P0 SYNCS.PHASECHK.TRANS64 P0, [R0+URZ+0x1e0], R3 ;  /* 0x0001e003000085a7 */ /* 0x000ee400080010ff */
[----:B---3--:R-:W-:Y:S05]  /*13150*/  @!P0 BRA `(.L_x_319) ;  /* 0xfffffffc00f08947 */ /* 0x008fea000383ffff */
[----:B------:R-:W-:Y:S05]  /*13160*/  BRA `(.L_x_320) ;  /* 0xffffffe800787947 */ /* 0x000fea000383ffff */
.L_x_241:
[----:B------:R-:W-:-:S07]  /*13170*/  MOV R0, UR7 ;  /* 0x0000000700007c02 */ /* 0x000fce0008000f00 */
.L_x_321:
[----:B-1----:R1:W3:Y:S02]  /*13180*/  SYNCS.PHASECHK.TRANS64.TRYWAIT P0, [R0+URZ+0x1e0], R3 ;  /* 0x0001e003000075a7 */ /* 0x0022e400080011ff */
[----:B---3--:R-:W-:Y:S05]  /*13190*/  @!P0 NANOSLEEP.SYNCS 0x989680 ;  /* 0x009896800000895d */ /* 0x008fea0003900000 */
[----:B------:R-:W3:Y:S02]  /*131a0*/  @!P0 SYNCS.PHASECHK.TRANS64 P0, [R0+URZ+0x1e0], R3 ;  /* 0x0001e003000085a7 */ /* 0x000ee400080010ff */
[----:B---3--:R-:W-:Y:S05]  /*131b0*/  @!P0 BRA `(.L_x_321) ;  /* 0xfffffffc00f08947 */ /* 0x008fea000383ffff */
[----:B------:R-:W-:Y:S05]  /*131c0*/  BRA `(.L_x_322) ;  /* 0xffffffe800907947 */ /* 0x000fea000383ffff */
.L_x_243:
[----:B------:R-:W-:-:S07]  /*131d0*/  MOV R0, UR7 ;  /* 0x0000000700007c02 */ /* 0x000fce0008000f00 */
.L_x_323:
[----:B-1----:R1:W3:Y:S02]  /*131e0*/  SYNCS.PHASECHK.TRANS64.TRYWAIT P0, [R0+URZ+0x1e0], R3 ;  /* 0x0001e003000075a7 */ /* 0x0022e400080011ff */
[----:B---3--:R-:W-:Y:S05]  /*131f0*/  @!P0 NANOSLEEP.SYNCS 0x989680 ;  /* 0x009896800000895d */ /* 0x008fea0003900000 */
[----:B------:R-:W3:Y:S02]  /*13200*/  @!P0 SYNCS.PHASECHK.TRANS64 P0, [R0+URZ+0x1e0], R3 ;  /* 0x0001e003000085a7 */ /* 0x000ee400080010ff */
[----:B---3--:R-:W-:Y:S05]  /*13210*/  @!P0 BRA `(.L_x_323) ;  /* 0xfffffffc00f08947 */ /* 0x008fea000383ffff */
[----:B------:R-:W-:Y:S05]  /*13220*/  BRA `(.L_x_324) ;  /* 0xffffffe800a87947 */ /* 0x000fea000383ffff */
.L_x_247:
[----:B------:R-:W-:-:S07]  /*13230*/  MOV R0, UR5 ;  /* 0x0000000500007c02 */ /* 0x000fce0008000f00 */
.L_x_325:
[----:B-1----:R1:W3:Y:S02]  /*13240*/  SYNCS.PHASECHK.TRANS64.TRYWAIT P1, [R0+URZ+0x210], R3 ;  /* 0x00021003000075a7 */ /* 0x0022e400080211ff */
[----:B---3--:R-:W-:Y:S05]  /*13250*/  @!P1 NANOSLEEP.SYNCS 0x989680 ;  /* 0x009896800000995d */ /* 0x008fea0003900000 */
[----:B------:R-:W3:Y:S02]  /*13260*/  @!P1 SYNCS.PHASECHK.TRANS64 P1, [R0+URZ+0x210], R3 ;  /* 0x00021003000095a7 */ /* 0x000ee400080210ff */
[----:B---3--:R-:W-:Y:S05]  /*13270*/  @!P1 BRA `(.L_x_325) ;  /* 0xfffffffc00f09947 */ /* 0x008fea000383ffff */
[----:B------:R-:W-:Y:S05]  /*13280*/  BRA `(.L_x_326) ;  /* 0xffffffe800fc7947 */ /* 0x000fea000383ffff */
        .weak           $__internal_0_$__cuda_sm10x_tcgen05_guardrail_trap_col_being_dealloced_not_returned_by_alloc
        .type           $__internal_0_$__cuda_sm10x_tcgen05_guardrail_trap_col_being_dealloced_not_returned_by_alloc,@function
        .size           $__internal_0_$__cuda_sm10x_tcgen05_guardrail_trap_col_being_dealloced_not_returned_by_alloc,($__internal_1_$__cuda_sm10x_tcgen05_guardrail_trap_phase_invalid_during_alloc - $__internal_0_$__cuda_sm10x_tcgen05_guardrail_trap_col_being_dealloced_not_returned_by_alloc)
$__internal_0_$__cuda_sm10x_tcgen05_guardrail_trap_col_being_dealloced_not_returned_by_alloc:
[----:B------:R-:W-:Y:S05]  /*13290*/  BPT.TRAP 0x1 ;  /* 0x000000040000795c */ /* 0x000fea0000300000 */
[----:B------:R-:W-:-:S04]  /*132a0*/  HFMA2 R3, -RZ, RZ, 0, 0 ;  /* 0x00000000ff037431 */ /* 0x000fc800000001ff */
[----:B------:R-:W-:Y:S05]  /*132b0*/  RET.REL.NODEC R2 `(_ZN7cutlass13device_kernelINS_4gemm6kernel13GemmUniversalINS1_17GroupProblemShapeIN4cute5tupleIJiiiEEEEENS1_10collective13CollectiveMmaINS1_40MainloopSm100ArrayTmaUmmaWarpSpecializedILi15ELi8ELi4ENS6_IJNS5_1CILi2EEENSC_ILi1EEESE_EEEEENS6_IJNSC_ILi128EEENSC_ILi256EEENSC_ILi64EEEEEENS_12float_e4m3_tEPNS6_IJlSE_NSC_ILi0EEEEEESL_SO_NS5_8TiledMMAINS5_8MMA_AtomIJNS5_10MMA_TraitsINS5_25SM100_MMA_F8F6F4_2x1SM_SSEJSL_SL_fSH_SI_NS5_17integral_constantINS5_4UMMA5MajorELSV_0EEESW_NST_INSU_7ScaleInELSX_0EEESY_EEEEEENS5_6LayoutINS6_IJSE_SE_SE_EEENS6_IJSM_SM_SM_EEEEENS6_IJNS5_10UnderscoreES15_S15_EEEEENS5_18SM100_TMA_2SM_LOADENS5_14ComposedLayoutINS5_7SwizzleILi2ELi4ELi3EEENS5_18smem_ptr_flag_bitsILi8EEENS11_INS6_IJNSC_ILi8EEESJ_EEENS6_IJSJ_SE_EEEEEEEvNS5_8identityES18_S1I_vS1J_EENS_8epilogue10collective18CollectiveEpilogueINS1L_31Sm100PtrArrayTmaWarpSpecializedILi4ELi2ELi32ELb1ELb0EEEJNS6_IJSJ_SI_SJ_EEENS6_IJNS11_ISJ_SE_EENS11_INS6_IJNSC_ILi32EEESD_EEENS6_IJSE_SH_EEEEEEEENS_6half_tEPNS6_IJSE_lSM_EEES1X_S1Z_NS1L_6fusion15FusionCallbacksIS1P_NS20_17LinearCombinationIS1X_fS1X_fLNS_15FloatRoundStyleE2EEES1Q_S1W_JEEENS5_5SM1004TMEM4LOAD26SM100_TMEM_LOAD_16dp256b4xENS5_13SM90_TMA_LOADENS19_INS1A_ILi3ELi4ELi3EEENS1C_ILi16EEENS11_INS6_IJSJ_S1E_EEENS6_IJSE_SJ_EEEEEEENS5_17SM75_U16x8_LDSM_TENS5_14SM90_TMA_STOREES2G_NS5_17SM90_U16x8_STSM_TENS5_39AutoVectorizingCopyWithAssumedAlignmentILi128EEEEEEvvEEEEvNT_6ParamsE) ;  /* 0xfffffecc02507950 */ /* 0x000fea0003c3ffff */
        .weak           $__internal_1_$__cuda_sm10x_tcgen05_guardrail_trap_phase_invalid_during_alloc
        .type           $__internal_1_$__cuda_sm10x_tcgen05_guardrail_trap_phase_invalid_during_alloc,@function
        .size           $__internal_1_$__cuda_sm10x_tcgen05_guardrail_trap_phase_invalid_during_alloc,($__internal_2_$__cuda_sm10x_tcgen05_guardrail_trap_unallocated_columns_being_dealloced - $__internal_1_$__cuda_sm10x_tcgen05_guardrail_trap_phase_invalid_during_alloc)
$__internal_1_$__cuda_sm10x_tcgen05_guardrail_trap_phase_invalid_during_alloc:
[----:B------:R-:W-:Y:S05]  /*132c0*/  BPT.TRAP 0x1 ;  /* 0x000000040000795c */ /* 0x000fea0000300000 */
[----:B------:R-:W-:-:S04]  /*132d0*/  MOV R3, 0x0 ;  /* 0x0000000000037802 */ /* 0x000fc80000000f00 */
[----:B------:R-:W-:Y:S05]  /*132e0*/  RET.REL.NODEC R2 `(_ZN7cutlass13device_kernelINS_4gemm6kernel13GemmUniversalINS1_17GroupProblemShapeIN4cute5tupleIJiiiEEEEENS1_10collective13CollectiveMmaINS1_40MainloopSm100ArrayTmaUmmaWarpSpecializedILi15ELi8ELi4ENS6_IJNS5_1CILi2EEENSC_ILi1EEESE_EEEEENS6_IJNSC_ILi128EEENSC_ILi256EEENSC_ILi64EEEEEENS_12float_e4m3_tEPNS6_IJlSE_NSC_ILi0EEEEEESL_SO_NS5_8TiledMMAINS5_8MMA_AtomIJNS5_10MMA_TraitsINS5_25SM100_MMA_F8F6F4_2x1SM_SSEJSL_SL_fSH_SI_NS5_17integral_constantINS5_4UMMA5MajorELSV_0EEESW_NST_INSU_7ScaleInELSX_0EEESY_EEEEEENS5_6LayoutINS6_IJSE_SE_SE_EEENS6_IJSM_SM_SM_EEEEENS6_IJNS5_10UnderscoreES15_S15_EEEEENS5_18SM100_TMA_2SM_LOADENS5_14ComposedLayoutINS5_7SwizzleILi2ELi4ELi3EEENS5_18smem_ptr_flag_bitsILi8EEENS11_INS6_IJNSC_ILi8EEESJ_EEENS6_IJSJ_SE_EEEEEEEvNS5_8identityES18_S1I_vS1J_EENS_8epilogue10collective18CollectiveEpilogueINS1L_31Sm100PtrArrayTmaWarpSpecializedILi4ELi2ELi32ELb1ELb0EEEJNS6_IJSJ_SI_SJ_EEENS6_IJNS11_ISJ_SE_EENS11_INS6_IJNSC_ILi32EEESD_EEENS6_IJSE_SH_EEEEEEEENS_6half_tEPNS6_IJSE_lSM_EEES1X_S1Z_NS1L_6fusion15FusionCallbacksIS1P_NS20_17LinearCombinationIS1X_fS1X_fLNS_15FloatRoundStyleE2EEES1Q_S1W_JEEENS5_5SM1004TMEM4LOAD26SM100_TMEM_LOAD_16dp256b4xENS5_13SM90_TMA_LOADENS19_INS1A_ILi3ELi4ELi3EEENS1C_ILi16EEENS11_INS6_IJSJ_S1E_EEENS6_IJSE_SJ_EEEEEEENS5_17SM75_U16x8_LDSM_TENS5_14SM90_TMA_STOREES2G_NS5_17SM90_U16x8_STSM_TENS5_39AutoVectorizingCopyWithAssumedAlignmentILi128EEEEEEvvEEEEvNT_6ParamsE) ;  /* 0xfffffecc02447950 */ /* 0x000fea0003c3ffff */
        .weak           $__internal_2_$__cuda_sm10x_tcgen05_guardrail_trap_unallocated_columns_being_dealloced
        .type           $__internal_2_$__cuda_sm10x_tcgen05_guardrail_trap_unallocated_columns_being_dealloced,@function
        .size           $__internal_2_$__cuda_sm10x_tcgen05_guardrail_trap_unallocated_columns_being_dealloced,($__internal_3_$__cuda_sm20_div_u64 - $__internal_2_$__cuda_sm10x_tcgen05_guardrail_trap_unallocated_columns_being_dealloced)
$__internal_2_$__cuda_sm10x_tcgen05_guardrail_trap_unallocated_columns_being_dealloced:
[----:B------:R-:W-:Y:S05]  /*132f0*/  BPT.TRAP 0x1 ;  /* 0x000000040000795c */ /* 0x000fea0000300000 */
[----:B------:R-:W-:-:S04]  /*13300*/  HFMA2 R3, -RZ, RZ, 0, 0 ;  /* 0x00000000ff037431 */ /* 0x000fc800000001ff */
[----:B------:R-:W-:Y:S05]  /*13310*/  RET.REL.NODEC R2 `(_ZN7cutlass13device_kernelINS_4gemm6kernel13GemmUniversalINS1_17GroupProblemShapeIN4cute5tupleIJiiiEEEEENS1_10collective13CollectiveMmaINS1_40MainloopSm100ArrayTmaUmmaWarpSpecializedILi15ELi8ELi4ENS6_IJNS5_1CILi2EEENSC_ILi1EEESE_EEEEENS6_IJNSC_ILi128EEENSC_ILi256EEENSC_ILi64EEEEEENS_12float_e4m3_tEPNS6_IJlSE_NSC_ILi0EEEEEESL_SO_NS5_8TiledMMAINS5_8MMA_AtomIJNS5_10MMA_TraitsINS5_25SM100_MMA_F8F6F4_2x1SM_SSEJSL_SL_fSH_SI_NS5_17integral_constantINS5_4UMMA5MajorELSV_0EEESW_NST_INSU_7ScaleInELSX_0EEESY_EEEEEENS5_6LayoutINS6_IJSE_SE_SE_EEENS6_IJSM_SM_SM_EEEEENS6_IJNS5_10UnderscoreES15_S15_EEEEENS5_18SM100_TMA_2SM_LOADENS5_14ComposedLayoutINS5_7SwizzleILi2ELi4ELi3EEENS5_18smem_ptr_flag_bitsILi8EEENS11_INS6_IJNSC_ILi8EEESJ_EEENS6_IJSJ_SE_EEEEEEEvNS5_8identityES18_S1I_vS1J_EENS_8epilogue10collective18CollectiveEpilogueINS1L_31Sm100PtrArrayTmaWarpSpecializedILi4ELi2ELi32ELb1ELb0EEEJNS6_IJSJ_SI_SJ_EEENS6_IJNS11_ISJ_SE_EENS11_INS6_IJNSC_ILi32EEESD_EEENS6_IJSE_SH_EEEEEEEENS_6half_tEPNS6_IJSE_lSM_EEES1X_S1Z_NS1L_6fusion15FusionCallbacksIS1P_NS20_17LinearCombinationIS1X_fS1X_fLNS_15FloatRoundStyleE2EEES1Q_S1W_JEEENS5_5SM1004TMEM4LOAD26SM100_TMEM_LOAD_16dp256b4xENS5_13SM90_TMA_LOADENS19_INS1A_ILi3ELi4ELi3EEENS1C_ILi16EEENS11_INS6_IJSJ_S1E_EEENS6_IJSE_SJ_EEEEEEENS5_17SM75_U16x8_LDSM_TENS5_14SM90_TMA_STOREES2G_NS5_17SM90_U16x8_STSM_TENS5_39AutoVectorizingCopyWithAssumedAlignmentILi128EEEEEEvvEEEEvNT_6ParamsE) ;  /* 0xfffffecc02387950 */ /* 0x000fea0003c3ffff */
        .weak           $__internal_3_$__cuda_sm20_div_u64
        .type           $__internal_3_$__cuda_sm20_div_u64,@function
        .size           $__internal_3_$__cuda_sm20_div_u64,(.L_x_77 - $__internal_3_$__cuda_sm20_div_u64)
$__internal_3_$__cuda_sm20_div_u64:
[----:B------:R-:W1:Y:S08]  /*13320*/  I2F.U64.RP R16, UR4 ;  /* 0x0000000400107d12 */ /* 0x000e700008309000 */
[----:B-1----:R-:W1:Y:S02]  /*13330*/  MUFU.RCP R3, R16 ;  /* 0x0000001000037308 */ /* 0x002e640000001000 */
[----:B-1----:R-:W-:-:S06]  /*13340*/  VIADD R3, R3, 0x1ffffffe ;  /* 0x1ffffffe03037836 */ /* 0x002fcc0000000000 */
[----:B------:R-:W1:Y:S02]  /*13350*/  F2I.U64.TRUNC R18, R3 ;  /* 0x0000000300127311 */ /* 0x000e64000020d800 */
[----:B-1----:R-:W-:Y:S01]  /*13360*/  R2UR UR12, R18 ;  /* 0x00000000120c72ca */ /* 0x002fe200000e0000 */
[----:B------:R-:W-:Y:S01]  /*13370*/  IMAD.MOV.U32 R3, RZ, RZ, 0x0 ;  /* 0x00000000ff037424 */ /* 0x000fe200078e00ff */
[----:B------:R-:W-:-:S11]  /*13380*/  R2UR UR13, R19 ;  /* 0x00000000130d72ca */ /* 0x000fd600000e0000 */
[----:B------:R-:W-:-:S04]  /*13390*/  UIMAD.WIDE.U32 UR14, UR12, UR4, URZ ;  /* 0x000000040c0e72a5 */ /* 0x000fc8000f8e00ff */
[----:B------:R-:W-:Y:S02]  /*133a0*/  UIADD3 UR11, UP0, UPT, URZ, -UR14, URZ ;  /* 0x8000000eff0b7290 */ /* 0x000fe4000ff1e0ff */
[----:B------:R-:W-:Y:S02]  /*133b0*/  UIMAD UR10, UR12, UR5, UR15 ;  /* 0x000000050c0a72a4 */ /* 0x000fe4000f8e020f */
[----:B------:R-:W-:Y:S02]  /*133c0*/  UIMAD.WIDE.U32 UR14, UR12, UR11, URZ ;  /* 0x0000000b0c0e72a5 */ /* 0x000fe4000f8e00ff */
[----:B------:R-:W-:-:S04]  /*133d0*/  UIMAD UR10, UR13, UR4, UR10 ;  /* 0x000000040d0a72a4 */ /* 0x000fc8000f8e020a */
[----:B------:R-:W-:Y:S01]  /*133e0*/  UIADD3.X UR10, UPT, UPT, URZ, ~UR10, URZ, UP0, !UPT ;  /* 0x8000000aff0a7290 */ /* 0x000fe200087fe4ff */
[----:B------:R-:W-:Y:S01]  /*133f0*/  UMOV UR14, UR15 ;  /* 0x0000000f000e7c82 */ /* 0x000fe20008000000 */
[----:B------:R-:W-:Y:S02]  /*13400*/  UMOV UR15, UR12 ;  /* 0x0000000c000f7c82 */ /* 0x000fe40008000000 */
[----:B------:R-:W-:Y:S02]  /*13410*/  UIMAD.WIDE.U32 UR18, UR13, UR10, URZ ;  /* 0x0000000a0d1272a5 */ /* 0x000fe4000f8e00ff */
[----:B------:R-:W-:Y:S02]  /*13420*/  UIMAD.WIDE.U32 UR14, UP2, UR12, UR10, UR14 ;  /* 0x0000000a0c0e72a5 */ /* 0x000fe4000f84000e */
[----:B------:R-:W-:Y:S02]  /*13430*/  UIMAD UR10, UR13, UR10, URZ ;  /* 0x0000000a0d0a72a4 */ /* 0x000fe4000f8e02ff */
[----:B------:R-:W-:-:S03]  /*13440*/  UIMAD.WIDE.U32 UR14, UP1, UR13, UR11, UR14 ;  /* 0x0000000b0d0e72a5 */ /* 0x000fc6000f82000e */
[----:B------:R-:W-:Y:S01]  /*13450*/  UMOV UR11, UR19 ;  /* 0x00000013000b7c82 */ /* 0x000fe20008000000 */
[----:B------:R-:W-:Y:S02]  /*13460*/  UIADD3 UR15, UP0, UPT, UR10, UR15, URZ ;  /* 0x0000000f0a0f7290 */ /* 0x000fe4000ff1e0ff */
[----:B------:R-:W-:Y:S02]  /*13470*/  UIADD3.X UR11, UPT, UPT, UR11, UR13, URZ, UP2, !UPT ;  /* 0x0000000d0b0b7290 */ /* 0x000fe400097fe4ff */
[----:B------:R-:W-:Y:S02]  /*13480*/  UIMAD.WIDE.U32 UR18, UR15, UR4, URZ ;  /* 0x000000040f1272a5 */ /* 0x000fe4000f8e00ff */
[----:B------:R-:W-:Y:S02]  /*13490*/  UIADD3.X UR12, UPT, UPT, URZ, URZ, UR11, UP0, UP1 ;  /* 0x000000ffff0c7290 */ /* 0x000fe400087e240b */
[----:B------:R-:W-:Y:S02]  /*134a0*/  UIADD3 UR10, UP0, UPT, URZ, -UR18, URZ ;  /* 0x80000012ff0a7290 */ /* 0x000fe4000ff1e0ff */
[----:B------:R-:W-:-:S02]  /*134b0*/  UIMAD UR11, UR15, UR5, UR19 ;  /* 0x000000050f0b72a4 */ /* 0x000fc4000f8e0213 */
[----:B------:R-:W-:Y:S02]  /*134c0*/  UIMAD.WIDE.U32 UR18, UR15, UR10, URZ ;  /* 0x0000000a0f1272a5 */ /* 0x000fe4000f8e00ff */
[----:B------:R-:W-:-:S04]  /*134d0*/  UIMAD UR11, UR12, UR4, UR11 ;  /* 0x000000040c0b72a4 */ /* 0x000fc8000f8e020b */
[----:B------:R-:W-:Y:S01]  /*134e0*/  UIADD3.X UR11, UPT, UPT, URZ, ~UR11, URZ, UP0, !UPT ;  /* 0x8000000bff0b7290 */ /* 0x000fe200087fe4ff */
[----:B------:R-:W-:-:S03]  /*134f0*/  UMOV UR14, UR19 ;  /* 0x00000013000e7c82 */ /* 0x000fc60008000000 */
[----:B------:R-:W-:Y:S02]  /*13500*/  UIMAD.WIDE.U32 UR18, UP2, UR15, UR11, UR14 ;  /* 0x0000000b0f1272a5 */ /* 0x000fe4000f84000e */
[----:B------:R-:W-:Y:S02]  /*13510*/  UIMAD.WIDE.U32 UR14, UR12, UR11, URZ ;  /* 0x0000000b0c0e72a5 */ /* 0x000fe4000f8e00ff */
[----:B------:R-:W-:Y:S02]  /*13520*/  UIMAD.WIDE.U32 UR18, UP1, UR12, UR10, UR18 ;  /* 0x0000000a0c1272a5 */ /* 0x000fe4000f820012 */
[----:B------:R-:W-:-:S05]  /*13530*/  UIMAD UR10, UR12, UR11, URZ ;  /* 0x0000000b0c0a72a4 */ /* 0x000fca000f8e02ff */
[----:B------:R-:W-:Y:S02]  /*13540*/  UMOV UR11, UR19 ;  /* 0x00000013000b7c82 */ /* 0x000fe40008000000 */
[----:B------:R-:W-:-:S03]  /*13550*/  UIADD3 UR10, UP0, UPT, UR10, UR11, URZ ;  /* 0x0000000b0a0a7290 */ /* 0x000fc6000ff1e0ff */
[----:B------:R-:W-:Y:S01]  /*13560*/  UMOV UR11, UR15 ;  /* 0x0000000f000b7c82 */ /* 0x000fe20008000000 */
[----:B------:R-:W-:Y:S02]  /*13570*/  UIMAD.WIDE.U32 UR18, UR10, UR6, URZ ;  /* 0x000000060a1272a5 */ /* 0x000fe4000f8e00ff */
[----:B------:R-:W-:-:S04]  /*13580*/  UIADD3.X UR11, UPT, UPT, UR11, UR12, URZ, UP2, !UPT ;  /* 0x0000000c0b0b7290 */ /* 0x000fc800097fe4ff */
[----:B------:R-:W-:Y:S01]  /*13590*/  UIADD3.X UR14, UPT, UPT, URZ, URZ, UR11, UP0, UP1 ;  /* 0x000000ffff0e7290 */ /* 0x000fe200087e240b */
[----:B------:R-:W-:Y:S01]  /*135a0*/  UMOV UR18, UR19 ;  /* 0x0000001300127c82 */ /* 0x000fe20008000000 */
[----:B------:R-:W-:Y:S02]  /*135b0*/  UMOV UR19, URZ ;  /* 0x000000ff00137c82 */ /* 0x000fe40008000000 */
[----:B------:R-:W-:Y:S02]  /*135c0*/  UIMAD.WIDE.U32 UR12, UR14, UR9, URZ ;  /* 0x000000090e0c72a5 */ /* 0x000fe4000f8e00ff */
[----:B------:R-:W-:-:S04]  /*135d0*/  UIMAD.WIDE.U32 UR10, UR10, UR9, UR18 ;  /* 0x000000090a0a72a5 */ /* 0x000fc8000f8e0012 */
[----:B------:R-:W-:Y:S02]  /*135e0*/  UIMAD.WIDE.U32 UR10, UP1, UR14, UR6, UR10 ;  /* 0x000000060e0a72a5 */ /* 0x000fe4000f82000a */
[----:B------:R-:W-:-:S04]  /*135f0*/  UIMAD UR14, UR14, UR9, URZ ;  /* 0x000000090e0e72a4 */ /* 0x000fc8000f8e02ff */
[----:B------:R-:W-:-:S03]  /*13600*/  UIADD3 UR14, UP0, UPT, UR14, UR11, URZ ;  /* 0x0000000b0e0e7290 */ /* 0x000fc6000ff1e0ff */
[----:B------:R-:W-:Y:S01]  /*13610*/  UMOV UR11, UR13 ;  /* 0x0000000d000b7c82 */ /* 0x000fe20008000000 */
[----:B------:R-:W-:Y:S02]  /*13620*/  UIMAD.WIDE.U32 UR18, UR14, UR4, URZ ;  /* 0x000000040e1272a5 */ /* 0x000fe4000f8e00ff */
[----:B------:R-:W-:Y:S02]  /*13630*/  UIADD3.X UR11, UPT, UPT, UR11, URZ, URZ, UP1, !UPT ;  /* 0x000000ff0b0b7290 */ /* 0x000fe40008ffe4ff */
[----:B------:R-:W-:Y:S02]  /*13640*/  UIADD3 UR13, UPT, UPT, UR14, 0x1, URZ ;  /* 0x000000010e0d7890 */ /* 0x000fe4000fffe0ff */
[----:B------:R-:W-:Y:S02]  /*13650*/  UIADD3.X UR12, UPT, UPT, URZ, UR11, URZ, UP0, !UPT ;  /* 0x0000000bff0c7290 */ /* 0x000fe400087fe4ff */
[----:B------:R-:W-:Y:S02]  /*13660*/  UIMAD UR11, UR14, UR5, UR19 ;  /* 0x000000050e0b72a4 */ /* 0x000fe4000f8e0213 */
[----:B------:R-:W-:-:S02]  /*13670*/  UIADD3 UR10, UP0, UPT, -UR18, UR6, URZ ;  /* 0x00000006120a7290 */ /* 0x000fc4000ff1e1ff */
[----:B------:R-:W-:Y:S02]  /*13680*/  UIMAD UR11, UR12, UR4, UR11 ;  /* 0x000000040c0b72a4 */ /* 0x000fe4000f8e020b */
[----:B------:R-:W-:Y:S02]  /*13690*/  UISETP.GE.U32.AND UP1, UPT, UR10, UR4, UPT ;  /* 0x000000040a00728c */ /* 0x000fe4000bf26070 */
[----:B------:R-:W-:Y:S02]  /*136a0*/  UIADD3.X UR9, UPT, UPT, ~UR11, UR9, URZ, UP0, !UPT ;  /* 0x000000090b097290 */ /* 0x000fe400087fe5ff */
[----:B------:R-:W-:Y:S02]  /*136b0*/  UIADD3 UR12, UP0, UPT, -UR4, UR10, URZ ;  /* 0x0000000a040c7290 */ /* 0x000fe4000ff1e1ff */
[----:B------:R-:W-:Y:S02]  /*136c0*/  UISETP.GE.U32.AND.EX UP1, UPT, UR9, UR5, UPT, UP1 ;  /* 0x000000050900728c */ /* 0x000fe4000bf26110 */
[----:B------:R-:W-:-:S02]  /*136d0*/  UIADD3.X UR11, UPT, UPT, ~UR5, UR9, URZ, UP0, !UPT ;  /* 0x00000009050b7290 */ /* 0x000fc400087fe5ff */
[----:B------:R-:W-:Y:S02]  /*136e0*/  USEL UR12, UR12, UR10, UP1 ;  /* 0x0000000a0c0c7287 */ /* 0x000fe40008800000 */
[----:B------:R-:W-:Y:S02]  /*136f0*/  USEL UR11, UR11, UR9, UP1 ;  /* 0x000000090b0b7287 */ /* 0x000fe40008800000 */
[----:B------:R-:W-:Y:S02]  /*13700*/  USEL UR13, UR13, UR14, UP1 ;  /* 0x0000000e0d0d7287 */ /* 0x000fe40008800000 */
[----:B------:R-:W-:Y:S02]  /*13710*/  UISETP.GE.U32.AND UP1, UPT, UR12, UR4, UPT ;  /* 0x000000040c00728c */ /* 0x000fe4000bf26070 */
[----:B------:R-:W-:Y:S02]  /*13720*/  UISETP.NE.U32.AND UP0, UPT, UR4, URZ, UPT ;  /* 0x000000ff0400728c */ /* 0x000fe4000bf05070 */
[----:B------:R-:W-:-:S02]  /*13730*/  UIADD3 UR9, UPT, UPT, UR13, 0x1, URZ ;  /* 0x000000010d097890 */ /* 0x000fc4000fffe0ff */
[----:B------:R-:W-:Y:S02]  /*13740*/  UISETP.GE.U32.AND.EX UP1, UPT, UR11, UR5, UPT, UP1 ;  /* 0x000000050b00728c */ /* 0x000fe4000bf26110 */
[----:B------:R-:W-:Y:S02]  /*13750*/  UISETP.NE.AND.EX UP0, UPT, UR5, URZ, UPT, UP0 ;  /* 0x000000ff0500728c */ /* 0x000fe4000bf05300 */
[----:B------:R-:W-:-:S04]  /*13760*/  USEL UR9, UR9, UR13, UP1 ;  /* 0x0000000d09097287 */ /* 0x000fc80008800000 */
[----:B------:R-:W-:Y:S01]  /*13770*/  USEL UR12, UR9, 0xffffffff, UP0 ;  /* 0xffffffff090c7887 */ /* 0x000fe20008000000 */
[----:B------:R-:W-:Y:S11]  /*13780*/  RET.REL.NODEC R2 `(_ZN7cutlass13device_kernelINS_4gemm6kernel13GemmUniversalINS1_17GroupProblemShapeIN4cute5tupleIJiiiEEEEENS1_10collective13CollectiveMmaINS1_40MainloopSm100ArrayTmaUmmaWarpSpecializedILi15ELi8ELi4ENS6_IJNS5_1CILi2EEENSC_ILi1EEESE_EEEEENS6_IJNSC_ILi128EEENSC_ILi256EEENSC_ILi64EEEEEENS_12float_e4m3_tEPNS6_IJlSE_NSC_ILi0EEEEEESL_SO_NS5_8TiledMMAINS5_8MMA_AtomIJNS5_10MMA_TraitsINS5_25SM100_MMA_F8F6F4_2x1SM_SSEJSL_SL_fSH_SI_NS5_17integral_constantINS5_4UMMA5MajorELSV_0EEESW_NST_INSU_7ScaleInELSX_0EEESY_EEEEEENS5_6LayoutINS6_IJSE_SE_SE_EEENS6_IJSM_SM_SM_EEEEENS6_IJNS5_10UnderscoreES15_S15_EEEEENS5_18SM100_TMA_2SM_LOADENS5_14ComposedLayoutINS5_7SwizzleILi2ELi4ELi3EEENS5_18smem_ptr_flag_bitsILi8EEENS11_INS6_IJNSC_ILi8EEESJ_EEENS6_IJSJ_SE_EEEEEEEvNS5_8identityES18_S1I_vS1J_EENS_8epilogue10collective18CollectiveEpilogueINS1L_31Sm100PtrArrayTmaWarpSpecializedILi4ELi2ELi32ELb1ELb0EEEJNS6_IJSJ_SI_SJ_EEENS6_IJNS11_ISJ_SE_EENS11_INS6_IJNSC_ILi32EEESD_EEENS6_IJSE_SH_EEEEEEEENS_6half_tEPNS6_IJSE_lSM_EEES1X_S1Z_NS1L_6fusion15FusionCallbacksIS1P_NS20_17LinearCombinationIS1X_fS1X_fLNS_15FloatRoundStyleE2EEES1Q_S1W_JEEENS5_5SM1004TMEM4LOAD26SM100_TMEM_LOAD_16dp256b4xENS5_13SM90_TMA_LOADENS19_INS1A_ILi3ELi4ELi3EEENS1C_ILi16EEENS11_INS6_IJSJ_S1E_EEENS6_IJSE_SJ_EEEEEEENS5_17SM75_U16x8_LDSM_TENS5_14SM90_TMA_STOREES2G_NS5_17SM90_U16x8_STSM_TENS5_39AutoVectorizingCopyWithAssumedAlignmentILi128EEEEEEvvEEEEvNT_6ParamsE) ;  /* 0xfffffec8021c7950 */ /* 0x000ff60003c3ffff */
.L_x_77:
[----:B------:R-:W-:Y:S01]  /*13790*/  MOV R28, R16 ;  /* 0x00000010001c7202 */ /* 0x000fe20000000f00 */
[----:B------:R-:W-:-:S05]  /*137a0*/  IMAD.MOV.U32 R29, RZ, RZ, R3 ;  /* 0x000000ffff1d7224 */ /* 0x000fca00078e0003 */
[----:B------:R-:W1:Y:S08]  /*137b0*/  I2F.U64.RP R28, R28 ;  /* 0x0000001c001c7312 */ /* 0x000e700000309000 */
[----:B-1----:R-:W1:Y:S02]  /*137c0*/  MUFU.RCP R22, R28 ;  /* 0x0000001c00167308 */ /* 0x002e640000001000 */
[----:B-1----:R-:W-:-:S06]  /*137d0*/  IADD3 R22, PT, PT, R22, 0x1ffffffe, RZ ;  /* 0x1ffffffe16167810 */ /* 0x002fcc0007ffe0ff */
[----:B------:R-:W1:Y:S02]  /*137e0*/  F2I.U64.TRUNC R22, R22 ;  /* 0x0000001600167311 */ /* 0x000e64000020d800 */
[----:B-1----:R-:W-:-:S04]  /*137f0*/  IMAD.WIDE.U32 R24, R22, R16, RZ ;  /* 0x0000001016187225 */ /* 0x002fc800078e00ff */
[----:B------:R-:W-:Y:S01]  /*13800*/  IMAD R27, R22, R3, R25 ;  /* 0x00000003161b7224 */ /* 0x000fe200078e0219 */
[----:B------:R-:W-:-:S03]  /*13810*/  IADD3 R25, P0, PT, RZ, -R24, RZ ;  /* 0x80000018ff197210 */ /* 0x000fc60007f1e0ff */
[----:B------:R-:W-:Y:S01]  /*13820*/  IMAD R20, R23, R16, R27 ;  /* 0x0000001017147224 */ /* 0x000fe200078e021b */
[----:B------:R-:W-:Y:S01]  /*13830*/  MOV R27, R22 ;  /* 0x00000016001b7202 */ /* 0x000fe20000000f00 */
[----:B------:R-:W-:-:S04]  /*13840*/  IMAD.HI.U32 R26, R22, R25, RZ ;  /* 0x00000019161a7227 */ /* 0x000fc800078e00ff */
[----:B------:R-:W-:-:S04]  /*13850*/  IMAD.X R20, RZ, RZ, ~R20, P0 ;  /* 0x000000ffff147224 */ /* 0x000fc800000e0e14 */
[----:B------:R-:W-:-:S04]  /*13860*/  IMAD.WIDE.U32 R26, P2, R22, R20, R26 ;  /* 0x00000014161a7225 */ /* 0x000fc8000784001a */
[C---:B------:R-:W-:Y:S02]  /*13870*/  IMAD R24, R23.reuse, R20, RZ ;  /* 0x0000001417187224 */ /* 0x040fe400078e02ff */
[----:B------:R-:W-:-:S04]  /*13880*/  IMAD.HI.U32 R25, P1, R23, R25, R26 ;  /* 0x0000001917197227 */ /* 0x000fc8000782001a */
[----:B------:R-:W-:Y:S01]  /*13890*/  IMAD.HI.U32 R20, R23, R20, RZ ;  /* 0x0000001417147227 */ /* 0x000fe200078e00ff */
[----:B------:R-:W-:-:S03]  /*138a0*/  IADD3 R25, P0, PT, R24, R25, RZ ;  /* 0x0000001918197210 */ /* 0x000fc60007f1e0ff */
[----:B------:R-:W-:Y:S02]  /*138b0*/  IMAD.X R23, R20, 0x1, R23, P2 ;  /* 0x0000000114177824 */ /* 0x000fe400010e0617 */
[----:B------:R-:W-:-:S03]  /*138c0*/  IMAD.WIDE.U32 R26, R25, R16, RZ ;  /* 0x00000010191a7225 */ /* 0x000fc600078e00ff */
[----:B------:R-:W-:Y:S01]  /*138d0*/  IADD3.X R23, PT, PT, RZ, RZ, R23, P0, P1 ;  /* 0x000000ffff177210 */ /* 0x000fe200007e2417 */
[----:B------:R-:W-:Y:S01]  /*138e0*/  IMAD R20, R25, R3, R27 ;  /* 0x0000000319147224 */ /* 0x000fe200078e021b */
[----:B------:R-:W-:-:S03]  /*138f0*/  IADD3 R22, P0, PT, RZ, -R26, RZ ;  /* 0x8000001aff167210 */ /* 0x000fc60007f1e0ff */
[----:B------:R-:W-:Y:S02]  /*13900*/  IMAD R20, R23, R16, R20 ;  /* 0x0000001017147224 */ /* 0x000fe400078e0214 */
[----:B------:R-:W-:-:S03]  /*13910*/  IMAD.HI.U32 R24, R25, R22, RZ ;  /* 0x0000001619187227 */ /* 0x000fc600078e00ff */
[----:B------:R-:W-:-:S05]  /*13920*/  IADD3.X R20, PT, PT, RZ, ~R20, RZ, P0, !PT ;  /* 0x80000014ff147210 */ /* 0x000fca00007fe4ff */
[----:B------:R-:W-:-:S04]  /*13930*/  IMAD.WIDE.U32 R26, P2, R25, R20, R24 ;  /* 0x00000014191a7225 */ /* 0x000fc80007840018 */
[C---:B------:R-:W-:Y:S02]  /*13940*/  IMAD R24, R23.reuse, R20, RZ ;  /* 0x0000001417187224 */ /* 0x040fe400078e02ff */
[----:B------:R-:W-:-:S04]  /*13950*/  IMAD.HI.U32 R25, P1, R23, R22, R26 ;  /* 0x0000001617197227 */ /* 0x000fc8000782001a */
[----:B------:R-:W-:Y:S01]  /*13960*/  IMAD.HI.U32 R20, R23, R20, RZ ;  /* 0x0000001417147227 */ /* 0x000fe200078e00ff */
[----:B------:R-:W-:-:S03]  /*13970*/  IADD3 R24, P0, PT, R24, R25, RZ ;  /* 0x0000001918187210 */ /* 0x000fc60007f1e0ff */
[----:B------:R-:W-:Y:S02]  /*13980*/  IMAD.X R20, R20, 0x1, R23, P2 ;  /* 0x0000000114147824 */ /* 0x000fe400010e0617 */
[----:B------:R-:W-:Y:S02]  /*13990*/  HFMA2 R23, -RZ, RZ, 0, 0 ;  /* 0x00000000ff177431 */ /* 0x000fe400000001ff */
[----:B------:R-:W-:Y:S01]  /*139a0*/  IMAD.HI.U32 R22, R24, R19, RZ ;  /* 0x0000001318167227 */ /* 0x000fe200078e00ff */
[----:B------:R-:W-:-:S05]  /*139b0*/  IADD3.X R25, PT, PT, RZ, RZ, R20, P0, P1 ;  /* 0x000000ffff197210 */ /* 0x000fca00007e2414 */
[-C--:B------:R-:W-:Y:S02]  /*139c0*/  IMAD R20, R25, R18.reuse, RZ ;  /* 0x0000001219147224 */ /* 0x080fe400078e02ff */
[----:B------:R-:W-:-:S04]  /*139d0*/  IMAD.WIDE.U32 R22, R24, R18, R22 ;  /* 0x0000001218167225 */ /* 0x000fc800078e0016 */
[----:B------:R-:W-:-:S04]  /*139e0*/  IMAD.HI.U32 R23, P1, R25, R19, R22 ;  /* 0x0000001319177227 */ /* 0x000fc80007820016 */
[----:B------:R-:W-:Y:S01]  /*139f0*/  IMAD.HI.U32 R22, R25, R18, RZ ;  /* 0x0000001219167227 */ /* 0x000fe200078e00ff */
[----:B------:R-:W-:-:S04]  /*13a00*/  IADD3 R20, P0, PT, R20, R23, RZ ;  /* 0x0000001714147210 */ /* 0x000fc80007f1e0ff */
[----:B------:R-:W-:Y:S01]  /*13a10*/  IADD3.X R22, PT, PT, R22, RZ, RZ, P1, !PT ;  /* 0x000000ff16167210 */ /* 0x000fe20000ffe4ff */
[----:B------:R-:W-:-:S04]  /*13a20*/  IMAD.WIDE.U32 R24, R20, R16, RZ ;  /* 0x0000001014187225 */ /* 0x000fc800078e00ff */
[----:B------:R-:W-:Y:S01]  /*13a30*/  IMAD.X R22, RZ, RZ, R22, P0 ;  /* 0x000000ffff167224 */ /* 0x000fe200000e0616 */
[----:B------:R-:W-:Y:S01]  /*13a40*/  IADD3 R19, P0, PT, -R24, R19, RZ ;  /* 0x0000001318137210 */ /* 0x000fe20007f1e1ff */
[C---:B------:R-:W-:Y:S02]  /*13a50*/  IMAD R23, R20.reuse, R3, R25 ;  /* 0x0000000314177224 */ /* 0x040fe400078e0219 */
[----:B------:R-:W-:Y:S01]  /*13a60*/  VIADD R25, R20, 0x1 ;  /* 0x0000000114197836 */ /* 0x000fe20000000000 */
[-C--:B------:R-:W-:Y:S01]  /*13a70*/  ISETP.GE.U32.AND P2, PT, R19, R16.reuse, PT ;  /* 0x000000101300720c */ /* 0x080fe20003f46070 */
[----:B------:R-:W-:Y:S01]  /*13a80*/  IMAD R23, R22, R16, R23 ;  /* 0x0000001016177224 */ /* 0x000fe200078e0217 */
[----:B------:R-:W-:-:S04]  /*13a90*/  IADD3 R22, P1, PT, -R16, R19, RZ ;  /* 0x0000001310167210 */ /* 0x000fc80007f3e1ff */
[----:B------:R-:W-:-:S04]  /*13aa0*/  IADD3.X R18, PT, PT, ~R23, R18, RZ, P0, !PT ;  /* 0x0000001217127210 */ /* 0x000fc800007fe5ff */
[----:B------:R-:W-:Y:S02]  /*13ab0*/  ISETP.GE.U32.AND.EX P0, PT, R18, R3, PT, P2 ;  /* 0x000000031200720c */ /* 0x000fe40003f06120 */
[-C--:B------:R-:W-:Y:S02]  /*13ac0*/  IADD3.X R23, PT, PT, ~R3, R18.reuse, RZ, P1, !PT ;  /* 0x0000001203177210 */ /* 0x080fe40000ffe5ff */
[----:B------:R-:W-:Y:S02]  /*13ad0*/  SEL R19, R22, R19, P0 ;  /* 0x0000001316137207 */ /* 0x000fe40000000000 */
[----:B------:R-:W-:Y:S02]  /*13ae0*/  SEL R18, R23, R18, P0 ;  /* 0x0000001217127207 */ /* 0x000fe40000000000 */
[----:B------:R-:W-:Y:S02]  /*13af0*/  SEL R25, R25, R20, P0 ;  /* 0x0000001419197207 */ /* 0x000fe40000000000 */
[----:B------:R-:W-:-:S02]  /*13b00*/  ISETP.GE.U32.AND P1, PT, R19, R16, PT ;  /* 0x000000101300720c */ /* 0x000fc40003f26070 */
[----:B------:R-:W-:Y:S02]  /*13b10*/  ISETP.NE.U32.AND P0, PT, R16, RZ, PT ;  /* 0x000000ff1000720c */ /* 0x000fe40003f05070 */
[----:B------:R-:W-:Y:S02]  /*13b20*/  IADD3 R20, PT, PT, R25, 0x1, RZ ;  /* 0x0000000119147810 */ /* 0x000fe40007ffe0ff */
[----:B------:R-:W-:Y:S02]  /*13b30*/  ISETP.GE.U32.AND.EX P1, PT, R18, R3, PT, P1 ;  /* 0x000000031200720c */ /* 0x000fe40003f26110 */
[----:B------:R-:W-:Y:S02]  /*13b40*/  ISETP.NE.AND.EX P0, PT, R3, RZ, PT, P0 ;  /* 0x000000ff0300720c */ /* 0x000fe40003f05300 */
[----:B------:R-:W-:Y:S02]  /*13b50*/  MOV R3, 0x0 ;  /* 0x0000000000037802 */ /* 0x000fe40000000f00 */
[----:B------:R-:W-:-:S04]  /*13b60*/  SEL R20, R20, R25, P1 ;  /* 0x0000001914147207 */ /* 0x000fc80000800000 */
[----:B------:R-:W-:Y:S01]  /*13b70*/  SEL R20, R20, 0xffffffff, P0 ;  /* 0xffffffff14147807 */ /* 0x000fe20000000000 */
[----:B------:R-:W-:Y:S06]  /*13b80*/  RET.REL.NODEC R2 `(_ZN7cutlass13device_kernelINS_4gemm6kernel13GemmUniversalINS1_17GroupProblemShapeIN4cute5tupleIJiiiEEEEENS1_10collective13CollectiveMmaINS1_40MainloopSm100ArrayTmaUmmaWarpSpecializedILi15ELi8ELi4ENS6_IJNS5_1CILi2EEENSC_ILi1EEESE_EEEEENS6_IJNSC_ILi128EEENSC_ILi256EEENSC_ILi64EEEEEENS_12float_e4m3_tEPNS6_IJlSE_NSC_ILi0EEEEEESL_SO_NS5_8TiledMMAINS5_8MMA_AtomIJNS5_10MMA_TraitsINS5_25SM100_MMA_F8F6F4_2x1SM_SSEJSL_SL_fSH_SI_NS5_17integral_constantINS5_4UMMA5MajorELSV_0EEESW_NST_INSU_7ScaleInELSX_0EEESY_EEEEEENS5_6LayoutINS6_IJSE_SE_SE_EEENS6_IJSM_SM_SM_EEEEENS6_IJNS5_10UnderscoreES15_S15_EEEEENS5_18SM100_TMA_2SM_LOADENS5_14ComposedLayoutINS5_7SwizzleILi2ELi4ELi3EEENS5_18smem_ptr_flag_bitsILi8EEENS11_INS6_IJNSC_ILi8EEESJ_EEENS6_IJSJ_SE_EEEEEEEvNS5_8identityES18_S1I_vS1J_EENS_8epilogue10collective18CollectiveEpilogueINS1L_31Sm100PtrArrayTmaWarpSpecializedILi4ELi2ELi32ELb1ELb0EEEJNS6_IJSJ_SI_SJ_EEENS6_IJNS11_ISJ_SE_EENS11_INS6_IJNSC_ILi32EEESD_EEENS6_IJSE_SH_EEEEEEEENS_6half_tEPNS6_IJSE_lSM_EEES1X_S1Z_NS1L_6fusion15FusionCallbacksIS1P_NS20_17LinearCombinationIS1X_fS1X_fLNS_15FloatRoundStyleE2EEES1Q_S1W_JEEENS5_5SM1004TMEM4LOAD26SM100_TMEM_LOAD_16dp256b4xENS5_13SM90_TMA_LOADENS19_INS1A_ILi3ELi4ELi3EEENS1C_ILi16EEENS11_INS6_IJSJ_S1E_EEENS6_IJSE_SJ_EEEEEEENS5_17SM75_U16x8_LDSM_TENS5_14SM90_TMA_STOREES2G_NS5_17SM90_U16x8_STSM_TENS5_39AutoVectorizingCopyWithAssumedAlignmentILi128EEEEEEvvEEEEvNT_6ParamsE) ;  /* 0xfffffec4021c7950 */ /* 0x000fec0003c3ffff */
.L_x_327:
[----:B------:R-:W-:-:S00]  /*13b90*/  BRA `(.L_x_327) ;  /* 0xfffffffc00fc7947 */ /* 0x000fc0000383ffff */
[----:B------:R-:W-:-:S00]  /*13ba0*/  NOP ;  /* 0x0000000000007918 */ /* 0x000fc00000000000 */
        /* <DEDUP_REMOVED lines=13> */
.L_x_339:


//--------------------- .nv.global.init           --------------------------
	.section	.nv.global.init,"aw",@progbits
.nv.global.init:
	.type		$str$26,@object
	.size		$str$26,($str$27 - $str$26)
$str$26:
        /*0000*/ 	.byte	0x28, 0x61, 0x64, 0x64, 0x72, 0x65, 0x73, 0x73, 0x20, 0x26, 0x20, 0x6d, 0x61, 0x73, 0x6b, 0x29
        /*0010*/ 	.byte	0x20, 0x3d, 0x3d, 0x20, 0x30, 0x00
	.type		$str$27,@object
	.size		$str$27,($str$25 - $str$27)
$str$27:
        /*0016*/ 	.byte	0x2f, 0x74, 0x6d, 0x70, 0x2f, 0x63, 0x75, 0x74, 0x6c, 0x61, 0x73, 0x73, 0x5f, 0x73, 0x77, 0x65
        /*0026*/ 	.byte	0x65, 0x70, 0x5f, 0x73, 0x72, 0x63, 0x2f, 0x69, 0x6e, 0x63, 0x6c, 0x75, 0x64, 0x65, 0x2f, 0x63
        /*0036*/ 	.byte	0x75, 0x74, 0x65, 0x2f, 0x70, 0x6f, 0x69, 0x6e, 0x74, 0x65, 0x72, 0x5f, 0x66, 0x6c, 0x61, 0x67
        /*0046*/ 	.byte	0x67, 0x65, 0x64, 0x2e, 0x68, 0x70, 0x70, 0x00
	.type		$str$25,@object
	.size		$str$25,($str$24 - $str$25)
$str$25:
        /*004e*/ 	.byte	0x2f, 0x74, 0x6d, 0x70, 0x2f, 0x63, 0x75, 0x74, 0x6c, 0x61, 0x73, 0x73, 0x5f, 0x73, 0x77, 0x65
        /*005e*/ 	.byte	0x65, 0x70, 0x5f, 0x73, 0x72, 0x63, 0x2f, 0x69, 0x6e, 0x63, 0x6c, 0x75, 0x64, 0x65, 0x2f, 0x63
        /*006e*/ 	.byte	0x75, 0x74, 0x65, 0x2f, 0x61, 0x74, 0x6f, 0x6d, 0x2f, 0x63, 0x6f, 0x70, 0x79, 0x5f, 0x74, 0x72
        /*007e*/ 	.byte	0x61, 0x69, 0x74, 0x73, 0x5f, 0x73, 0x6d, 0x31, 0x30, 0x30, 0x2e, 0x68, 0x70, 0x70, 0x00
	.type		$str$24,@object
	.size		$str$24,(__unnamed_1 - $str$24)
$str$24:
        /*008d*/ 	.byte	0x28, 0x28, 0x75, 0x69, 0x6e, 0x74, 0x33, 0x32, 0x5f, 0x74, 0x28, 0x74, 0x68, 0x72, 0x65, 0x61
        /*009d*/ 	.byte	0x64, 0x49, 0x64, 0x78, 0x2e, 0x78, 0x29, 0x20, 0x2f, 0x20, 0x33, 0x32, 0x29, 0x20, 0x25, 0x20
        /*00ad*/ 	.byte	0x34, 0x29, 0x20, 0x3d, 0x3d, 0x20, 0x28, 0x28, 0x28, 0x74, 0x6d, 0x65, 0x6d, 0x5f, 0x61, 0x64
        /*00bd*/ 	.byte	0x64, 0x72, 0x20, 0x3e, 0x3e, 0x20, 0x31, 0x36, 0x29, 0x20, 0x2f, 0x20, 0x33, 0x32, 0x29, 0x20
        /*00cd*/ 	.byte	0x25, 0x20, 0x34, 0x29, 0x00
	.type		__unnamed_1,@object
	.size		__unnamed_1,(__unnamed_2 - __unnamed_1)
__unnamed_1:
        /*00d2*/ 	.byte	0x61, 0x75, 0x74, 0x6f, 0x20, 0x63, 0x75, 0x74, 0x65, 0x3a, 0x3a, 0x61, 0x73, 0x5f, 0x70, 0x6f
        /* <DEDUP_REMOVED lines=24> */
        /*0262*/ 	.byte	0x3e, 0x3e, 0x3e, 0x5d, 0x00
	.type		__unnamed_2,@object
	.size		__unnamed_2,(.L_2 - __unnamed_2)
__unnamed_2:
        /* <DEDUP_REMOVED lines=42> */
        /*0507*/ 	.byte	0x3e, 0x5d, 0x00
.L_2:


//--------------------- .nv.shared._ZN7cutlass13device_kernelINS_4gemm6kernel13GemmUniversalINS1_17GroupProblemShapeIN4cute5tupleIJiiiEEEEENS1_10collective13CollectiveMmaINS1_40MainloopSm100ArrayTmaUmmaWarpSpecializedILi15ELi8ELi4ENS6_IJNS5_1CILi2EEENSC_ILi1EEESE_EEEEENS6_IJNSC_ILi128EEENSC_ILi256EEENSC_ILi64EEEEEENS_12float_e4m3_tEPNS6_IJlSE_NSC_ILi0EEEEEESL_SO_NS5_8TiledMMAINS5_8MMA_AtomIJNS5_10MMA_TraitsINS5_25SM100_MMA_F8F6F4_2x1SM_SSEJSL_SL_fSH_SI_NS5_17integral_constantINS5_4UMMA5MajorELSV_0EEESW_NST_INSU_7ScaleInELSX_0EEESY_EEEEEENS5_6LayoutINS6_IJSE_SE_SE_EEENS6_IJSM_SM_SM_EEEEENS6_IJNS5_10UnderscoreES15_S15_EEEEENS5_18SM100_TMA_2SM_LOADENS5_14ComposedLayoutINS5_7SwizzleILi2ELi4ELi3EEENS5_18smem_ptr_flag_bitsILi8EEENS11_INS6_IJNSC_ILi8EEESJ_EEENS6_IJSJ_SE_EEEEEEEvNS5_8identityES18_S1I_vS1J_EENS_8epilogue10collective18CollectiveEpilogueINS1L_31Sm100PtrArrayTmaWarpSpecializedILi4ELi2ELi32ELb1ELb0EEEJNS6_IJSJ_SI_SJ_EEENS6_IJNS11_ISJ_SE_EENS11_INS6_IJNSC_ILi32EEESD_EEENS6_IJSE_SH_EEEEEEEENS_6half_tEPNS6_IJSE_lSM_EEES1X_S1Z_NS1L_6fusion15FusionCallbacksIS1P_NS20_17LinearCombinationIS1X_fS1X_fLNS_15FloatRoundStyleE2EEES1Q_S1W_JEEENS5_5SM1004TMEM4LOAD26SM100_TMEM_LOAD_16dp256b4xENS5_13SM90_TMA_LOADENS19_INS1A_ILi3ELi4ELi3EEENS1C_ILi16EEENS11_INS6_IJSJ_S1E_EEENS6_IJSE_SJ_EEEEEEENS5_17SM75_U16x8_LDSM_TENS5_14SM90_TMA_STOREES2G_NS5_17SM90_U16x8_STSM_TENS5_39AutoVectorizingCopyWithAssumedAlignmentILi128EEEEEEvvEEEEvNT_6ParamsE --------------------------
	.section	.nv.shared._ZN7cutlass13device_kernelINS_4gemm6kernel13GemmUniversalINS1_17GroupProblemShapeIN4cute5tupleIJiiiEEEEENS1_10collective13CollectiveMmaINS1_40MainloopSm100ArrayTmaUmmaWarpSpecializedILi15ELi8ELi4ENS6_IJNS5_1CILi2EEENSC_ILi1EEESE_EEEEENS6_IJNSC_ILi128EEENSC_ILi256EEENSC_ILi64EEEEEENS_12float_e4m3_tEPNS6_IJlSE_NSC_ILi0EEEEEESL_SO_NS5_8TiledMMAINS5_8MMA_AtomIJNS5_10MMA_TraitsINS5_25SM100_MMA_F8F6F4_2x1SM_SSEJSL_SL_fSH_SI_NS5_17integral_constantINS5_4UMMA5MajorELSV_0EEESW_NST_INSU_7ScaleInELSX_0EEESY_EEEEEENS5_6LayoutINS6_IJSE_SE_SE_EEENS6_IJSM_SM_SM_EEEEENS6_IJNS5_10UnderscoreES15_S15_EEEEENS5_18SM100_TMA_2SM_LOADENS5_14ComposedLayoutINS5_7SwizzleILi2ELi4ELi3EEENS5_18smem_ptr_flag_bitsILi8EEENS11_INS6_IJNSC_ILi8EEESJ_EEENS6_IJSJ_SE_EEEEEEEvNS5_8identityES18_S1I_vS1J_EENS_8epilogue10collective18CollectiveEpilogueINS1L_31Sm100PtrArrayTmaWarpSpecializedILi4ELi2ELi32ELb1ELb0EEEJNS6_IJSJ_SI_SJ_EEENS6_IJNS11_ISJ_SE_EENS11_INS6_IJNSC_ILi32EEESD_EEENS6_IJSE_SH_EEEEEEEENS_6half_tEPNS6_IJSE_lSM_EEES1X_S1Z_NS1L_6fusion15FusionCallbacksIS1P_NS20_17LinearCombinationIS1X_fS1X_fLNS_15FloatRoundStyleE2EEES1Q_S1W_JEEENS5_5SM1004TMEM4LOAD26SM100_TMEM_LOAD_16dp256b4xENS5_13SM90_TMA_LOADENS19_INS1A_ILi3ELi4ELi3EEENS1C_ILi16EEENS11_INS6_IJSJ_S1E_EEENS6_IJSE_SJ_EEEEEEENS5_17SM75_U16x8_LDSM_TENS5_14SM90_TMA_STOREES2G_NS5_17SM90_U16x8_STSM_TENS5_39AutoVectorizingCopyWithAssumedAlignmentILi128EEEEEEvvEEEEvNT_6ParamsE,"aw",@nobits
	.sectionflags	@""
	.align	16
	.zero		1024


//--------------------- .nv.shared.reserved.0     --------------------------
	.section	.nv.shared.reserved.0,"aw",@nobits
	.weak		__nv_reservedSMEM_offset_0_alias
	.size		__nv_reservedSMEM_offset_0_alias, 0, 64
	.other		__nv_reservedSMEM_offset_0_alias,@"STO_CUDA_RESERVED_SHARED STV_DEFAULT"
__nv_reservedSMEM_offset_0_alias:
	.zero		0
.nv.shared.reserved.0:
	.zero		64
	.weak		__nv_reservedSMEM_tcgen05_partition
	.type		__nv_reservedSMEM_tcgen05_partition,@object
	.size		__nv_reservedSMEM_tcgen05_partition,(.L_0 - __nv_reservedSMEM_tcgen05_partition)
__nv_reservedSMEM_tcgen05_partition:
	.zero		32
.L_0:


//--------------------- .nv.global                --------------------------
	.section	.nv.global,"aw",@nobits
.nv.global:
	.type		_ZN39_INTERNAL_0a662513_4_k_cu_2ac532d3_30664cute1_E,@object
	.size		_ZN39_INTERNAL_0a662513_4_k_cu_2ac532d3_30664cute1_E,(_ZN39_INTERNAL_0a662513_4_k_cu_2ac532d3_30664cuda3std3__45__cpo6cbeginE - _ZN39_INTERNAL_0a662513_4_k_cu_2ac532d3_30664cute1_E)
_ZN39_INTERNAL_0a662513_4_k_cu_2ac532d3_30664cute1_E:
	.zero		1
	.type		_ZN39_INTERNAL_0a662513_4_k_cu_2ac532d3_30664cuda3std3__45__cpo6cbeginE,@object
	.size		_ZN39_INTERNAL_0a662513_4_k_cu_2ac532d3_30664cuda3std3__45__cpo6cbeginE,(_ZN39_INTERNAL_0a662513_4_k_cu_2ac532d3_30664cuda3std3__48in_placeE - _ZN39_INTERNAL_0a662513_4_k_cu_2ac532d3_30664cuda3std3__45__cpo6cbeginE)
_ZN39_INTERNAL_0a662513_4_k_cu_2ac532d3_30664cuda3std3__45__cpo6cbeginE:
	.zero		1
	.type		_ZN39_INTERNAL_0a662513_4_k_cu_2ac532d3_30664cuda3std3__48in_placeE,@object
	.size		_ZN39_INTERNAL_0a662513_4_k_cu_2ac532d3_30664cuda3std3__48in_placeE,(_ZN39_INTERNAL_0a662513_4_k_cu_2ac532d3_30664cuda3std6ranges3__45__cpo9iter_moveE - _ZN39_INTERNAL_0a662513_4_k_cu_2ac532d3_30664cuda3std3__48in_placeE)
_ZN39_INTERNAL_0a662513_4_k_cu_2ac532d3_30664cuda3std3__48in_placeE:
	.zero		1
	.type		_ZN39_INTERNAL_0a662513_4_k_cu_2ac532d3_30664cuda3std6ranges3__45__cpo9iter_moveE,@object
	.size		_ZN39_INTERNAL_0a662513_4_k_cu_2ac532d3_30664cuda3std6ranges3__45__cpo9iter_moveE,(_ZN39_INTERNAL_0a662513_4_k_cu_2ac532d3_30664cuda3std3__45__cpo5beginE - _ZN39_INTERNAL_0a662513_4_k_cu_2ac532d3_30664cuda3std6ranges3__45__cpo9iter_moveE)
_ZN39_INTERNAL_0a662513_4_k_cu_2ac532d3_30664cuda3std6ranges3__45__cpo9iter_moveE:
	.zero		1
	.type		_ZN39_INTERNAL_0a662513_4_k_cu_2ac532d3_30664cuda3std3__45__cpo5beginE,@object
	.size		_ZN39_INTERNAL_0a662513_4_k_cu_2ac532d3_30664cuda3std3__45__cpo5beginE,(_ZN39_INTERNAL_0a662513_4_k_cu_2ac532d3_30664cuda3std3__441_GLOBAL__N__0a662513_4_k_cu_2ac532d3_30666ignoreE - _ZN39_INTERNAL_0a662513_4_k_cu_2ac532d3_30664cuda3std3__45__cpo5beginE)
_ZN39_INTERNAL_0a662513_4_k_cu_2ac532d3_30664cuda3std3__45__cpo5beginE:
	.zero		1
	.type		_ZN39_INTERNAL_0a662513_4_k_cu_2ac532d3_30664cuda3std3__441_GLOBAL__N__0a662513_4_k_cu_2ac532d3_30666ignoreE,@object
	.size		_ZN39_INTERNAL_0a662513_4_k_cu_2ac532d3_30664cuda3std3__441_GLOBAL__N__0a662513_4_k_cu_2ac532d3_30666ignoreE,(_ZN39_INTERNAL_0a662513_4_k_cu_2ac532d3_30664cute7productE - _ZN39_INTERNAL_0a662513_4_k_cu_2ac532d3_30664cuda3std3__441_GLOBAL__N__0a662513_4_k_cu_2ac532d3_30666ignoreE)
_ZN39_INTERNAL_0a662513_4_k_cu_2ac532d3_30664cuda3std3__441_GLOBAL__N__0a662513_4_k_cu_2ac532d3_30666ignoreE:
	.zero		1
	.type		_ZN39_INTERNAL_0a662513_4_k_cu_2ac532d3_30664cute7productE,@object
	.size		_ZN39_INTERNAL_0a662513_4_k_cu_2ac532d3_30664cute7productE,(_ZN39_INTERNAL_0a662513_4_k_cu_2ac532d3_30664cuda3std3__45__cpo3endE - _ZN39_INTERNAL_0a662513_4_k_cu_2ac532d3_30664cute7productE)
_ZN39_INTERNAL_0a662513_4_k_cu_2ac532d3_30664cute7productE:
	.zero		1
	.type		_ZN39_INTERNAL_0a662513_4_k_cu_2ac532d3_30664cuda3std3__45__cpo3endE,@object
	.size		_ZN39_INTERNAL_0a662513_4_k_cu_2ac532d3_30664cuda3std3__45__cpo3endE,(_ZN39_INTERNAL_0a662513_4_k_cu_2ac532d3_30664cuda3std3__419piecewise_constructE - _ZN39_INTERNAL_0a662513_4_k_cu_2ac532d3_30664cuda3std3__45__cpo3endE)
_ZN39_INTERNAL_0a662513_4_k_cu_2ac532d3_30664cuda3std3__45__cpo3endE:
	.zero		1
	.type		_ZN39_INTERNAL_0a662513_4_k_cu_2ac532d3_30664cuda3std3__419piecewise_constructE,@object
	.size		_ZN39_INTERNAL_0a662513_4_k_cu_2ac532d3_30664cuda3std3__419piecewise_constructE,(_ZN39_INTERNAL_0a662513_4_k_cu_2ac532d3_30664cuda3std3__45__cpo4cendE - _ZN39_INTERNAL_0a662513_4_k_cu_2ac532d3_30664cuda3std3__419piecewise_constructE)
_ZN39_INTERNAL_0a662513_4_k_cu_2ac532d3_30664cuda3std3__419piecewise_constructE:
	.zero		1
	.type		_ZN39_INTERNAL_0a662513_4_k_cu_2ac532d3_30664cuda3std3__45__cpo4cendE,@object
	.size		_ZN39_INTERNAL_0a662513_4_k_cu_2ac532d3_30664cuda3std3__45__cpo4cendE,(_ZN39_INTERNAL_0a662513_4_k_cu_2ac532d3_30664cuda3std6ranges3__45__cpo4swapE - _ZN39_INTERNAL_0a662513_4_k_cu_2ac532d3_30664cuda3std3__45__cpo4cendE)
_ZN39_INTERNAL_0a662513_4_k_cu_2ac532d3_30664cuda3std3__45__cpo4cendE:
	.zero		1
	.type		_ZN39_INTERNAL_0a662513_4_k_cu_2ac532d3_30664cuda3std6ranges3__45__cpo4swapE,@object
	.size		_ZN39_INTERNAL_0a662513_4_k_cu_2ac532d3_30664cuda3std6ranges3__45__cpo4swapE,(.L_10 - _ZN39_INTERNAL_0a662513_4_k_cu_2ac532d3_30664cuda3std6ranges3__45__cpo4swapE)
_ZN39_INTERNAL_0a662513_4_k_cu_2ac532d3_30664cuda3std6ranges3__45__cpo4swapE:
	.zero		1
.L_10:


//--------------------- .nv.constant0._ZN7cutlass13device_kernelINS_4gemm6kernel13GemmUniversalINS1_17GroupProblemShapeIN4cute5tupleIJiiiEEEEENS1_10collective13CollectiveMmaINS1_40MainloopSm100ArrayTmaUmmaWarpSpecializedILi15ELi8ELi4ENS6_IJNS5_1CILi2EEENSC_ILi1EEESE_EEEEENS6_IJNSC_ILi128EEENSC_ILi256EEENSC_ILi64EEEEEENS_12float_e4m3_tEPNS6_IJlSE_NSC_ILi0EEEEEESL_SO_NS5_8TiledMMAINS5_8MMA_AtomIJNS5_10MMA_TraitsINS5_25SM100_MMA_F8F6F4_2x1SM_SSEJSL_SL_fSH_SI_NS5_17integral_constantINS5_4UMMA5MajorELSV_0EEESW_NST_INSU_7ScaleInELSX_0EEESY_EEEEEENS5_6LayoutINS6_IJSE_SE_SE_EEENS6_IJSM_SM_SM_EEEEENS6_IJNS5_10UnderscoreES15_S15_EEEEENS5_18SM100_TMA_2SM_LOADENS5_14ComposedLayoutINS5_7SwizzleILi2ELi4ELi3EEENS5_18smem_ptr_flag_bitsILi8EEENS11_INS6_IJNSC_ILi8EEESJ_EEENS6_IJSJ_SE_EEEEEEEvNS5_8identityES18_S1I_vS1J_EENS_8epilogue10collective18CollectiveEpilogueINS1L_31Sm100PtrArrayTmaWarpSpecializedILi4ELi2ELi32ELb1ELb0EEEJNS6_IJSJ_SI_SJ_EEENS6_IJNS11_ISJ_SE_EENS11_INS6_IJNSC_ILi32EEESD_EEENS6_IJSE_SH_EEEEEEEENS_6half_tEPNS6_IJSE_lSM_EEES1X_S1Z_NS1L_6fusion15FusionCallbacksIS1P_NS20_17LinearCombinationIS1X_fS1X_fLNS_15FloatRoundStyleE2EEES1Q_S1W_JEEENS5_5SM1004TMEM4LOAD26SM100_TMEM_LOAD_16dp256b4xENS5_13SM90_TMA_LOADENS19_INS1A_ILi3ELi4ELi3EEENS1C_ILi16EEENS11_INS6_IJSJ_S1E_EEENS6_IJSE_SJ_EEEEEEENS5_17SM75_U16x8_LDSM_TENS5_14SM90_TMA_STOREES2G_NS5_17SM90_U16x8_STSM_TENS5_39AutoVectorizingCopyWithAssumedAlignmentILi128EEEEEEvvEEEEvNT_6ParamsE --------------------------
	.section	.nv.constant0._ZN7cutlass13device_kernelINS_4gemm6kernel13GemmUniversalINS1_17GroupProblemShapeIN4cute5tupleIJiiiEEEEENS1_10collective13CollectiveMmaINS1_40MainloopSm100ArrayTmaUmmaWarpSpecializedILi15ELi8ELi4ENS6_IJNS5_1CILi2EEENSC_ILi1EEESE_EEEEENS6_IJNSC_ILi128EEENSC_ILi256EEENSC_ILi64EEEEEENS_12float_e4m3_tEPNS6_IJlSE_NSC_ILi0EEEEEESL_SO_NS5_8TiledMMAINS5_8MMA_AtomIJNS5_10MMA_TraitsINS5_25SM100_MMA_F8F6F4_2x1SM_SSEJSL_SL_fSH_SI_NS5_17integral_constantINS5_4UMMA5MajorELSV_0EEESW_NST_INSU_7ScaleInELSX_0EEESY_EEEEEENS5_6LayoutINS6_IJSE_SE_SE_EEENS6_IJSM_SM_SM_EEEEENS6_IJNS5_10UnderscoreES15_S15_EEEEENS5_18SM100_TMA_2SM_LOADENS5_14ComposedLayoutINS5_7SwizzleILi2ELi4ELi3EEENS5_18smem_ptr_flag_bitsILi8EEENS11_INS6_IJNSC_ILi8EEESJ_EEENS6_IJSJ_SE_EEEEEEEvNS5_8identityES18_S1I_vS1J_EENS_8epilogue10collective18CollectiveEpilogueINS1L_31Sm100PtrArrayTmaWarpSpecializedILi4ELi2ELi32ELb1ELb0EEEJNS6_IJSJ_SI_SJ_EEENS6_IJNS11_ISJ_SE_EENS11_INS6_IJNSC_ILi32EEESD_EEENS6_IJSE_SH_EEEEEEEENS_6half_tEPNS6_IJSE_lSM_EEES1X_S1Z_NS1L_6fusion15FusionCallbacksIS1P_NS20_17LinearCombinationIS1X_fS1X_fLNS_15FloatRoundStyleE2EEES1Q_S1W_JEEENS5_5SM1004TMEM4LOAD26SM100_TMEM_LOAD_16dp256b4xENS5_13SM90_TMA_LOADENS19_INS1A_ILi3ELi4ELi3EEENS1C_ILi16EEENS11_INS6_IJSJ_S1E_EEENS6_IJSE_SJ_EEEEEEENS5_17SM75_U16x8_LDSM_TENS5_14SM90_TMA_STOREES2G_NS5_17SM90_U16x8_STSM_TENS5_39AutoVectorizingCopyWithAssumedAlignmentILi128EEEEEEvvEEEEvNT_6ParamsE,"a",@progbits
	.sectionflags	@""
	.align	4
.nv.constant0._ZN7cutlass13device_kernelINS_4gemm6kernel13GemmUniversalINS1_17GroupProblemShapeIN4cute5tupleIJiiiEEEEENS1_10collective13CollectiveMmaINS1_40MainloopSm100ArrayTmaUmmaWarpSpecializedILi15ELi8ELi4ENS6_IJNS5_1CILi2EEENSC_ILi1EEESE_EEEEENS6_IJNSC_ILi128EEENSC_ILi256EEENSC_ILi64EEEEEENS_12float_e4m3_tEPNS6_IJlSE_NSC_ILi0EEEEEESL_SO_NS5_8TiledMMAINS5_8MMA_AtomIJNS5_10MMA_TraitsINS5_25SM100_MMA_F8F6F4_2x1SM_SSEJSL_SL_fSH_SI_NS5_17integral_constantINS5_4UMMA5MajorELSV_0EEESW_NST_INSU_7ScaleInELSX_0EEESY_EEEEEENS5_6LayoutINS6_IJSE_SE_SE_EEENS6_IJSM_SM_SM_EEEEENS6_IJNS5_10UnderscoreES15_S15_EEEEENS5_18SM100_TMA_2SM_LOADENS5_14ComposedLayoutINS5_7SwizzleILi2ELi4ELi3EEENS5_18smem_ptr_flag_bitsILi8EEENS11_INS6_IJNSC_ILi8EEESJ_EEENS6_IJSJ_SE_EEEEEEEvNS5_8identityES18_S1I_vS1J_EENS_8epilogue10collective18CollectiveEpilogueINS1L_31Sm100PtrArrayTmaWarpSpecializedILi4ELi2ELi32ELb1ELb0EEEJNS6_IJSJ_SI_SJ_EEENS6_IJNS11_ISJ_SE_EENS11_INS6_IJNSC_ILi32EEESD_EEENS6_IJSE_SH_EEEEEEEENS_6half_tEPNS6_IJSE_lSM_EEES1X_S1Z_NS1L_6fusion15FusionCallbacksIS1P_NS20_17LinearCombinationIS1X_fS1X_fLNS_15FloatRoundStyleE2EEES1Q_S1W_JEEENS5_5SM1004TMEM4LOAD26SM100_TMEM_LOAD_16dp256b4xENS5_13SM90_TMA_LOADENS19_INS1A_ILi3ELi4ELi3EEENS1C_ILi16EEENS11_INS6_IJSJ_S1E_EEENS6_IJSE_SJ_EEEEEEENS5_17SM75_U16x8_LDSM_TENS5_14SM90_TMA_STOREES2G_NS5_17SM90_U16x8_STSM_TENS5_39AutoVectorizingCopyWithAssumedAlignmentILi128EEEEEEvvEEEEvNT_6ParamsE:
	.zero		3200


//--------------------- SYMBOLS --------------------------

	.type		.nv.reservedSmem.offset0,@object
	.size		.nv.reservedSmem.offset0,0x4
	.type		.nv.reservedSmem.cap,@object
	.size		.nv.reservedSmem.cap,0x4
	.type		__assertfail,@function
